//
// Generated by NVIDIA NVVM Compiler
//
// Compiler Build ID: CL-36424714
// Cuda compilation tools, release 13.0, V13.0.88
// Based on NVVM 20.0.0
//

.version 9.0
.target sm_100
.address_size 64

	// .globl	_ZN3cub18CUB_300001_SM_10006detail11EmptyKernelIvEEvv
// _ZZN3cub18CUB_300001_SM_10006detail6reduce28DeviceReduceSingleTileKernelINS2_10policy_hubIfjN4cuda3std3__44plusIfEEE10Policy1000EN6thrust24THRUST_300001_SM_1000_NS6detail15normal_iteratorINSD_10device_ptrIfEEEEPfjS9_ffNS7_10__identityEEEvT0_T1_T2_T3_T4_T6_E12temp_storage has been demoted
// _ZZN3cub18CUB_300001_SM_10006detail6reduce18DeviceReduceKernelINS2_10policy_hubIfjN4cuda3std3__44plusIfEEE10Policy1000EN6thrust24THRUST_300001_SM_1000_NS6detail15normal_iteratorINSD_10device_ptrIfEEEEjS9_fNS7_10__identityEEEvT0_PT3_T1_NS0_13GridEvenShareISN_EET2_T4_E12temp_storage has been demoted
// _ZZN3cub18CUB_300001_SM_10006detail6reduce28DeviceReduceSingleTileKernelINS2_10policy_hubIfjN4cuda3std3__44plusIfEEE10Policy1000EPfSC_iS9_ffNS7_10__identityEEEvT0_T1_T2_T3_T4_T6_E12temp_storage has been demoted
// _ZZN3cub18CUB_300001_SM_10006detail6reduce28DeviceReduceSingleTileKernelINS2_10policy_hubIfyN4cuda3std3__44plusIfEEE10Policy1000EN6thrust24THRUST_300001_SM_1000_NS6detail15normal_iteratorINSD_10device_ptrIfEEEEPfyS9_ffNS7_10__identityEEEvT0_T1_T2_T3_T4_T6_E12temp_storage has been demoted
// _ZZN3cub18CUB_300001_SM_10006detail6reduce18DeviceReduceKernelINS2_10policy_hubIfyN4cuda3std3__44plusIfEEE10Policy1000EN6thrust24THRUST_300001_SM_1000_NS6detail15normal_iteratorINSD_10device_ptrIfEEEEyS9_fNS7_10__identityEEEvT0_PT3_T1_NS0_13GridEvenShareISN_EET2_T4_E12temp_storage has been demoted
// _ZZN3cub18CUB_300001_SM_10006detail6reduce28DeviceReduceSingleTileKernelINS2_10policy_hubIfyN4cuda3std3__44plusIfEEE10Policy1000EPfSC_iS9_ffNS7_10__identityEEEvT0_T1_T2_T3_T4_T6_E12temp_storage has been demoted
.global .align 1 .b8 _ZN34_INTERNAL_8504fcc5_4_k_cu_fe51e2ad4cuda3std3__45__cpo5beginE[1];
.global .align 1 .b8 _ZN34_INTERNAL_8504fcc5_4_k_cu_fe51e2ad4cuda3std3__45__cpo3endE[1];
.global .align 1 .b8 _ZN34_INTERNAL_8504fcc5_4_k_cu_fe51e2ad4cuda3std3__45__cpo6cbeginE[1];
.global .align 1 .b8 _ZN34_INTERNAL_8504fcc5_4_k_cu_fe51e2ad4cuda3std3__45__cpo4cendE[1];
.global .align 1 .b8 _ZN34_INTERNAL_8504fcc5_4_k_cu_fe51e2ad4cuda3std3__45__cpo6rbeginE[1];
.global .align 1 .b8 _ZN34_INTERNAL_8504fcc5_4_k_cu_fe51e2ad4cuda3std3__45__cpo4rendE[1];
.global .align 1 .b8 _ZN34_INTERNAL_8504fcc5_4_k_cu_fe51e2ad4cuda3std3__45__cpo7crbeginE[1];
.global .align 1 .b8 _ZN34_INTERNAL_8504fcc5_4_k_cu_fe51e2ad4cuda3std3__45__cpo5crendE[1];
.global .align 1 .b8 _ZN34_INTERNAL_8504fcc5_4_k_cu_fe51e2ad4cuda3std3__436_GLOBAL__N__8504fcc5_4_k_cu_fe51e2ad6ignoreE[1];
.global .align 1 .b8 _ZN34_INTERNAL_8504fcc5_4_k_cu_fe51e2ad4cuda3std3__419piecewise_constructE[1];
.global .align 1 .b8 _ZN34_INTERNAL_8504fcc5_4_k_cu_fe51e2ad4cuda3std3__48in_placeE[1];
.global .align 1 .b8 _ZN34_INTERNAL_8504fcc5_4_k_cu_fe51e2ad4cuda3std3__420unreachable_sentinelE[1];
.global .align 1 .b8 _ZN34_INTERNAL_8504fcc5_4_k_cu_fe51e2ad4cuda3std3__47nulloptE[1];
.global .align 1 .b8 _ZN34_INTERNAL_8504fcc5_4_k_cu_fe51e2ad4cuda3std3__48unexpectE[1];
.global .align 1 .b8 _ZN34_INTERNAL_8504fcc5_4_k_cu_fe51e2ad4cuda3std6ranges3__45__cpo4swapE[1];
.global .align 1 .b8 _ZN34_INTERNAL_8504fcc5_4_k_cu_fe51e2ad4cuda3std6ranges3__45__cpo9iter_moveE[1];
.global .align 1 .b8 _ZN34_INTERNAL_8504fcc5_4_k_cu_fe51e2ad4cuda3std6ranges3__45__cpo5beginE[1];
.global .align 1 .b8 _ZN34_INTERNAL_8504fcc5_4_k_cu_fe51e2ad4cuda3std6ranges3__45__cpo3endE[1];
.global .align 1 .b8 _ZN34_INTERNAL_8504fcc5_4_k_cu_fe51e2ad4cuda3std6ranges3__45__cpo6cbeginE[1];
.global .align 1 .b8 _ZN34_INTERNAL_8504fcc5_4_k_cu_fe51e2ad4cuda3std6ranges3__45__cpo4cendE[1];
.global .align 1 .b8 _ZN34_INTERNAL_8504fcc5_4_k_cu_fe51e2ad4cuda3std6ranges3__45__cpo7advanceE[1];
.global .align 1 .b8 _ZN34_INTERNAL_8504fcc5_4_k_cu_fe51e2ad4cuda3std6ranges3__45__cpo9iter_swapE[1];
.global .align 1 .b8 _ZN34_INTERNAL_8504fcc5_4_k_cu_fe51e2ad4cuda3std6ranges3__45__cpo4nextE[1];
.global .align 1 .b8 _ZN34_INTERNAL_8504fcc5_4_k_cu_fe51e2ad4cuda3std6ranges3__45__cpo4prevE[1];
.global .align 1 .b8 _ZN34_INTERNAL_8504fcc5_4_k_cu_fe51e2ad4cuda3std6ranges3__45__cpo4dataE[1];
.global .align 1 .b8 _ZN34_INTERNAL_8504fcc5_4_k_cu_fe51e2ad4cuda3std6ranges3__45__cpo5cdataE[1];
.global .align 1 .b8 _ZN34_INTERNAL_8504fcc5_4_k_cu_fe51e2ad4cuda3std6ranges3__45__cpo4sizeE[1];
.global .align 1 .b8 _ZN34_INTERNAL_8504fcc5_4_k_cu_fe51e2ad4cuda3std6ranges3__45__cpo5ssizeE[1];
.global .align 1 .b8 _ZN34_INTERNAL_8504fcc5_4_k_cu_fe51e2ad4cuda3std6ranges3__45__cpo8distanceE[1];
.global .align 1 .b8 _ZN34_INTERNAL_8504fcc5_4_k_cu_fe51e2ad6thrust24THRUST_300001_SM_1000_NS8cuda_cub3parE[1];
.global .align 1 .b8 _ZN34_INTERNAL_8504fcc5_4_k_cu_fe51e2ad6thrust24THRUST_300001_SM_1000_NS8cuda_cub10par_nosyncE[1];
.global .align 1 .b8 _ZN34_INTERNAL_8504fcc5_4_k_cu_fe51e2ad6thrust24THRUST_300001_SM_1000_NS6system6detail10sequential3seqE[1];
.global .align 1 .b8 _ZN34_INTERNAL_8504fcc5_4_k_cu_fe51e2ad6thrust24THRUST_300001_SM_1000_NS12placeholders2_1E[1];
.global .align 1 .b8 _ZN34_INTERNAL_8504fcc5_4_k_cu_fe51e2ad6thrust24THRUST_300001_SM_1000_NS12placeholders2_2E[1];
.global .align 1 .b8 _ZN34_INTERNAL_8504fcc5_4_k_cu_fe51e2ad6thrust24THRUST_300001_SM_1000_NS12placeholders2_3E[1];
.global .align 1 .b8 _ZN34_INTERNAL_8504fcc5_4_k_cu_fe51e2ad6thrust24THRUST_300001_SM_1000_NS12placeholders2_4E[1];
.global .align 1 .b8 _ZN34_INTERNAL_8504fcc5_4_k_cu_fe51e2ad6thrust24THRUST_300001_SM_1000_NS12placeholders2_5E[1];
.global .align 1 .b8 _ZN34_INTERNAL_8504fcc5_4_k_cu_fe51e2ad6thrust24THRUST_300001_SM_1000_NS12placeholders2_6E[1];
.global .align 1 .b8 _ZN34_INTERNAL_8504fcc5_4_k_cu_fe51e2ad6thrust24THRUST_300001_SM_1000_NS12placeholders2_7E[1];
.global .align 1 .b8 _ZN34_INTERNAL_8504fcc5_4_k_cu_fe51e2ad6thrust24THRUST_300001_SM_1000_NS12placeholders2_8E[1];
.global .align 1 .b8 _ZN34_INTERNAL_8504fcc5_4_k_cu_fe51e2ad6thrust24THRUST_300001_SM_1000_NS12placeholders2_9E[1];
.global .align 1 .b8 _ZN34_INTERNAL_8504fcc5_4_k_cu_fe51e2ad6thrust24THRUST_300001_SM_1000_NS12placeholders3_10E[1];
.global .align 1 .b8 _ZN34_INTERNAL_8504fcc5_4_k_cu_fe51e2ad6thrust24THRUST_300001_SM_1000_NS3seqE[1];

.visible .entry _ZN3cub18CUB_300001_SM_10006detail11EmptyKernelIvEEvv()
{


	ret;

}
	// .globl	_ZN3cub18CUB_300001_SM_10006detail8for_each13static_kernelINS2_12policy_hub_t12policy_500_tEmN6thrust24THRUST_300001_SM_1000_NS8cuda_cub20__uninitialized_fill7functorINS7_10device_ptrIfEEfEEEEvT0_T1_
.visible .entry _ZN3cub18CUB_300001_SM_10006detail8for_each13static_kernelINS2_12policy_hub_t12policy_500_tEmN6thrust24THRUST_300001_SM_1000_NS8cuda_cub20__uninitialized_fill7functorINS7_10device_ptrIfEEfEEEEvT0_T1_(
	.param .u64 _ZN3cub18CUB_300001_SM_10006detail8for_each13static_kernelINS2_12policy_hub_t12policy_500_tEmN6thrust24THRUST_300001_SM_1000_NS8cuda_cub20__uninitialized_fill7functorINS7_10device_ptrIfEEfEEEEvT0_T1__param_0,
	.param .align 8 .b8 _ZN3cub18CUB_300001_SM_10006detail8for_each13static_kernelINS2_12policy_hub_t12policy_500_tEmN6thrust24THRUST_300001_SM_1000_NS8cuda_cub20__uninitialized_fill7functorINS7_10device_ptrIfEEfEEEEvT0_T1__param_1[16]
)
.maxntid 256
{
	.reg .pred 	%p<4>;
	.reg .b16 	%rs<5>;
	.reg .b32 	%r<10>;
	.reg .b32 	%f<3>;
	.reg .b64 	%rd<16>;

	ld.param.f32 	%f2, [_ZN3cub18CUB_300001_SM_10006detail8for_each13static_kernelINS2_12policy_hub_t12policy_500_tEmN6thrust24THRUST_300001_SM_1000_NS8cuda_cub20__uninitialized_fill7functorINS7_10device_ptrIfEEfEEEEvT0_T1__param_1+8];
	ld.param.u64 	%rd4, [_ZN3cub18CUB_300001_SM_10006detail8for_each13static_kernelINS2_12policy_hub_t12policy_500_tEmN6thrust24THRUST_300001_SM_1000_NS8cuda_cub20__uninitialized_fill7functorINS7_10device_ptrIfEEfEEEEvT0_T1__param_1];
	ld.param.u64 	%rd5, [_ZN3cub18CUB_300001_SM_10006detail8for_each13static_kernelINS2_12policy_hub_t12policy_500_tEmN6thrust24THRUST_300001_SM_1000_NS8cuda_cub20__uninitialized_fill7functorINS7_10device_ptrIfEEfEEEEvT0_T1__param_0];
	mov.u32 	%r7, %ctaid.x;
	mul.wide.u32 	%rd1, %r7, 512;
	sub.s64 	%rd2, %rd5, %rd1;
	setp.lt.u64 	%p1, %rd2, 512;
	@%p1 bra 	$L__BB1_2;
	mov.u32 	%r9, %tid.x;
	cvta.to.global.u64 	%rd11, %rd4;
	cvt.u64.u32 	%rd12, %r9;
	add.s64 	%rd13, %rd1, %rd12;
	shl.b64 	%rd14, %rd13, 2;
	add.s64 	%rd15, %rd11, %rd14;
	st.global.f32 	[%rd15], %f2;
	st.global.f32 	[%rd15+1024], %f2;
	bra.uni 	$L__BB1_6;
$L__BB1_2:
	cvta.to.global.u64 	%rd6, %rd4;
	mov.u32 	%r1, %tid.x;
	cvt.u64.u32 	%rd7, %r1;
	setp.le.u64 	%p2, %rd2, %rd7;
	add.s64 	%rd8, %rd1, %rd7;
	shl.b64 	%rd9, %rd8, 2;
	add.s64 	%rd3, %rd6, %rd9;
	@%p2 bra 	$L__BB1_4;
	st.global.f32 	[%rd3], %f2;
$L__BB1_4:
	add.s32 	%r8, %r1, 256;
	cvt.u64.u32 	%rd10, %r8;
	setp.le.u64 	%p3, %rd2, %rd10;
	@%p3 bra 	$L__BB1_6;
	st.global.f32 	[%rd3+1024], %f2;
$L__BB1_6:
	ret;

}
	// .globl	_ZN3cub18CUB_300001_SM_10006detail8for_each13static_kernelINS2_12policy_hub_t12policy_500_tElNS2_12op_wrapper_tIl3FcnN6thrust24THRUST_300001_SM_1000_NS12zip_iteratorIN4cuda3std3__45tupleIJNS9_6detail15normal_iteratorINS9_10device_ptrIfEEEESJ_SJ_SJ_EEEEEEEEEvT0_T1_
.visible .entry _ZN3cub18CUB_300001_SM_10006detail8for_each13static_kernelINS2_12policy_hub_t12policy_500_tElNS2_12op_wrapper_tIl3FcnN6thrust24THRUST_300001_SM_1000_NS12zip_iteratorIN4cuda3std3__45tupleIJNS9_6detail15normal_iteratorINS9_10device_ptrIfEEEESJ_SJ_SJ_EEEEEEEEEvT0_T1_(
	.param .u64 _ZN3cub18CUB_300001_SM_10006detail8for_each13static_kernelINS2_12policy_hub_t12policy_500_tElNS2_12op_wrapper_tIl3FcnN6thrust24THRUST_300001_SM_1000_NS12zip_iteratorIN4cuda3std3__45tupleIJNS9_6detail15normal_iteratorINS9_10device_ptrIfEEEESJ_SJ_SJ_EEEEEEEEEvT0_T1__param_0,
	.param .align 8 .b8 _ZN3cub18CUB_300001_SM_10006detail8for_each13static_kernelINS2_12policy_hub_t12policy_500_tElNS2_12op_wrapper_tIl3FcnN6thrust24THRUST_300001_SM_1000_NS12zip_iteratorIN4cuda3std3__45tupleIJNS9_6detail15normal_iteratorINS9_10device_ptrIfEEEESJ_SJ_SJ_EEEEEEEEEvT0_T1__param_1[40]
)
.maxntid 256
{
	.reg .pred 	%p<16>;
	.reg .b16 	%rs<9>;
	.reg .b32 	%r<76>;
	.reg .b32 	%f<29>;
	.reg .b64 	%rd<39>;
	.reg .b64 	%fd<137>;

	ld.param.u64 	%rd18, [_ZN3cub18CUB_300001_SM_10006detail8for_each13static_kernelINS2_12policy_hub_t12policy_500_tElNS2_12op_wrapper_tIl3FcnN6thrust24THRUST_300001_SM_1000_NS12zip_iteratorIN4cuda3std3__45tupleIJNS9_6detail15normal_iteratorINS9_10device_ptrIfEEEESJ_SJ_SJ_EEEEEEEEEvT0_T1__param_1+24];
	ld.param.u64 	%rd17, [_ZN3cub18CUB_300001_SM_10006detail8for_each13static_kernelINS2_12policy_hub_t12policy_500_tElNS2_12op_wrapper_tIl3FcnN6thrust24THRUST_300001_SM_1000_NS12zip_iteratorIN4cuda3std3__45tupleIJNS9_6detail15normal_iteratorINS9_10device_ptrIfEEEESJ_SJ_SJ_EEEEEEEEEvT0_T1__param_1+16];
	ld.param.u64 	%rd16, [_ZN3cub18CUB_300001_SM_10006detail8for_each13static_kernelINS2_12policy_hub_t12policy_500_tElNS2_12op_wrapper_tIl3FcnN6thrust24THRUST_300001_SM_1000_NS12zip_iteratorIN4cuda3std3__45tupleIJNS9_6detail15normal_iteratorINS9_10device_ptrIfEEEESJ_SJ_SJ_EEEEEEEEEvT0_T1__param_1+8];
	ld.param.u64 	%rd15, [_ZN3cub18CUB_300001_SM_10006detail8for_each13static_kernelINS2_12policy_hub_t12policy_500_tElNS2_12op_wrapper_tIl3FcnN6thrust24THRUST_300001_SM_1000_NS12zip_iteratorIN4cuda3std3__45tupleIJNS9_6detail15normal_iteratorINS9_10device_ptrIfEEEESJ_SJ_SJ_EEEEEEEEEvT0_T1__param_1];
	ld.param.u64 	%rd19, [_ZN3cub18CUB_300001_SM_10006detail8for_each13static_kernelINS2_12policy_hub_t12policy_500_tElNS2_12op_wrapper_tIl3FcnN6thrust24THRUST_300001_SM_1000_NS12zip_iteratorIN4cuda3std3__45tupleIJNS9_6detail15normal_iteratorINS9_10device_ptrIfEEEESJ_SJ_SJ_EEEEEEEEEvT0_T1__param_0];
	mov.u32 	%r23, %ctaid.x;
	mul.wide.u32 	%rd1, %r23, 512;
	sub.s64 	%rd2, %rd19, %rd1;
	setp.lt.s64 	%p1, %rd2, 512;
	@%p1 bra 	$L__BB2_8;
	cvta.to.global.u64 	%rd32, %rd15;
	cvta.to.global.u64 	%rd33, %rd16;
	cvta.to.global.u64 	%rd34, %rd17;
	cvta.to.global.u64 	%rd35, %rd18;
	mov.u32 	%r51, %tid.x;
	cvt.u64.u32 	%rd36, %r51;
	add.s64 	%rd37, %rd1, %rd36;
	shl.b64 	%rd38, %rd37, 2;
	add.s64 	%rd3, %rd32, %rd38;
	add.s64 	%rd4, %rd33, %rd38;
	add.s64 	%rd5, %rd34, %rd38;
	add.s64 	%rd6, %rd35, %rd38;
	ld.global.f32 	%f17, [%rd4];
	ld.global.f32 	%f18, [%rd5];
	ld.global.f32 	%f19, [%rd6];
	cvt.f64.f32 	%fd79, %f18;
	mul.f64 	%fd1, %fd79, 0d40040D931FC4F1F6;
	sub.f32 	%f20, %f19, %f17;
	cvt.f64.f32 	%fd80, %f20;
	neg.f64 	%fd81, %fd80;
	mul.f64 	%fd82, %fd81, %fd80;
	add.f64 	%fd83, %fd79, %fd79;
	mul.f64 	%fd84, %fd83, %fd79;
	div.rn.f64 	%fd2, %fd82, %fd84;
	fma.rn.f64 	%fd85, %fd2, 0d3FF71547652B82FE, 0d4338000000000000;
	{
	.reg .b32 %temp; 
	mov.b64 	{%r1, %temp}, %fd85;
	}
	mov.f64 	%fd86, 0dC338000000000000;
	add.rn.f64 	%fd87, %fd85, %fd86;
	fma.rn.f64 	%fd88, %fd87, 0dBFE62E42FEFA39EF, %fd2;
	fma.rn.f64 	%fd89, %fd87, 0dBC7ABC9E3B39803F, %fd88;
	fma.rn.f64 	%fd90, %fd89, 0d3E5ADE1569CE2BDF, 0d3E928AF3FCA213EA;
	fma.rn.f64 	%fd91, %fd90, %fd89, 0d3EC71DEE62401315;
	fma.rn.f64 	%fd92, %fd91, %fd89, 0d3EFA01997C89EB71;
	fma.rn.f64 	%fd93, %fd92, %fd89, 0d3F2A01A014761F65;
	fma.rn.f64 	%fd94, %fd93, %fd89, 0d3F56C16C1852B7AF;
	fma.rn.f64 	%fd95, %fd94, %fd89, 0d3F81111111122322;
	fma.rn.f64 	%fd96, %fd95, %fd89, 0d3FA55555555502A1;
	fma.rn.f64 	%fd97, %fd96, %fd89, 0d3FC5555555555511;
	fma.rn.f64 	%fd98, %fd97, %fd89, 0d3FE000000000000B;
	fma.rn.f64 	%fd99, %fd98, %fd89, 0d3FF0000000000000;
	fma.rn.f64 	%fd100, %fd99, %fd89, 0d3FF0000000000000;
	{
	.reg .b32 %temp; 
	mov.b64 	{%r2, %temp}, %fd100;
	}
	{
	.reg .b32 %temp; 
	mov.b64 	{%temp, %r3}, %fd100;
	}
	shl.b32 	%r52, %r1, 20;
	add.s32 	%r53, %r52, %r3;
	mov.b64 	%fd133, {%r2, %r53};
	{
	.reg .b32 %temp; 
	mov.b64 	{%temp, %r54}, %fd2;
	}
	mov.b32 	%f21, %r54;
	abs.f32 	%f1, %f21;
	setp.lt.f32 	%p10, %f1, 0f4086232B;
	@%p10 bra 	$L__BB2_4;
	setp.lt.f64 	%p11, %fd2, 0d0000000000000000;
	add.f64 	%fd101, %fd2, 0d7FF0000000000000;
	selp.f64 	%fd133, 0d0000000000000000, %fd101, %p11;
	setp.geu.f32 	%p12, %f1, 0f40874800;
	@%p12 bra 	$L__BB2_4;
	shr.u32 	%r55, %r1, 31;
	add.s32 	%r56, %r1, %r55;
	shr.s32 	%r57, %r56, 1;
	shl.b32 	%r58, %r57, 20;
	add.s32 	%r59, %r3, %r58;
	mov.b64 	%fd102, {%r2, %r59};
	sub.s32 	%r60, %r1, %r57;
	shl.b32 	%r61, %r60, 20;
	add.s32 	%r62, %r61, 1072693248;
	mov.b32 	%r63, 0;
	mov.b64 	%fd103, {%r63, %r62};
	mul.f64 	%fd133, %fd103, %fd102;
$L__BB2_4:
	rcp.rn.f64 	%fd104, %fd1;
	mul.f64 	%fd105, %fd104, %fd133;
	cvt.rn.f32.f64 	%f22, %fd105;
	st.global.f32 	[%rd3], %f22;
	ld.global.f32 	%f23, [%rd4+1024];
	ld.global.f32 	%f24, [%rd5+1024];
	ld.global.f32 	%f25, [%rd6+1024];
	cvt.f64.f32 	%fd106, %f24;
	mul.f64 	%fd7, %fd106, 0d40040D931FC4F1F6;
	sub.f32 	%f26, %f25, %f23;
	cvt.f64.f32 	%fd107, %f26;
	neg.f64 	%fd108, %fd107;
	mul.f64 	%fd109, %fd108, %fd107;
	add.f64 	%fd110, %fd106, %fd106;
	mul.f64 	%fd111, %fd110, %fd106;
	div.rn.f64 	%fd8, %fd109, %fd111;
	fma.rn.f64 	%fd112, %fd8, 0d3FF71547652B82FE, 0d4338000000000000;
	{
	.reg .b32 %temp; 
	mov.b64 	{%r4, %temp}, %fd112;
	}
	mov.f64 	%fd113, 0dC338000000000000;
	add.rn.f64 	%fd114, %fd112, %fd113;
	fma.rn.f64 	%fd115, %fd114, 0dBFE62E42FEFA39EF, %fd8;
	fma.rn.f64 	%fd116, %fd114, 0dBC7ABC9E3B39803F, %fd115;
	fma.rn.f64 	%fd117, %fd116, 0d3E5ADE1569CE2BDF, 0d3E928AF3FCA213EA;
	fma.rn.f64 	%fd118, %fd117, %fd116, 0d3EC71DEE62401315;
	fma.rn.f64 	%fd119, %fd118, %fd116, 0d3EFA01997C89EB71;
	fma.rn.f64 	%fd120, %fd119, %fd116, 0d3F2A01A014761F65;
	fma.rn.f64 	%fd121, %fd120, %fd116, 0d3F56C16C1852B7AF;
	fma.rn.f64 	%fd122, %fd121, %fd116, 0d3F81111111122322;
	fma.rn.f64 	%fd123, %fd122, %fd116, 0d3FA55555555502A1;
	fma.rn.f64 	%fd124, %fd123, %fd116, 0d3FC5555555555511;
	fma.rn.f64 	%fd125, %fd124, %fd116, 0d3FE000000000000B;
	fma.rn.f64 	%fd126, %fd125, %fd116, 0d3FF0000000000000;
	fma.rn.f64 	%fd127, %fd126, %fd116, 0d3FF0000000000000;
	{
	.reg .b32 %temp; 
	mov.b64 	{%r5, %temp}, %fd127;
	}
	{
	.reg .b32 %temp; 
	mov.b64 	{%temp, %r6}, %fd127;
	}
	shl.b32 	%r64, %r4, 20;
	add.s32 	%r65, %r64, %r6;
	mov.b64 	%fd134, {%r5, %r65};
	{
	.reg .b32 %temp; 
	mov.b64 	{%temp, %r66}, %fd8;
	}
	mov.b32 	%f27, %r66;
	abs.f32 	%f2, %f27;
	setp.lt.f32 	%p13, %f2, 0f4086232B;
	@%p13 bra 	$L__BB2_7;
	setp.lt.f64 	%p14, %fd8, 0d0000000000000000;
	add.f64 	%fd128, %fd8, 0d7FF0000000000000;
	selp.f64 	%fd134, 0d0000000000000000, %fd128, %p14;
	setp.geu.f32 	%p15, %f2, 0f40874800;
	@%p15 bra 	$L__BB2_7;
	shr.u32 	%r67, %r4, 31;
	add.s32 	%r68, %r4, %r67;
	shr.s32 	%r69, %r68, 1;
	shl.b32 	%r70, %r69, 20;
	add.s32 	%r71, %r6, %r70;
	mov.b64 	%fd129, {%r5, %r71};
	sub.s32 	%r72, %r4, %r69;
	shl.b32 	%r73, %r72, 20;
	add.s32 	%r74, %r73, 1072693248;
	mov.b32 	%r75, 0;
	mov.b64 	%fd130, {%r75, %r74};
	mul.f64 	%fd134, %fd130, %fd129;
$L__BB2_7:
	rcp.rn.f64 	%fd131, %fd7;
	mul.f64 	%fd132, %fd131, %fd134;
	cvt.rn.f32.f64 	%f28, %fd132;
	st.global.f32 	[%rd3+1024], %f28;
	bra.uni 	$L__BB2_18;
$L__BB2_8:
	cvta.to.global.u64 	%rd7, %rd15;
	cvta.to.global.u64 	%rd8, %rd16;
	cvta.to.global.u64 	%rd9, %rd17;
	cvta.to.global.u64 	%rd10, %rd18;
	mov.u32 	%r24, %tid.x;
	cvt.s64.s32 	%rd11, %rd2;
	cvt.u64.u32 	%rd12, %r24;
	setp.le.s64 	%p2, %rd11, %rd12;
	@%p2 bra 	$L__BB2_13;
	add.s64 	%rd13, %rd1, %rd12;
	shl.b64 	%rd20, %rd13, 2;
	add.s64 	%rd21, %rd8, %rd20;
	add.s64 	%rd22, %rd9, %rd20;
	add.s64 	%rd23, %rd10, %rd20;
	ld.global.f32 	%f5, [%rd21];
	ld.global.f32 	%f6, [%rd22];
	ld.global.f32 	%f7, [%rd23];
	cvt.f64.f32 	%fd25, %f6;
	mul.f64 	%fd13, %fd25, 0d40040D931FC4F1F6;
	sub.f32 	%f8, %f7, %f5;
	cvt.f64.f32 	%fd26, %f8;
	neg.f64 	%fd27, %fd26;
	mul.f64 	%fd28, %fd27, %fd26;
	add.f64 	%fd29, %fd25, %fd25;
	mul.f64 	%fd30, %fd29, %fd25;
	div.rn.f64 	%fd14, %fd28, %fd30;
	fma.rn.f64 	%fd31, %fd14, 0d3FF71547652B82FE, 0d4338000000000000;
	{
	.reg .b32 %temp; 
	mov.b64 	{%r7, %temp}, %fd31;
	}
	mov.f64 	%fd32, 0dC338000000000000;
	add.rn.f64 	%fd33, %fd31, %fd32;
	fma.rn.f64 	%fd34, %fd33, 0dBFE62E42FEFA39EF, %fd14;
	fma.rn.f64 	%fd35, %fd33, 0dBC7ABC9E3B39803F, %fd34;
	fma.rn.f64 	%fd36, %fd35, 0d3E5ADE1569CE2BDF, 0d3E928AF3FCA213EA;
	fma.rn.f64 	%fd37, %fd36, %fd35, 0d3EC71DEE62401315;
	fma.rn.f64 	%fd38, %fd37, %fd35, 0d3EFA01997C89EB71;
	fma.rn.f64 	%fd39, %fd38, %fd35, 0d3F2A01A014761F65;
	fma.rn.f64 	%fd40, %fd39, %fd35, 0d3F56C16C1852B7AF;
	fma.rn.f64 	%fd41, %fd40, %fd35, 0d3F81111111122322;
	fma.rn.f64 	%fd42, %fd41, %fd35, 0d3FA55555555502A1;
	fma.rn.f64 	%fd43, %fd42, %fd35, 0d3FC5555555555511;
	fma.rn.f64 	%fd44, %fd43, %fd35, 0d3FE000000000000B;
	fma.rn.f64 	%fd45, %fd44, %fd35, 0d3FF0000000000000;
	fma.rn.f64 	%fd46, %fd45, %fd35, 0d3FF0000000000000;
	{
	.reg .b32 %temp; 
	mov.b64 	{%r8, %temp}, %fd46;
	}
	{
	.reg .b32 %temp; 
	mov.b64 	{%temp, %r9}, %fd46;
	}
	shl.b32 	%r25, %r7, 20;
	add.s32 	%r26, %r25, %r9;
	mov.b64 	%fd135, {%r8, %r26};
	{
	.reg .b32 %temp; 
	mov.b64 	{%temp, %r27}, %fd14;
	}
	mov.b32 	%f9, %r27;
	abs.f32 	%f3, %f9;
	setp.lt.f32 	%p3, %f3, 0f4086232B;
	@%p3 bra 	$L__BB2_12;
	setp.lt.f64 	%p4, %fd14, 0d0000000000000000;
	add.f64 	%fd47, %fd14, 0d7FF0000000000000;
	selp.f64 	%fd135, 0d0000000000000000, %fd47, %p4;
	setp.geu.f32 	%p5, %f3, 0f40874800;
	@%p5 bra 	$L__BB2_12;
	shr.u32 	%r28, %r7, 31;
	add.s32 	%r29, %r7, %r28;
	shr.s32 	%r30, %r29, 1;
	shl.b32 	%r31, %r30, 20;
	add.s32 	%r32, %r9, %r31;
	mov.b64 	%fd48, {%r8, %r32};
	sub.s32 	%r33, %r7, %r30;
	shl.b32 	%r34, %r33, 20;
	add.s32 	%r35, %r34, 1072693248;
	mov.b32 	%r36, 0;
	mov.b64 	%fd49, {%r36, %r35};
	mul.f64 	%fd135, %fd49, %fd48;
$L__BB2_12:
	rcp.rn.f64 	%fd50, %fd13;
	mul.f64 	%fd51, %fd50, %fd135;
	cvt.rn.f32.f64 	%f10, %fd51;
	add.s64 	%rd25, %rd7, %rd20;
	st.global.f32 	[%rd25], %f10;
$L__BB2_13:
	cvt.u32.u64 	%r37, %rd12;
	add.s32 	%r38, %r37, 256;
	cvt.u64.u32 	%rd26, %r38;
	setp.le.s64 	%p6, %rd11, %rd26;
	@%p6 bra 	$L__BB2_18;
	add.s64 	%rd27, %rd1, %rd12;
	shl.b64 	%rd28, %rd27, 2;
	add.s64 	%rd14, %rd7, %rd28;
	add.s64 	%rd29, %rd8, %rd28;
	add.s64 	%rd30, %rd9, %rd28;
	add.s64 	%rd31, %rd10, %rd28;
	ld.global.f32 	%f11, [%rd29+1024];
	ld.global.f32 	%f12, [%rd30+1024];
	ld.global.f32 	%f13, [%rd31+1024];
	cvt.f64.f32 	%fd52, %f12;
	mul.f64 	%fd19, %fd52, 0d40040D931FC4F1F6;
	sub.f32 	%f14, %f13, %f11;
	cvt.f64.f32 	%fd53, %f14;
	neg.f64 	%fd54, %fd53;
	mul.f64 	%fd55, %fd54, %fd53;
	add.f64 	%fd56, %fd52, %fd52;
	mul.f64 	%fd57, %fd56, %fd52;
	div.rn.f64 	%fd20, %fd55, %fd57;
	fma.rn.f64 	%fd58, %fd20, 0d3FF71547652B82FE, 0d4338000000000000;
	{
	.reg .b32 %temp; 
	mov.b64 	{%r10, %temp}, %fd58;
	}
	mov.f64 	%fd59, 0dC338000000000000;
	add.rn.f64 	%fd60, %fd58, %fd59;
	fma.rn.f64 	%fd61, %fd60, 0dBFE62E42FEFA39EF, %fd20;
	fma.rn.f64 	%fd62, %fd60, 0dBC7ABC9E3B39803F, %fd61;
	fma.rn.f64 	%fd63, %fd62, 0d3E5ADE1569CE2BDF, 0d3E928AF3FCA213EA;
	fma.rn.f64 	%fd64, %fd63, %fd62, 0d3EC71DEE62401315;
	fma.rn.f64 	%fd65, %fd64, %fd62, 0d3EFA01997C89EB71;
	fma.rn.f64 	%fd66, %fd65, %fd62, 0d3F2A01A014761F65;
	fma.rn.f64 	%fd67, %fd66, %fd62, 0d3F56C16C1852B7AF;
	fma.rn.f64 	%fd68, %fd67, %fd62, 0d3F81111111122322;
	fma.rn.f64 	%fd69, %fd68, %fd62, 0d3FA55555555502A1;
	fma.rn.f64 	%fd70, %fd69, %fd62, 0d3FC5555555555511;
	fma.rn.f64 	%fd71, %fd70, %fd62, 0d3FE000000000000B;
	fma.rn.f64 	%fd72, %fd71, %fd62, 0d3FF0000000000000;
	fma.rn.f64 	%fd73, %fd72, %fd62, 0d3FF0000000000000;
	{
	.reg .b32 %temp; 
	mov.b64 	{%r11, %temp}, %fd73;
	}
	{
	.reg .b32 %temp; 
	mov.b64 	{%temp, %r12}, %fd73;
	}
	shl.b32 	%r39, %r10, 20;
	add.s32 	%r40, %r39, %r12;
	mov.b64 	%fd136, {%r11, %r40};
	{
	.reg .b32 %temp; 
	mov.b64 	{%temp, %r41}, %fd20;
	}
	mov.b32 	%f15, %r41;
	abs.f32 	%f4, %f15;
	setp.lt.f32 	%p7, %f4, 0f4086232B;
	@%p7 bra 	$L__BB2_17;
	setp.lt.f64 	%p8, %fd20, 0d0000000000000000;
	add.f64 	%fd74, %fd20, 0d7FF0000000000000;
	selp.f64 	%fd136, 0d0000000000000000, %fd74, %p8;
	setp.geu.f32 	%p9, %f4, 0f40874800;
	@%p9 bra 	$L__BB2_17;
	shr.u32 	%r42, %r10, 31;
	add.s32 	%r43, %r10, %r42;
	shr.s32 	%r44, %r43, 1;
	shl.b32 	%r45, %r44, 20;
	add.s32 	%r46, %r12, %r45;
	mov.b64 	%fd75, {%r11, %r46};
	sub.s32 	%r47, %r10, %r44;
	shl.b32 	%r48, %r47, 20;
	add.s32 	%r49, %r48, 1072693248;
	mov.b32 	%r50, 0;
	mov.b64 	%fd76, {%r50, %r49};
	mul.f64 	%fd136, %fd76, %fd75;
$L__BB2_17:
	rcp.rn.f64 	%fd77, %fd19;
	mul.f64 	%fd78, %fd77, %fd136;
	cvt.rn.f32.f64 	%f16, %fd78;
	st.global.f32 	[%rd14+1024], %f16;
$L__BB2_18:
	ret;

}
	// .globl	_ZN3cub18CUB_300001_SM_10006detail6reduce28DeviceReduceSingleTileKernelINS2_10policy_hubIfjN4cuda3std3__44plusIfEEE10Policy1000EN6thrust24THRUST_300001_SM_1000_NS6detail15normal_iteratorINSD_10device_ptrIfEEEEPfjS9_ffNS7_10__identityEEEvT0_T1_T2_T3_T4_T6_
.visible .entry _ZN3cub18CUB_300001_SM_10006detail6reduce28DeviceReduceSingleTileKernelINS2_10policy_hubIfjN4cuda3std3__44plusIfEEE10Policy1000EN6thrust24THRUST_300001_SM_1000_NS6detail15normal_iteratorINSD_10device_ptrIfEEEEPfjS9_ffNS7_10__identityEEEvT0_T1_T2_T3_T4_T6_(
	.param .align 8 .b8 _ZN3cub18CUB_300001_SM_10006detail6reduce28DeviceReduceSingleTileKernelINS2_10policy_hubIfjN4cuda3std3__44plusIfEEE10Policy1000EN6thrust24THRUST_300001_SM_1000_NS6detail15normal_iteratorINSD_10device_ptrIfEEEEPfjS9_ffNS7_10__identityEEEvT0_T1_T2_T3_T4_T6__param_0[8],
	.param .u64 .ptr .align 1 _ZN3cub18CUB_300001_SM_10006detail6reduce28DeviceReduceSingleTileKernelINS2_10policy_hubIfjN4cuda3std3__44plusIfEEE10Policy1000EN6thrust24THRUST_300001_SM_1000_NS6detail15normal_iteratorINSD_10device_ptrIfEEEEPfjS9_ffNS7_10__identityEEEvT0_T1_T2_T3_T4_T6__param_1,
	.param .u32 _ZN3cub18CUB_300001_SM_10006detail6reduce28DeviceReduceSingleTileKernelINS2_10policy_hubIfjN4cuda3std3__44plusIfEEE10Policy1000EN6thrust24THRUST_300001_SM_1000_NS6detail15normal_iteratorINSD_10device_ptrIfEEEEPfjS9_ffNS7_10__identityEEEvT0_T1_T2_T3_T4_T6__param_2,
	.param .align 1 .b8 _ZN3cub18CUB_300001_SM_10006detail6reduce28DeviceReduceSingleTileKernelINS2_10policy_hubIfjN4cuda3std3__44plusIfEEE10Policy1000EN6thrust24THRUST_300001_SM_1000_NS6detail15normal_iteratorINSD_10device_ptrIfEEEEPfjS9_ffNS7_10__identityEEEvT0_T1_T2_T3_T4_T6__param_3[1],
	.param .f32 _ZN3cub18CUB_300001_SM_10006detail6reduce28DeviceReduceSingleTileKernelINS2_10policy_hubIfjN4cuda3std3__44plusIfEEE10Policy1000EN6thrust24THRUST_300001_SM_1000_NS6detail15normal_iteratorINSD_10device_ptrIfEEEEPfjS9_ffNS7_10__identityEEEvT0_T1_T2_T3_T4_T6__param_4,
	.param .align 1 .b8 _ZN3cub18CUB_300001_SM_10006detail6reduce28DeviceReduceSingleTileKernelINS2_10policy_hubIfjN4cuda3std3__44plusIfEEE10Policy1000EN6thrust24THRUST_300001_SM_1000_NS6detail15normal_iteratorINSD_10device_ptrIfEEEEPfjS9_ffNS7_10__identityEEEvT0_T1_T2_T3_T4_T6__param_5[1]
)
.maxntid 512
.minnctapersm 1
{
	.reg .pred 	%p<67>;
	.reg .b32 	%r<211>;
	.reg .b32 	%f<384>;
	.reg .b64 	%rd<84>;
	// demoted variable
	.shared .align 4 .b8 _ZZN3cub18CUB_300001_SM_10006detail6reduce28DeviceReduceSingleTileKernelINS2_10policy_hubIfjN4cuda3std3__44plusIfEEE10Policy1000EN6thrust24THRUST_300001_SM_1000_NS6detail15normal_iteratorINSD_10device_ptrIfEEEEPfjS9_ffNS7_10__identityEEEvT0_T1_T2_T3_T4_T6_E12temp_storage[84];
	ld.param.u64 	%rd9, [_ZN3cub18CUB_300001_SM_10006detail6reduce28DeviceReduceSingleTileKernelINS2_10policy_hubIfjN4cuda3std3__44plusIfEEE10Policy1000EN6thrust24THRUST_300001_SM_1000_NS6detail15normal_iteratorINSD_10device_ptrIfEEEEPfjS9_ffNS7_10__identityEEEvT0_T1_T2_T3_T4_T6__param_0];
	ld.param.u64 	%rd10, [_ZN3cub18CUB_300001_SM_10006detail6reduce28DeviceReduceSingleTileKernelINS2_10policy_hubIfjN4cuda3std3__44plusIfEEE10Policy1000EN6thrust24THRUST_300001_SM_1000_NS6detail15normal_iteratorINSD_10device_ptrIfEEEEPfjS9_ffNS7_10__identityEEEvT0_T1_T2_T3_T4_T6__param_1];
	ld.param.u32 	%r51, [_ZN3cub18CUB_300001_SM_10006detail6reduce28DeviceReduceSingleTileKernelINS2_10policy_hubIfjN4cuda3std3__44plusIfEEE10Policy1000EN6thrust24THRUST_300001_SM_1000_NS6detail15normal_iteratorINSD_10device_ptrIfEEEEPfjS9_ffNS7_10__identityEEEvT0_T1_T2_T3_T4_T6__param_2];
	ld.param.f32 	%f42, [_ZN3cub18CUB_300001_SM_10006detail6reduce28DeviceReduceSingleTileKernelINS2_10policy_hubIfjN4cuda3std3__44plusIfEEE10Policy1000EN6thrust24THRUST_300001_SM_1000_NS6detail15normal_iteratorINSD_10device_ptrIfEEEEPfjS9_ffNS7_10__identityEEEvT0_T1_T2_T3_T4_T6__param_4];
	cvta.to.global.u64 	%rd1, %rd10;
	setp.ne.s32 	%p1, %r51, 0;
	@%p1 bra 	$L__BB3_3;
	mov.u32 	%r193, %tid.x;
	setp.ne.s32 	%p66, %r193, 0;
	@%p66 bra 	$L__BB3_52;
	st.global.f32 	[%rd1], %f42;
	bra.uni 	$L__BB3_52;
$L__BB3_3:
	cvta.to.global.u64 	%rd2, %rd9;
	setp.gt.u32 	%p2, %r51, 8191;
	@%p2 bra 	$L__BB3_28;
	mov.u32 	%r1, %tid.x;
	setp.ge.u32 	%p24, %r1, %r51;
	mov.f32 	%f371, 0f00000000;
	mov.u32 	%r197, %r1;
	@%p24 bra 	$L__BB3_6;
	mul.wide.u32 	%rd73, %r1, 4;
	add.s64 	%rd74, %rd2, %rd73;
	ld.global.f32 	%f371, [%rd74];
	add.s32 	%r197, %r1, 512;
$L__BB3_6:
	setp.ge.u32 	%p25, %r197, %r51;
	@%p25 bra 	$L__BB3_19;
	not.b32 	%r120, %r197;
	add.s32 	%r121, %r51, %r120;
	shr.u32 	%r122, %r121, 9;
	add.s32 	%r4, %r122, 1;
	and.b32  	%r5, %r4, 15;
	setp.lt.u32 	%p26, %r121, 7680;
	@%p26 bra 	$L__BB3_10;
	and.b32  	%r123, %r4, 16777200;
	neg.s32 	%r195, %r123;
	mul.wide.u32 	%rd75, %r197, 4;
	add.s64 	%rd76, %rd75, %rd2;
	add.s64 	%rd82, %rd76, 16384;
$L__BB3_9:
	.pragma "nounroll";
	ld.global.f32 	%f205, [%rd82+-16384];
	add.f32 	%f206, %f371, %f205;
	ld.global.f32 	%f207, [%rd82+-14336];
	add.f32 	%f208, %f206, %f207;
	ld.global.f32 	%f209, [%rd82+-12288];
	add.f32 	%f210, %f208, %f209;
	ld.global.f32 	%f211, [%rd82+-10240];
	add.f32 	%f212, %f210, %f211;
	ld.global.f32 	%f213, [%rd82+-8192];
	add.f32 	%f214, %f212, %f213;
	ld.global.f32 	%f215, [%rd82+-6144];
	add.f32 	%f216, %f214, %f215;
	ld.global.f32 	%f217, [%rd82+-4096];
	add.f32 	%f218, %f216, %f217;
	ld.global.f32 	%f219, [%rd82+-2048];
	add.f32 	%f220, %f218, %f219;
	ld.global.f32 	%f221, [%rd82];
	add.f32 	%f222, %f220, %f221;
	ld.global.f32 	%f223, [%rd82+2048];
	add.f32 	%f224, %f222, %f223;
	ld.global.f32 	%f225, [%rd82+4096];
	add.f32 	%f226, %f224, %f225;
	ld.global.f32 	%f227, [%rd82+6144];
	add.f32 	%f228, %f226, %f227;
	ld.global.f32 	%f229, [%rd82+8192];
	add.f32 	%f230, %f228, %f229;
	ld.global.f32 	%f231, [%rd82+10240];
	add.f32 	%f232, %f230, %f231;
	ld.global.f32 	%f233, [%rd82+12288];
	add.f32 	%f234, %f232, %f233;
	ld.global.f32 	%f235, [%rd82+14336];
	add.f32 	%f371, %f234, %f235;
	add.s32 	%r197, %r197, 8192;
	add.s32 	%r195, %r195, 16;
	add.s64 	%rd82, %rd82, 32768;
	setp.ne.s32 	%p27, %r195, 0;
	@%p27 bra 	$L__BB3_9;
$L__BB3_10:
	setp.eq.s32 	%p28, %r5, 0;
	@%p28 bra 	$L__BB3_19;
	and.b32  	%r12, %r4, 7;
	setp.lt.u32 	%p29, %r5, 8;
	@%p29 bra 	$L__BB3_13;
	mul.wide.u32 	%rd77, %r197, 4;
	add.s64 	%rd78, %rd2, %rd77;
	ld.global.f32 	%f237, [%rd78];
	add.f32 	%f238, %f371, %f237;
	ld.global.f32 	%f239, [%rd78+2048];
	add.f32 	%f240, %f238, %f239;
	ld.global.f32 	%f241, [%rd78+4096];
	add.f32 	%f242, %f240, %f241;
	ld.global.f32 	%f243, [%rd78+6144];
	add.f32 	%f244, %f242, %f243;
	ld.global.f32 	%f245, [%rd78+8192];
	add.f32 	%f246, %f244, %f245;
	ld.global.f32 	%f247, [%rd78+10240];
	add.f32 	%f248, %f246, %f247;
	ld.global.f32 	%f249, [%rd78+12288];
	add.f32 	%f250, %f248, %f249;
	ld.global.f32 	%f251, [%rd78+14336];
	add.f32 	%f371, %f250, %f251;
	add.s32 	%r197, %r197, 4096;
$L__BB3_13:
	setp.eq.s32 	%p30, %r12, 0;
	@%p30 bra 	$L__BB3_19;
	and.b32  	%r15, %r4, 3;
	setp.lt.u32 	%p31, %r12, 4;
	@%p31 bra 	$L__BB3_16;
	mul.wide.u32 	%rd79, %r197, 4;
	add.s64 	%rd80, %rd2, %rd79;
	ld.global.f32 	%f253, [%rd80];
	add.f32 	%f254, %f371, %f253;
	ld.global.f32 	%f255, [%rd80+2048];
	add.f32 	%f256, %f254, %f255;
	ld.global.f32 	%f257, [%rd80+4096];
	add.f32 	%f258, %f256, %f257;
	ld.global.f32 	%f259, [%rd80+6144];
	add.f32 	%f371, %f258, %f259;
	add.s32 	%r197, %r197, 2048;
$L__BB3_16:
	setp.eq.s32 	%p32, %r15, 0;
	@%p32 bra 	$L__BB3_19;
	mul.wide.u32 	%rd81, %r197, 4;
	add.s64 	%rd83, %rd2, %rd81;
	neg.s32 	%r200, %r15;
$L__BB3_18:
	.pragma "nounroll";
	ld.global.f32 	%f260, [%rd83];
	add.f32 	%f371, %f371, %f260;
	add.s64 	%rd83, %rd83, 2048;
	add.s32 	%r200, %r200, 1;
	setp.ne.s32 	%p33, %r200, 0;
	@%p33 bra 	$L__BB3_18;
$L__BB3_19:
	setp.lt.u32 	%p34, %r51, 512;
	@%p34 bra 	$L__BB3_24;
	// begin inline asm
	mov.u32 %r162, %laneid;
	// end inline asm
	mov.b32 	%r164, %f371;
	mov.b32 	%r165, 1;
	mov.b32 	%r186, 31;
	mov.b32 	%r187, -1;
	// begin inline asm
	shfl.sync.down.b32 %r163, %r164, %r165, %r186, %r187;
	// end inline asm
	setp.gt.s32 	%p58, %r162, 30;
	mov.b32 	%f319, %r163;
	add.f32 	%f320, %f371, %f319;
	selp.f32 	%f321, %f371, %f320, %p58;
	mov.b32 	%r169, %f321;
	mov.b32 	%r170, 2;
	// begin inline asm
	shfl.sync.down.b32 %r168, %r169, %r170, %r186, %r187;
	// end inline asm
	setp.gt.s32 	%p59, %r162, 29;
	mov.b32 	%f322, %r168;
	add.f32 	%f323, %f321, %f322;
	selp.f32 	%f324, %f321, %f323, %p59;
	mov.b32 	%r174, %f324;
	mov.b32 	%r175, 4;
	// begin inline asm
	shfl.sync.down.b32 %r173, %r174, %r175, %r186, %r187;
	// end inline asm
	setp.gt.s32 	%p60, %r162, 27;
	mov.b32 	%f325, %r173;
	add.f32 	%f326, %f324, %f325;
	selp.f32 	%f327, %f324, %f326, %p60;
	mov.b32 	%r179, %f327;
	mov.b32 	%r180, 8;
	// begin inline asm
	shfl.sync.down.b32 %r178, %r179, %r180, %r186, %r187;
	// end inline asm
	setp.gt.s32 	%p61, %r162, 23;
	mov.b32 	%f328, %r178;
	add.f32 	%f329, %f327, %f328;
	selp.f32 	%f330, %f327, %f329, %p61;
	mov.b32 	%r184, %f330;
	mov.b32 	%r185, 16;
	// begin inline asm
	shfl.sync.down.b32 %r183, %r184, %r185, %r186, %r187;
	// end inline asm
	setp.gt.s32 	%p62, %r162, 15;
	mov.b32 	%f331, %r183;
	add.f32 	%f16, %f330, %f331;
	selp.f32 	%f383, %f330, %f16, %p62;
	setp.ne.s32 	%p63, %r162, 0;
	@%p63 bra 	$L__BB3_22;
	shr.u32 	%r188, %r1, 3;
	and.b32  	%r189, %r188, 124;
	mov.u32 	%r190, _ZZN3cub18CUB_300001_SM_10006detail6reduce28DeviceReduceSingleTileKernelINS2_10policy_hubIfjN4cuda3std3__44plusIfEEE10Policy1000EN6thrust24THRUST_300001_SM_1000_NS6detail15normal_iteratorINSD_10device_ptrIfEEEEPfjS9_ffNS7_10__identityEEEvT0_T1_T2_T3_T4_T6_E12temp_storage;
	add.s32 	%r191, %r190, %r189;
	st.shared.f32 	[%r191+16], %f16;
$L__BB3_22:
	bar.sync 	0;
	setp.ne.s32 	%p64, %r1, 0;
	@%p64 bra 	$L__BB3_50;
	ld.shared.f32 	%f332, [_ZZN3cub18CUB_300001_SM_10006detail6reduce28DeviceReduceSingleTileKernelINS2_10policy_hubIfjN4cuda3std3__44plusIfEEE10Policy1000EN6thrust24THRUST_300001_SM_1000_NS6detail15normal_iteratorINSD_10device_ptrIfEEEEPfjS9_ffNS7_10__identityEEEvT0_T1_T2_T3_T4_T6_E12temp_storage+20];
	add.f32 	%f333, %f383, %f332;
	ld.shared.f32 	%f334, [_ZZN3cub18CUB_300001_SM_10006detail6reduce28DeviceReduceSingleTileKernelINS2_10policy_hubIfjN4cuda3std3__44plusIfEEE10Policy1000EN6thrust24THRUST_300001_SM_1000_NS6detail15normal_iteratorINSD_10device_ptrIfEEEEPfjS9_ffNS7_10__identityEEEvT0_T1_T2_T3_T4_T6_E12temp_storage+24];
	add.f32 	%f335, %f333, %f334;
	ld.shared.f32 	%f336, [_ZZN3cub18CUB_300001_SM_10006detail6reduce28DeviceReduceSingleTileKernelINS2_10policy_hubIfjN4cuda3std3__44plusIfEEE10Policy1000EN6thrust24THRUST_300001_SM_1000_NS6detail15normal_iteratorINSD_10device_ptrIfEEEEPfjS9_ffNS7_10__identityEEEvT0_T1_T2_T3_T4_T6_E12temp_storage+28];
	add.f32 	%f337, %f335, %f336;
	ld.shared.f32 	%f338, [_ZZN3cub18CUB_300001_SM_10006detail6reduce28DeviceReduceSingleTileKernelINS2_10policy_hubIfjN4cuda3std3__44plusIfEEE10Policy1000EN6thrust24THRUST_300001_SM_1000_NS6detail15normal_iteratorINSD_10device_ptrIfEEEEPfjS9_ffNS7_10__identityEEEvT0_T1_T2_T3_T4_T6_E12temp_storage+32];
	add.f32 	%f339, %f337, %f338;
	ld.shared.f32 	%f340, [_ZZN3cub18CUB_300001_SM_10006detail6reduce28DeviceReduceSingleTileKernelINS2_10policy_hubIfjN4cuda3std3__44plusIfEEE10Policy1000EN6thrust24THRUST_300001_SM_1000_NS6detail15normal_iteratorINSD_10device_ptrIfEEEEPfjS9_ffNS7_10__identityEEEvT0_T1_T2_T3_T4_T6_E12temp_storage+36];
	add.f32 	%f341, %f339, %f340;
	ld.shared.f32 	%f342, [_ZZN3cub18CUB_300001_SM_10006detail6reduce28DeviceReduceSingleTileKernelINS2_10policy_hubIfjN4cuda3std3__44plusIfEEE10Policy1000EN6thrust24THRUST_300001_SM_1000_NS6detail15normal_iteratorINSD_10device_ptrIfEEEEPfjS9_ffNS7_10__identityEEEvT0_T1_T2_T3_T4_T6_E12temp_storage+40];
	add.f32 	%f343, %f341, %f342;
	ld.shared.f32 	%f344, [_ZZN3cub18CUB_300001_SM_10006detail6reduce28DeviceReduceSingleTileKernelINS2_10policy_hubIfjN4cuda3std3__44plusIfEEE10Policy1000EN6thrust24THRUST_300001_SM_1000_NS6detail15normal_iteratorINSD_10device_ptrIfEEEEPfjS9_ffNS7_10__identityEEEvT0_T1_T2_T3_T4_T6_E12temp_storage+44];
	add.f32 	%f345, %f343, %f344;
	ld.shared.f32 	%f346, [_ZZN3cub18CUB_300001_SM_10006detail6reduce28DeviceReduceSingleTileKernelINS2_10policy_hubIfjN4cuda3std3__44plusIfEEE10Policy1000EN6thrust24THRUST_300001_SM_1000_NS6detail15normal_iteratorINSD_10device_ptrIfEEEEPfjS9_ffNS7_10__identityEEEvT0_T1_T2_T3_T4_T6_E12temp_storage+48];
	add.f32 	%f347, %f345, %f346;
	ld.shared.f32 	%f348, [_ZZN3cub18CUB_300001_SM_10006detail6reduce28DeviceReduceSingleTileKernelINS2_10policy_hubIfjN4cuda3std3__44plusIfEEE10Policy1000EN6thrust24THRUST_300001_SM_1000_NS6detail15normal_iteratorINSD_10device_ptrIfEEEEPfjS9_ffNS7_10__identityEEEvT0_T1_T2_T3_T4_T6_E12temp_storage+52];
	add.f32 	%f349, %f347, %f348;
	ld.shared.f32 	%f350, [_ZZN3cub18CUB_300001_SM_10006detail6reduce28DeviceReduceSingleTileKernelINS2_10policy_hubIfjN4cuda3std3__44plusIfEEE10Policy1000EN6thrust24THRUST_300001_SM_1000_NS6detail15normal_iteratorINSD_10device_ptrIfEEEEPfjS9_ffNS7_10__identityEEEvT0_T1_T2_T3_T4_T6_E12temp_storage+56];
	add.f32 	%f351, %f349, %f350;
	ld.shared.f32 	%f352, [_ZZN3cub18CUB_300001_SM_10006detail6reduce28DeviceReduceSingleTileKernelINS2_10policy_hubIfjN4cuda3std3__44plusIfEEE10Policy1000EN6thrust24THRUST_300001_SM_1000_NS6detail15normal_iteratorINSD_10device_ptrIfEEEEPfjS9_ffNS7_10__identityEEEvT0_T1_T2_T3_T4_T6_E12temp_storage+60];
	add.f32 	%f353, %f351, %f352;
	ld.shared.f32 	%f354, [_ZZN3cub18CUB_300001_SM_10006detail6reduce28DeviceReduceSingleTileKernelINS2_10policy_hubIfjN4cuda3std3__44plusIfEEE10Policy1000EN6thrust24THRUST_300001_SM_1000_NS6detail15normal_iteratorINSD_10device_ptrIfEEEEPfjS9_ffNS7_10__identityEEEvT0_T1_T2_T3_T4_T6_E12temp_storage+64];
	add.f32 	%f355, %f353, %f354;
	ld.shared.f32 	%f356, [_ZZN3cub18CUB_300001_SM_10006detail6reduce28DeviceReduceSingleTileKernelINS2_10policy_hubIfjN4cuda3std3__44plusIfEEE10Policy1000EN6thrust24THRUST_300001_SM_1000_NS6detail15normal_iteratorINSD_10device_ptrIfEEEEPfjS9_ffNS7_10__identityEEEvT0_T1_T2_T3_T4_T6_E12temp_storage+68];
	add.f32 	%f357, %f355, %f356;
	ld.shared.f32 	%f358, [_ZZN3cub18CUB_300001_SM_10006detail6reduce28DeviceReduceSingleTileKernelINS2_10policy_hubIfjN4cuda3std3__44plusIfEEE10Policy1000EN6thrust24THRUST_300001_SM_1000_NS6detail15normal_iteratorINSD_10device_ptrIfEEEEPfjS9_ffNS7_10__identityEEEvT0_T1_T2_T3_T4_T6_E12temp_storage+72];
	add.f32 	%f359, %f357, %f358;
	ld.shared.f32 	%f360, [_ZZN3cub18CUB_300001_SM_10006detail6reduce28DeviceReduceSingleTileKernelINS2_10policy_hubIfjN4cuda3std3__44plusIfEEE10Policy1000EN6thrust24THRUST_300001_SM_1000_NS6detail15normal_iteratorINSD_10device_ptrIfEEEEPfjS9_ffNS7_10__identityEEEvT0_T1_T2_T3_T4_T6_E12temp_storage+76];
	add.f32 	%f383, %f359, %f360;
	bra.uni 	$L__BB3_50;
$L__BB3_24:
	// begin inline asm
	mov.u32 %r124, %laneid;
	// end inline asm
	and.b32  	%r150, %r1, 992;
	add.s32 	%r151, %r150, 32;
	setp.gt.u32 	%p35, %r151, %r51;
	not.b32 	%r152, %r150;
	add.s32 	%r153, %r51, %r152;
	selp.b32 	%r148, %r153, 31, %p35;
	mov.b32 	%r126, %f371;
	mov.b32 	%r127, 1;
	mov.b32 	%r149, -1;
	// begin inline asm
	shfl.sync.down.b32 %r125, %r126, %r127, %r148, %r149;
	// end inline asm
	setp.lt.s32 	%p36, %r124, %r148;
	mov.b32 	%f261, %r125;
	add.f32 	%f262, %f371, %f261;
	selp.f32 	%f263, %f262, %f371, %p36;
	mov.b32 	%r131, %f263;
	mov.b32 	%r132, 2;
	// begin inline asm
	shfl.sync.down.b32 %r130, %r131, %r132, %r148, %r149;
	// end inline asm
	add.s32 	%r154, %r124, 2;
	setp.gt.s32 	%p37, %r154, %r148;
	mov.b32 	%f264, %r130;
	add.f32 	%f265, %f263, %f264;
	selp.f32 	%f266, %f263, %f265, %p37;
	mov.b32 	%r136, %f266;
	mov.b32 	%r137, 4;
	// begin inline asm
	shfl.sync.down.b32 %r135, %r136, %r137, %r148, %r149;
	// end inline asm
	add.s32 	%r155, %r124, 4;
	setp.gt.s32 	%p38, %r155, %r148;
	mov.b32 	%f267, %r135;
	add.f32 	%f268, %f266, %f267;
	selp.f32 	%f269, %f266, %f268, %p38;
	mov.b32 	%r141, %f269;
	mov.b32 	%r142, 8;
	// begin inline asm
	shfl.sync.down.b32 %r140, %r141, %r142, %r148, %r149;
	// end inline asm
	add.s32 	%r156, %r124, 8;
	setp.gt.s32 	%p39, %r156, %r148;
	mov.b32 	%f270, %r140;
	add.f32 	%f271, %f269, %f270;
	selp.f32 	%f272, %f269, %f271, %p39;
	mov.b32 	%r146, %f272;
	mov.b32 	%r147, 16;
	// begin inline asm
	shfl.sync.down.b32 %r145, %r146, %r147, %r148, %r149;
	// end inline asm
	add.s32 	%r157, %r124, 16;
	setp.gt.s32 	%p40, %r157, %r148;
	mov.b32 	%f273, %r145;
	add.f32 	%f274, %f272, %f273;
	selp.f32 	%f383, %f272, %f274, %p40;
	setp.ne.s32 	%p41, %r124, 0;
	@%p41 bra 	$L__BB3_26;
	shr.u32 	%r158, %r1, 3;
	and.b32  	%r159, %r158, 124;
	mov.u32 	%r160, _ZZN3cub18CUB_300001_SM_10006detail6reduce28DeviceReduceSingleTileKernelINS2_10policy_hubIfjN4cuda3std3__44plusIfEEE10Policy1000EN6thrust24THRUST_300001_SM_1000_NS6detail15normal_iteratorINSD_10device_ptrIfEEEEPfjS9_ffNS7_10__identityEEEvT0_T1_T2_T3_T4_T6_E12temp_storage;
	add.s32 	%r161, %r160, %r159;
	st.shared.f32 	[%r161+16], %f383;
$L__BB3_26:
	bar.sync 	0;
	setp.ne.s32 	%p42, %r1, 0;
	@%p42 bra 	$L__BB3_50;
	setp.gt.u32 	%p43, %r51, 32;
	ld.shared.f32 	%f275, [_ZZN3cub18CUB_300001_SM_10006detail6reduce28DeviceReduceSingleTileKernelINS2_10policy_hubIfjN4cuda3std3__44plusIfEEE10Policy1000EN6thrust24THRUST_300001_SM_1000_NS6detail15normal_iteratorINSD_10device_ptrIfEEEEPfjS9_ffNS7_10__identityEEEvT0_T1_T2_T3_T4_T6_E12temp_storage+20];
	add.f32 	%f276, %f383, %f275;
	selp.f32 	%f277, %f276, %f383, %p43;
	setp.gt.u32 	%p44, %r51, 64;
	ld.shared.f32 	%f278, [_ZZN3cub18CUB_300001_SM_10006detail6reduce28DeviceReduceSingleTileKernelINS2_10policy_hubIfjN4cuda3std3__44plusIfEEE10Policy1000EN6thrust24THRUST_300001_SM_1000_NS6detail15normal_iteratorINSD_10device_ptrIfEEEEPfjS9_ffNS7_10__identityEEEvT0_T1_T2_T3_T4_T6_E12temp_storage+24];
	add.f32 	%f279, %f278, %f277;
	selp.f32 	%f280, %f279, %f277, %p44;
	setp.gt.u32 	%p45, %r51, 96;
	ld.shared.f32 	%f281, [_ZZN3cub18CUB_300001_SM_10006detail6reduce28DeviceReduceSingleTileKernelINS2_10policy_hubIfjN4cuda3std3__44plusIfEEE10Policy1000EN6thrust24THRUST_300001_SM_1000_NS6detail15normal_iteratorINSD_10device_ptrIfEEEEPfjS9_ffNS7_10__identityEEEvT0_T1_T2_T3_T4_T6_E12temp_storage+28];
	add.f32 	%f282, %f281, %f280;
	selp.f32 	%f283, %f282, %f280, %p45;
	setp.gt.u32 	%p46, %r51, 128;
	ld.shared.f32 	%f284, [_ZZN3cub18CUB_300001_SM_10006detail6reduce28DeviceReduceSingleTileKernelINS2_10policy_hubIfjN4cuda3std3__44plusIfEEE10Policy1000EN6thrust24THRUST_300001_SM_1000_NS6detail15normal_iteratorINSD_10device_ptrIfEEEEPfjS9_ffNS7_10__identityEEEvT0_T1_T2_T3_T4_T6_E12temp_storage+32];
	add.f32 	%f285, %f284, %f283;
	selp.f32 	%f286, %f285, %f283, %p46;
	setp.gt.u32 	%p47, %r51, 160;
	ld.shared.f32 	%f287, [_ZZN3cub18CUB_300001_SM_10006detail6reduce28DeviceReduceSingleTileKernelINS2_10policy_hubIfjN4cuda3std3__44plusIfEEE10Policy1000EN6thrust24THRUST_300001_SM_1000_NS6detail15normal_iteratorINSD_10device_ptrIfEEEEPfjS9_ffNS7_10__identityEEEvT0_T1_T2_T3_T4_T6_E12temp_storage+36];
	add.f32 	%f288, %f287, %f286;
	selp.f32 	%f289, %f288, %f286, %p47;
	setp.gt.u32 	%p48, %r51, 192;
	ld.shared.f32 	%f290, [_ZZN3cub18CUB_300001_SM_10006detail6reduce28DeviceReduceSingleTileKernelINS2_10policy_hubIfjN4cuda3std3__44plusIfEEE10Policy1000EN6thrust24THRUST_300001_SM_1000_NS6detail15normal_iteratorINSD_10device_ptrIfEEEEPfjS9_ffNS7_10__identityEEEvT0_T1_T2_T3_T4_T6_E12temp_storage+40];
	add.f32 	%f291, %f290, %f289;
	selp.f32 	%f292, %f291, %f289, %p48;
	setp.gt.u32 	%p49, %r51, 224;
	ld.shared.f32 	%f293, [_ZZN3cub18CUB_300001_SM_10006detail6reduce28DeviceReduceSingleTileKernelINS2_10policy_hubIfjN4cuda3std3__44plusIfEEE10Policy1000EN6thrust24THRUST_300001_SM_1000_NS6detail15normal_iteratorINSD_10device_ptrIfEEEEPfjS9_ffNS7_10__identityEEEvT0_T1_T2_T3_T4_T6_E12temp_storage+44];
	add.f32 	%f294, %f293, %f292;
	selp.f32 	%f295, %f294, %f292, %p49;
	setp.gt.u32 	%p50, %r51, 256;
	ld.shared.f32 	%f296, [_ZZN3cub18CUB_300001_SM_10006detail6reduce28DeviceReduceSingleTileKernelINS2_10policy_hubIfjN4cuda3std3__44plusIfEEE10Policy1000EN6thrust24THRUST_300001_SM_1000_NS6detail15normal_iteratorINSD_10device_ptrIfEEEEPfjS9_ffNS7_10__identityEEEvT0_T1_T2_T3_T4_T6_E12temp_storage+48];
	add.f32 	%f297, %f296, %f295;
	selp.f32 	%f298, %f297, %f295, %p50;
	setp.gt.u32 	%p51, %r51, 288;
	ld.shared.f32 	%f299, [_ZZN3cub18CUB_300001_SM_10006detail6reduce28DeviceReduceSingleTileKernelINS2_10policy_hubIfjN4cuda3std3__44plusIfEEE10Policy1000EN6thrust24THRUST_300001_SM_1000_NS6detail15normal_iteratorINSD_10device_ptrIfEEEEPfjS9_ffNS7_10__identityEEEvT0_T1_T2_T3_T4_T6_E12temp_storage+52];
	add.f32 	%f300, %f299, %f298;
	selp.f32 	%f301, %f300, %f298, %p51;
	setp.gt.u32 	%p52, %r51, 320;
	ld.shared.f32 	%f302, [_ZZN3cub18CUB_300001_SM_10006detail6reduce28DeviceReduceSingleTileKernelINS2_10policy_hubIfjN4cuda3std3__44plusIfEEE10Policy1000EN6thrust24THRUST_300001_SM_1000_NS6detail15normal_iteratorINSD_10device_ptrIfEEEEPfjS9_ffNS7_10__identityEEEvT0_T1_T2_T3_T4_T6_E12temp_storage+56];
	add.f32 	%f303, %f302, %f301;
	selp.f32 	%f304, %f303, %f301, %p52;
	setp.gt.u32 	%p53, %r51, 352;
	ld.shared.f32 	%f305, [_ZZN3cub18CUB_300001_SM_10006detail6reduce28DeviceReduceSingleTileKernelINS2_10policy_hubIfjN4cuda3std3__44plusIfEEE10Policy1000EN6thrust24THRUST_300001_SM_1000_NS6detail15normal_iteratorINSD_10device_ptrIfEEEEPfjS9_ffNS7_10__identityEEEvT0_T1_T2_T3_T4_T6_E12temp_storage+60];
	add.f32 	%f306, %f305, %f304;
	selp.f32 	%f307, %f306, %f304, %p53;
	setp.gt.u32 	%p54, %r51, 384;
	ld.shared.f32 	%f308, [_ZZN3cub18CUB_300001_SM_10006detail6reduce28DeviceReduceSingleTileKernelINS2_10policy_hubIfjN4cuda3std3__44plusIfEEE10Policy1000EN6thrust24THRUST_300001_SM_1000_NS6detail15normal_iteratorINSD_10device_ptrIfEEEEPfjS9_ffNS7_10__identityEEEvT0_T1_T2_T3_T4_T6_E12temp_storage+64];
	add.f32 	%f309, %f308, %f307;
	selp.f32 	%f310, %f309, %f307, %p54;
	setp.gt.u32 	%p55, %r51, 416;
	ld.shared.f32 	%f311, [_ZZN3cub18CUB_300001_SM_10006detail6reduce28DeviceReduceSingleTileKernelINS2_10policy_hubIfjN4cuda3std3__44plusIfEEE10Policy1000EN6thrust24THRUST_300001_SM_1000_NS6detail15normal_iteratorINSD_10device_ptrIfEEEEPfjS9_ffNS7_10__identityEEEvT0_T1_T2_T3_T4_T6_E12temp_storage+68];
	add.f32 	%f312, %f311, %f310;
	selp.f32 	%f313, %f312, %f310, %p55;
	setp.gt.u32 	%p56, %r51, 448;
	ld.shared.f32 	%f314, [_ZZN3cub18CUB_300001_SM_10006detail6reduce28DeviceReduceSingleTileKernelINS2_10policy_hubIfjN4cuda3std3__44plusIfEEE10Policy1000EN6thrust24THRUST_300001_SM_1000_NS6detail15normal_iteratorINSD_10device_ptrIfEEEEPfjS9_ffNS7_10__identityEEEvT0_T1_T2_T3_T4_T6_E12temp_storage+72];
	add.f32 	%f315, %f314, %f313;
	selp.f32 	%f316, %f315, %f313, %p56;
	setp.gt.u32 	%p57, %r51, 480;
	ld.shared.f32 	%f317, [_ZZN3cub18CUB_300001_SM_10006detail6reduce28DeviceReduceSingleTileKernelINS2_10policy_hubIfjN4cuda3std3__44plusIfEEE10Policy1000EN6thrust24THRUST_300001_SM_1000_NS6detail15normal_iteratorINSD_10device_ptrIfEEEEPfjS9_ffNS7_10__identityEEEvT0_T1_T2_T3_T4_T6_E12temp_storage+76];
	add.f32 	%f318, %f317, %f316;
	selp.f32 	%f383, %f318, %f316, %p57;
	bra.uni 	$L__BB3_50;
$L__BB3_28:
	mov.u32 	%r21, %tid.x;
	mul.wide.u32 	%rd11, %r21, 4;
	add.s64 	%rd12, %rd2, %rd11;
	ld.global.f32 	%f43, [%rd12];
	ld.global.f32 	%f44, [%rd12+2048];
	ld.global.f32 	%f45, [%rd12+4096];
	ld.global.f32 	%f46, [%rd12+6144];
	ld.global.f32 	%f47, [%rd12+8192];
	ld.global.f32 	%f48, [%rd12+10240];
	ld.global.f32 	%f49, [%rd12+12288];
	ld.global.f32 	%f50, [%rd12+14336];
	ld.global.f32 	%f51, [%rd12+16384];
	ld.global.f32 	%f52, [%rd12+18432];
	ld.global.f32 	%f53, [%rd12+20480];
	ld.global.f32 	%f54, [%rd12+22528];
	ld.global.f32 	%f55, [%rd12+24576];
	ld.global.f32 	%f56, [%rd12+26624];
	ld.global.f32 	%f57, [%rd12+28672];
	ld.global.f32 	%f58, [%rd12+30720];
	add.f32 	%f59, %f43, %f44;
	add.f32 	%f60, %f45, %f46;
	add.f32 	%f61, %f47, %f48;
	add.f32 	%f62, %f49, %f50;
	add.f32 	%f63, %f51, %f52;
	add.f32 	%f64, %f53, %f54;
	add.f32 	%f65, %f55, %f56;
	add.f32 	%f66, %f57, %f58;
	add.f32 	%f67, %f59, %f60;
	add.f32 	%f68, %f61, %f62;
	add.f32 	%f69, %f63, %f64;
	add.f32 	%f70, %f65, %f66;
	add.f32 	%f71, %f67, %f68;
	add.f32 	%f72, %f69, %f70;
	add.f32 	%f382, %f71, %f72;
	add.s32 	%r22, %r51, -8192;
	setp.lt.u32 	%p3, %r22, 8192;
	mov.b32 	%r202, 8192;
	@%p3 bra 	$L__BB3_32;
	mov.b32 	%r202, 8192;
$L__BB3_30:
	add.s32 	%r54, %r21, %r202;
	mul.wide.u32 	%rd13, %r54, 4;
	add.s64 	%rd14, %rd2, %rd13;
	ld.global.f32 	%f73, [%rd14];
	ld.global.f32 	%f74, [%rd14+2048];
	ld.global.f32 	%f75, [%rd14+4096];
	ld.global.f32 	%f76, [%rd14+6144];
	ld.global.f32 	%f77, [%rd14+8192];
	ld.global.f32 	%f78, [%rd14+10240];
	ld.global.f32 	%f79, [%rd14+12288];
	ld.global.f32 	%f80, [%rd14+14336];
	ld.global.f32 	%f81, [%rd14+16384];
	ld.global.f32 	%f82, [%rd14+18432];
	ld.global.f32 	%f83, [%rd14+20480];
	ld.global.f32 	%f84, [%rd14+22528];
	ld.global.f32 	%f85, [%rd14+24576];
	ld.global.f32 	%f86, [%rd14+26624];
	ld.global.f32 	%f87, [%rd14+28672];
	ld.global.f32 	%f88, [%rd14+30720];
	add.f32 	%f89, %f382, %f73;
	add.f32 	%f90, %f74, %f75;
	add.f32 	%f91, %f76, %f77;
	add.f32 	%f92, %f78, %f79;
	add.f32 	%f93, %f80, %f81;
	add.f32 	%f94, %f82, %f83;
	add.f32 	%f95, %f84, %f85;
	add.f32 	%f96, %f86, %f87;
	add.f32 	%f97, %f89, %f90;
	add.f32 	%f98, %f91, %f92;
	add.f32 	%f99, %f93, %f94;
	add.f32 	%f100, %f95, %f96;
	add.f32 	%f101, %f97, %f98;
	add.f32 	%f102, %f99, %f100;
	add.f32 	%f103, %f101, %f102;
	add.f32 	%f382, %f103, %f88;
	sub.s32 	%r55, %r51, %r202;
	setp.lt.u32 	%p4, %r55, 8192;
	@%p4 bra 	$L__BB3_46;
	add.s32 	%r202, %r202, 8192;
	setp.le.u32 	%p5, %r202, %r22;
	@%p5 bra 	$L__BB3_30;
$L__BB3_32:
	setp.le.u32 	%p6, %r51, %r202;
	sub.s32 	%r56, %r51, %r202;
	setp.ge.s32 	%p7, %r21, %r56;
	or.pred  	%p8, %p6, %p7;
	@%p8 bra 	$L__BB3_46;
	not.b32 	%r58, %r21;
	add.s32 	%r59, %r51, %r58;
	sub.s32 	%r60, %r59, %r202;
	shr.u32 	%r61, %r60, 9;
	add.s32 	%r26, %r61, 1;
	and.b32  	%r27, %r26, 15;
	setp.lt.u32 	%p9, %r60, 7680;
	mov.u32 	%r207, %r21;
	@%p9 bra 	$L__BB3_37;
	or.b32  	%r205, %r21, 4096;
	add.s32 	%r204, %r21, %r202;
	and.b32  	%r62, %r26, 16777200;
	neg.s32 	%r203, %r62;
$L__BB3_35:
	.pragma "nounroll";
	mul.wide.u32 	%rd15, %r204, 4;
	add.s64 	%rd16, %rd2, %rd15;
	ld.global.f32 	%f105, [%rd16];
	add.f32 	%f106, %f382, %f105;
	add.s32 	%r63, %r204, 512;
	mul.wide.u32 	%rd17, %r63, 4;
	add.s64 	%rd18, %rd2, %rd17;
	ld.global.f32 	%f107, [%rd18];
	add.f32 	%f108, %f106, %f107;
	add.s32 	%r64, %r204, 1024;
	mul.wide.u32 	%rd19, %r64, 4;
	add.s64 	%rd20, %rd2, %rd19;
	ld.global.f32 	%f109, [%rd20];
	add.f32 	%f110, %f108, %f109;
	add.s32 	%r65, %r204, 1536;
	mul.wide.u32 	%rd21, %r65, 4;
	add.s64 	%rd22, %rd2, %rd21;
	ld.global.f32 	%f111, [%rd22];
	add.f32 	%f112, %f110, %f111;
	add.s32 	%r66, %r204, 2048;
	mul.wide.u32 	%rd23, %r66, 4;
	add.s64 	%rd24, %rd2, %rd23;
	ld.global.f32 	%f113, [%rd24];
	add.f32 	%f114, %f112, %f113;
	add.s32 	%r67, %r204, 2560;
	mul.wide.u32 	%rd25, %r67, 4;
	add.s64 	%rd26, %rd2, %rd25;
	ld.global.f32 	%f115, [%rd26];
	add.f32 	%f116, %f114, %f115;
	add.s32 	%r68, %r204, 3072;
	mul.wide.u32 	%rd27, %r68, 4;
	add.s64 	%rd28, %rd2, %rd27;
	ld.global.f32 	%f117, [%rd28];
	add.f32 	%f118, %f116, %f117;
	add.s32 	%r69, %r204, 3584;
	mul.wide.u32 	%rd29, %r69, 4;
	add.s64 	%rd30, %rd2, %rd29;
	ld.global.f32 	%f119, [%rd30];
	add.f32 	%f120, %f118, %f119;
	add.s32 	%r70, %r204, 4096;
	mul.wide.u32 	%rd31, %r70, 4;
	add.s64 	%rd32, %rd2, %rd31;
	ld.global.f32 	%f121, [%rd32];
	add.f32 	%f122, %f120, %f121;
	add.s32 	%r71, %r204, 4608;
	mul.wide.u32 	%rd33, %r71, 4;
	add.s64 	%rd34, %rd2, %rd33;
	ld.global.f32 	%f123, [%rd34];
	add.f32 	%f124, %f122, %f123;
	add.s32 	%r72, %r204, 5120;
	mul.wide.u32 	%rd35, %r72, 4;
	add.s64 	%rd36, %rd2, %rd35;
	ld.global.f32 	%f125, [%rd36];
	add.f32 	%f126, %f124, %f125;
	add.s32 	%r73, %r204, 5632;
	mul.wide.u32 	%rd37, %r73, 4;
	add.s64 	%rd38, %rd2, %rd37;
	ld.global.f32 	%f127, [%rd38];
	add.f32 	%f128, %f126, %f127;
	add.s32 	%r74, %r204, 6144;
	mul.wide.u32 	%rd39, %r74, 4;
	add.s64 	%rd40, %rd2, %rd39;
	ld.global.f32 	%f129, [%rd40];
	add.f32 	%f130, %f128, %f129;
	add.s32 	%r75, %r204, 6656;
	mul.wide.u32 	%rd41, %r75, 4;
	add.s64 	%rd42, %rd2, %rd41;
	ld.global.f32 	%f131, [%rd42];
	add.f32 	%f132, %f130, %f131;
	add.s32 	%r76, %r204, 7168;
	mul.wide.u32 	%rd43, %r76, 4;
	add.s64 	%rd44, %rd2, %rd43;
	ld.global.f32 	%f133, [%rd44];
	add.f32 	%f134, %f132, %f133;
	add.s32 	%r77, %r204, 7680;
	mul.wide.u32 	%rd45, %r77, 4;
	add.s64 	%rd46, %rd2, %rd45;
	ld.global.f32 	%f135, [%rd46];
	add.f32 	%f382, %f134, %f135;
	add.s32 	%r205, %r205, 8192;
	add.s32 	%r204, %r204, 8192;
	add.s32 	%r203, %r203, 16;
	setp.ne.s32 	%p10, %r203, 0;
	@%p10 bra 	$L__BB3_35;
	add.s32 	%r207, %r205, -4096;
$L__BB3_37:
	setp.eq.s32 	%p11, %r27, 0;
	@%p11 bra 	$L__BB3_46;
	and.b32  	%r39, %r26, 7;
	setp.lt.u32 	%p12, %r27, 8;
	@%p12 bra 	$L__BB3_40;
	add.s32 	%r78, %r207, %r202;
	mul.wide.u32 	%rd47, %r78, 4;
	add.s64 	%rd48, %rd2, %rd47;
	ld.global.f32 	%f137, [%rd48];
	add.f32 	%f138, %f382, %f137;
	add.s32 	%r79, %r78, 512;
	mul.wide.u32 	%rd49, %r79, 4;
	add.s64 	%rd50, %rd2, %rd49;
	ld.global.f32 	%f139, [%rd50];
	add.f32 	%f140, %f138, %f139;
	add.s32 	%r80, %r78, 1024;
	mul.wide.u32 	%rd51, %r80, 4;
	add.s64 	%rd52, %rd2, %rd51;
	ld.global.f32 	%f141, [%rd52];
	add.f32 	%f142, %f140, %f141;
	add.s32 	%r81, %r78, 1536;
	mul.wide.u32 	%rd53, %r81, 4;
	add.s64 	%rd54, %rd2, %rd53;
	ld.global.f32 	%f143, [%rd54];
	add.f32 	%f144, %f142, %f143;
	add.s32 	%r82, %r78, 2048;
	mul.wide.u32 	%rd55, %r82, 4;
	add.s64 	%rd56, %rd2, %rd55;
	ld.global.f32 	%f145, [%rd56];
	add.f32 	%f146, %f144, %f145;
	add.s32 	%r83, %r78, 2560;
	mul.wide.u32 	%rd57, %r83, 4;
	add.s64 	%rd58, %rd2, %rd57;
	ld.global.f32 	%f147, [%rd58];
	add.f32 	%f148, %f146, %f147;
	add.s32 	%r84, %r78, 3072;
	mul.wide.u32 	%rd59, %r84, 4;
	add.s64 	%rd60, %rd2, %rd59;
	ld.global.f32 	%f149, [%rd60];
	add.f32 	%f150, %f148, %f149;
	add.s32 	%r85, %r78, 3584;
	mul.wide.u32 	%rd61, %r85, 4;
	add.s64 	%rd62, %rd2, %rd61;
	ld.global.f32 	%f151, [%rd62];
	add.f32 	%f382, %f150, %f151;
	add.s32 	%r207, %r207, 4096;
$L__BB3_40:
	setp.eq.s32 	%p13, %r39, 0;
	@%p13 bra 	$L__BB3_46;
	and.b32  	%r42, %r26, 3;
	setp.lt.u32 	%p14, %r39, 4;
	@%p14 bra 	$L__BB3_43;
	add.s32 	%r86, %r207, %r202;
	mul.wide.u32 	%rd63, %r86, 4;
	add.s64 	%rd64, %rd2, %rd63;
	ld.global.f32 	%f153, [%rd64];
	add.f32 	%f154, %f382, %f153;
	add.s32 	%r87, %r86, 512;
	mul.wide.u32 	%rd65, %r87, 4;
	add.s64 	%rd66, %rd2, %rd65;
	ld.global.f32 	%f155, [%rd66];
	add.f32 	%f156, %f154, %f155;
	add.s32 	%r88, %r86, 1024;
	mul.wide.u32 	%rd67, %r88, 4;
	add.s64 	%rd68, %rd2, %rd67;
	ld.global.f32 	%f157, [%rd68];
	add.f32 	%f158, %f156, %f157;
	add.s32 	%r89, %r86, 1536;
	mul.wide.u32 	%rd69, %r89, 4;
	add.s64 	%rd70, %rd2, %rd69;
	ld.global.f32 	%f159, [%rd70];
	add.f32 	%f382, %f158, %f159;
	add.s32 	%r207, %r207, 2048;
$L__BB3_43:
	setp.eq.s32 	%p15, %r42, 0;
	@%p15 bra 	$L__BB3_46;
	add.s32 	%r210, %r207, %r202;
	neg.s32 	%r209, %r42;
$L__BB3_45:
	.pragma "nounroll";
	mul.wide.u32 	%rd71, %r210, 4;
	add.s64 	%rd72, %rd2, %rd71;
	ld.global.f32 	%f160, [%rd72];
	add.f32 	%f382, %f382, %f160;
	add.s32 	%r210, %r210, 512;
	add.s32 	%r209, %r209, 1;
	setp.ne.s32 	%p16, %r209, 0;
	@%p16 bra 	$L__BB3_45;
$L__BB3_46:
	// begin inline asm
	mov.u32 %r90, %laneid;
	// end inline asm
	mov.b32 	%r92, %f382;
	mov.b32 	%r93, 1;
	mov.b32 	%r114, 31;
	mov.b32 	%r115, -1;
	// begin inline asm
	shfl.sync.down.b32 %r91, %r92, %r93, %r114, %r115;
	// end inline asm
	setp.gt.s32 	%p17, %r90, 30;
	mov.b32 	%f161, %r91;
	add.f32 	%f162, %f382, %f161;
	selp.f32 	%f163, %f382, %f162, %p17;
	mov.b32 	%r97, %f163;
	mov.b32 	%r98, 2;
	// begin inline asm
	shfl.sync.down.b32 %r96, %r97, %r98, %r114, %r115;
	// end inline asm
	setp.gt.s32 	%p18, %r90, 29;
	mov.b32 	%f164, %r96;
	add.f32 	%f165, %f163, %f164;
	selp.f32 	%f166, %f163, %f165, %p18;
	mov.b32 	%r102, %f166;
	mov.b32 	%r103, 4;
	// begin inline asm
	shfl.sync.down.b32 %r101, %r102, %r103, %r114, %r115;
	// end inline asm
	setp.gt.s32 	%p19, %r90, 27;
	mov.b32 	%f167, %r101;
	add.f32 	%f168, %f166, %f167;
	selp.f32 	%f169, %f166, %f168, %p19;
	mov.b32 	%r107, %f169;
	mov.b32 	%r108, 8;
	// begin inline asm
	shfl.sync.down.b32 %r106, %r107, %r108, %r114, %r115;
	// end inline asm
	setp.gt.s32 	%p20, %r90, 23;
	mov.b32 	%f170, %r106;
	add.f32 	%f171, %f169, %f170;
	selp.f32 	%f172, %f169, %f171, %p20;
	mov.b32 	%r112, %f172;
	mov.b32 	%r113, 16;
	// begin inline asm
	shfl.sync.down.b32 %r111, %r112, %r113, %r114, %r115;
	// end inline asm
	setp.gt.s32 	%p21, %r90, 15;
	mov.b32 	%f173, %r111;
	add.f32 	%f38, %f172, %f173;
	selp.f32 	%f383, %f172, %f38, %p21;
	setp.ne.s32 	%p22, %r90, 0;
	@%p22 bra 	$L__BB3_48;
	shr.u32 	%r116, %r21, 3;
	and.b32  	%r117, %r116, 124;
	mov.u32 	%r118, _ZZN3cub18CUB_300001_SM_10006detail6reduce28DeviceReduceSingleTileKernelINS2_10policy_hubIfjN4cuda3std3__44plusIfEEE10Policy1000EN6thrust24THRUST_300001_SM_1000_NS6detail15normal_iteratorINSD_10device_ptrIfEEEEPfjS9_ffNS7_10__identityEEEvT0_T1_T2_T3_T4_T6_E12temp_storage;
	add.s32 	%r119, %r118, %r117;
	st.shared.f32 	[%r119+16], %f38;
$L__BB3_48:
	bar.sync 	0;
	setp.ne.s32 	%p23, %r21, 0;
	@%p23 bra 	$L__BB3_50;
	ld.shared.f32 	%f174, [_ZZN3cub18CUB_300001_SM_10006detail6reduce28DeviceReduceSingleTileKernelINS2_10policy_hubIfjN4cuda3std3__44plusIfEEE10Policy1000EN6thrust24THRUST_300001_SM_1000_NS6detail15normal_iteratorINSD_10device_ptrIfEEEEPfjS9_ffNS7_10__identityEEEvT0_T1_T2_T3_T4_T6_E12temp_storage+20];
	add.f32 	%f175, %f383, %f174;
	ld.shared.f32 	%f176, [_ZZN3cub18CUB_300001_SM_10006detail6reduce28DeviceReduceSingleTileKernelINS2_10policy_hubIfjN4cuda3std3__44plusIfEEE10Policy1000EN6thrust24THRUST_300001_SM_1000_NS6detail15normal_iteratorINSD_10device_ptrIfEEEEPfjS9_ffNS7_10__identityEEEvT0_T1_T2_T3_T4_T6_E12temp_storage+24];
	add.f32 	%f177, %f175, %f176;
	ld.shared.f32 	%f178, [_ZZN3cub18CUB_300001_SM_10006detail6reduce28DeviceReduceSingleTileKernelINS2_10policy_hubIfjN4cuda3std3__44plusIfEEE10Policy1000EN6thrust24THRUST_300001_SM_1000_NS6detail15normal_iteratorINSD_10device_ptrIfEEEEPfjS9_ffNS7_10__identityEEEvT0_T1_T2_T3_T4_T6_E12temp_storage+28];
	add.f32 	%f179, %f177, %f178;
	ld.shared.f32 	%f180, [_ZZN3cub18CUB_300001_SM_10006detail6reduce28DeviceReduceSingleTileKernelINS2_10policy_hubIfjN4cuda3std3__44plusIfEEE10Policy1000EN6thrust24THRUST_300001_SM_1000_NS6detail15normal_iteratorINSD_10device_ptrIfEEEEPfjS9_ffNS7_10__identityEEEvT0_T1_T2_T3_T4_T6_E12temp_storage+32];
	add.f32 	%f181, %f179, %f180;
	ld.shared.f32 	%f182, [_ZZN3cub18CUB_300001_SM_10006detail6reduce28DeviceReduceSingleTileKernelINS2_10policy_hubIfjN4cuda3std3__44plusIfEEE10Policy1000EN6thrust24THRUST_300001_SM_1000_NS6detail15normal_iteratorINSD_10device_ptrIfEEEEPfjS9_ffNS7_10__identityEEEvT0_T1_T2_T3_T4_T6_E12temp_storage+36];
	add.f32 	%f183, %f181, %f182;
	ld.shared.f32 	%f184, [_ZZN3cub18CUB_300001_SM_10006detail6reduce28DeviceReduceSingleTileKernelINS2_10policy_hubIfjN4cuda3std3__44plusIfEEE10Policy1000EN6thrust24THRUST_300001_SM_1000_NS6detail15normal_iteratorINSD_10device_ptrIfEEEEPfjS9_ffNS7_10__identityEEEvT0_T1_T2_T3_T4_T6_E12temp_storage+40];
	add.f32 	%f185, %f183, %f184;
	ld.shared.f32 	%f186, [_ZZN3cub18CUB_300001_SM_10006detail6reduce28DeviceReduceSingleTileKernelINS2_10policy_hubIfjN4cuda3std3__44plusIfEEE10Policy1000EN6thrust24THRUST_300001_SM_1000_NS6detail15normal_iteratorINSD_10device_ptrIfEEEEPfjS9_ffNS7_10__identityEEEvT0_T1_T2_T3_T4_T6_E12temp_storage+44];
	add.f32 	%f187, %f185, %f186;
	ld.shared.f32 	%f188, [_ZZN3cub18CUB_300001_SM_10006detail6reduce28DeviceReduceSingleTileKernelINS2_10policy_hubIfjN4cuda3std3__44plusIfEEE10Policy1000EN6thrust24THRUST_300001_SM_1000_NS6detail15normal_iteratorINSD_10device_ptrIfEEEEPfjS9_ffNS7_10__identityEEEvT0_T1_T2_T3_T4_T6_E12temp_storage+48];
	add.f32 	%f189, %f187, %f188;
	ld.shared.f32 	%f190, [_ZZN3cub18CUB_300001_SM_10006detail6reduce28DeviceReduceSingleTileKernelINS2_10policy_hubIfjN4cuda3std3__44plusIfEEE10Policy1000EN6thrust24THRUST_300001_SM_1000_NS6detail15normal_iteratorINSD_10device_ptrIfEEEEPfjS9_ffNS7_10__identityEEEvT0_T1_T2_T3_T4_T6_E12temp_storage+52];
	add.f32 	%f191, %f189, %f190;
	ld.shared.f32 	%f192, [_ZZN3cub18CUB_300001_SM_10006detail6reduce28DeviceReduceSingleTileKernelINS2_10policy_hubIfjN4cuda3std3__44plusIfEEE10Policy1000EN6thrust24THRUST_300001_SM_1000_NS6detail15normal_iteratorINSD_10device_ptrIfEEEEPfjS9_ffNS7_10__identityEEEvT0_T1_T2_T3_T4_T6_E12temp_storage+56];
	add.f32 	%f193, %f191, %f192;
	ld.shared.f32 	%f194, [_ZZN3cub18CUB_300001_SM_10006detail6reduce28DeviceReduceSingleTileKernelINS2_10policy_hubIfjN4cuda3std3__44plusIfEEE10Policy1000EN6thrust24THRUST_300001_SM_1000_NS6detail15normal_iteratorINSD_10device_ptrIfEEEEPfjS9_ffNS7_10__identityEEEvT0_T1_T2_T3_T4_T6_E12temp_storage+60];
	add.f32 	%f195, %f193, %f194;
	ld.shared.f32 	%f196, [_ZZN3cub18CUB_300001_SM_10006detail6reduce28DeviceReduceSingleTileKernelINS2_10policy_hubIfjN4cuda3std3__44plusIfEEE10Policy1000EN6thrust24THRUST_300001_SM_1000_NS6detail15normal_iteratorINSD_10device_ptrIfEEEEPfjS9_ffNS7_10__identityEEEvT0_T1_T2_T3_T4_T6_E12temp_storage+64];
	add.f32 	%f197, %f195, %f196;
	ld.shared.f32 	%f198, [_ZZN3cub18CUB_300001_SM_10006detail6reduce28DeviceReduceSingleTileKernelINS2_10policy_hubIfjN4cuda3std3__44plusIfEEE10Policy1000EN6thrust24THRUST_300001_SM_1000_NS6detail15normal_iteratorINSD_10device_ptrIfEEEEPfjS9_ffNS7_10__identityEEEvT0_T1_T2_T3_T4_T6_E12temp_storage+68];
	add.f32 	%f199, %f197, %f198;
	ld.shared.f32 	%f200, [_ZZN3cub18CUB_300001_SM_10006detail6reduce28DeviceReduceSingleTileKernelINS2_10policy_hubIfjN4cuda3std3__44plusIfEEE10Policy1000EN6thrust24THRUST_300001_SM_1000_NS6detail15normal_iteratorINSD_10device_ptrIfEEEEPfjS9_ffNS7_10__identityEEEvT0_T1_T2_T3_T4_T6_E12temp_storage+72];
	add.f32 	%f201, %f199, %f200;
	ld.shared.f32 	%f202, [_ZZN3cub18CUB_300001_SM_10006detail6reduce28DeviceReduceSingleTileKernelINS2_10policy_hubIfjN4cuda3std3__44plusIfEEE10Policy1000EN6thrust24THRUST_300001_SM_1000_NS6detail15normal_iteratorINSD_10device_ptrIfEEEEPfjS9_ffNS7_10__identityEEEvT0_T1_T2_T3_T4_T6_E12temp_storage+76];
	add.f32 	%f383, %f201, %f202;
$L__BB3_50:
	mov.u32 	%r192, %tid.x;
	setp.ne.s32 	%p65, %r192, 0;
	@%p65 bra 	$L__BB3_52;
	add.f32 	%f361, %f42, %f383;
	st.global.f32 	[%rd1], %f361;
$L__BB3_52:
	ret;

}
	// .globl	_ZN3cub18CUB_300001_SM_10006detail6reduce18DeviceReduceKernelINS2_10policy_hubIfjN4cuda3std3__44plusIfEEE10Policy1000EN6thrust24THRUST_300001_SM_1000_NS6detail15normal_iteratorINSD_10device_ptrIfEEEEjS9_fNS7_10__identityEEEvT0_PT3_T1_NS0_13GridEvenShareISN_EET2_T4_
.visible .entry _ZN3cub18CUB_300001_SM_10006detail6reduce18DeviceReduceKernelINS2_10policy_hubIfjN4cuda3std3__44plusIfEEE10Policy1000EN6thrust24THRUST_300001_SM_1000_NS6detail15normal_iteratorINSD_10device_ptrIfEEEEjS9_fNS7_10__identityEEEvT0_PT3_T1_NS0_13GridEvenShareISN_EET2_T4_(
	.param .align 8 .b8 _ZN3cub18CUB_300001_SM_10006detail6reduce18DeviceReduceKernelINS2_10policy_hubIfjN4cuda3std3__44plusIfEEE10Policy1000EN6thrust24THRUST_300001_SM_1000_NS6detail15normal_iteratorINSD_10device_ptrIfEEEEjS9_fNS7_10__identityEEEvT0_PT3_T1_NS0_13GridEvenShareISN_EET2_T4__param_0[8],
	.param .u64 .ptr .align 1 _ZN3cub18CUB_300001_SM_10006detail6reduce18DeviceReduceKernelINS2_10policy_hubIfjN4cuda3std3__44plusIfEEE10Policy1000EN6thrust24THRUST_300001_SM_1000_NS6detail15normal_iteratorINSD_10device_ptrIfEEEEjS9_fNS7_10__identityEEEvT0_PT3_T1_NS0_13GridEvenShareISN_EET2_T4__param_1,
	.param .u32 _ZN3cub18CUB_300001_SM_10006detail6reduce18DeviceReduceKernelINS2_10policy_hubIfjN4cuda3std3__44plusIfEEE10Policy1000EN6thrust24THRUST_300001_SM_1000_NS6detail15normal_iteratorINSD_10device_ptrIfEEEEjS9_fNS7_10__identityEEEvT0_PT3_T1_NS0_13GridEvenShareISN_EET2_T4__param_2,
	.param .align 4 .b8 _ZN3cub18CUB_300001_SM_10006detail6reduce18DeviceReduceKernelINS2_10policy_hubIfjN4cuda3std3__44plusIfEEE10Policy1000EN6thrust24THRUST_300001_SM_1000_NS6detail15normal_iteratorINSD_10device_ptrIfEEEEjS9_fNS7_10__identityEEEvT0_PT3_T1_NS0_13GridEvenShareISN_EET2_T4__param_3[40],
	.param .align 1 .b8 _ZN3cub18CUB_300001_SM_10006detail6reduce18DeviceReduceKernelINS2_10policy_hubIfjN4cuda3std3__44plusIfEEE10Policy1000EN6thrust24THRUST_300001_SM_1000_NS6detail15normal_iteratorINSD_10device_ptrIfEEEEjS9_fNS7_10__identityEEEvT0_PT3_T1_NS0_13GridEvenShareISN_EET2_T4__param_4[1],
	.param .align 1 .b8 _ZN3cub18CUB_300001_SM_10006detail6reduce18DeviceReduceKernelINS2_10policy_hubIfjN4cuda3std3__44plusIfEEE10Policy1000EN6thrust24THRUST_300001_SM_1000_NS6detail15normal_iteratorINSD_10device_ptrIfEEEEjS9_fNS7_10__identityEEEvT0_PT3_T1_NS0_13GridEvenShareISN_EET2_T4__param_5[1]
)
.maxntid 512
{
	.reg .pred 	%p<65>;
	.reg .b16 	%rs<4>;
	.reg .b32 	%r<279>;
	.reg .b32 	%f<380>;
	.reg .b64 	%rd<130>;
	// demoted variable
	.shared .align 4 .b8 _ZZN3cub18CUB_300001_SM_10006detail6reduce18DeviceReduceKernelINS2_10policy_hubIfjN4cuda3std3__44plusIfEEE10Policy1000EN6thrust24THRUST_300001_SM_1000_NS6detail15normal_iteratorINSD_10device_ptrIfEEEEjS9_fNS7_10__identityEEEvT0_PT3_T1_NS0_13GridEvenShareISN_EET2_T4_E12temp_storage[84];
	ld.param.u32 	%r1, [_ZN3cub18CUB_300001_SM_10006detail6reduce18DeviceReduceKernelINS2_10policy_hubIfjN4cuda3std3__44plusIfEEE10Policy1000EN6thrust24THRUST_300001_SM_1000_NS6detail15normal_iteratorINSD_10device_ptrIfEEEEjS9_fNS7_10__identityEEEvT0_PT3_T1_NS0_13GridEvenShareISN_EET2_T4__param_3+20];
	ld.param.u32 	%r2, [_ZN3cub18CUB_300001_SM_10006detail6reduce18DeviceReduceKernelINS2_10policy_hubIfjN4cuda3std3__44plusIfEEE10Policy1000EN6thrust24THRUST_300001_SM_1000_NS6detail15normal_iteratorINSD_10device_ptrIfEEEEjS9_fNS7_10__identityEEEvT0_PT3_T1_NS0_13GridEvenShareISN_EET2_T4__param_3+24];
	ld.param.u64 	%rd3, [_ZN3cub18CUB_300001_SM_10006detail6reduce18DeviceReduceKernelINS2_10policy_hubIfjN4cuda3std3__44plusIfEEE10Policy1000EN6thrust24THRUST_300001_SM_1000_NS6detail15normal_iteratorINSD_10device_ptrIfEEEEjS9_fNS7_10__identityEEEvT0_PT3_T1_NS0_13GridEvenShareISN_EET2_T4__param_0];
	cvta.to.global.u64 	%rd1, %rd3;
	mov.u32 	%r3, %ctaid.x;
	shl.b32 	%r4, %r2, 13;
	shl.b32 	%r270, %r3, 13;
	sub.s32 	%r6, %r1, %r270;
	setp.gt.u32 	%p1, %r6, 8191;
	@%p1 bra 	$L__BB4_26;
	mov.u32 	%r7, %tid.x;
	setp.ge.u32 	%p23, %r7, %r6;
	mov.f32 	%f368, 0f00000000;
	mov.u32 	%r261, %r7;
	@%p23 bra 	$L__BB4_3;
	add.s32 	%r155, %r270, %r7;
	mul.wide.u32 	%rd66, %r155, 4;
	add.s64 	%rd67, %rd1, %rd66;
	ld.global.f32 	%f368, [%rd67];
	add.s32 	%r261, %r7, 512;
$L__BB4_3:
	setp.ge.u32 	%p24, %r261, %r6;
	@%p24 bra 	$L__BB4_17;
	not.b32 	%r156, %r261;
	add.s32 	%r157, %r1, %r156;
	sub.s32 	%r158, %r157, %r270;
	shr.u32 	%r159, %r158, 9;
	add.s32 	%r10, %r159, 1;
	and.b32  	%r11, %r10, 15;
	setp.lt.u32 	%p25, %r158, 7680;
	@%p25 bra 	$L__BB4_8;
	or.b32  	%r260, %r261, 4096;
	add.s32 	%r259, %r261, %r270;
	and.b32  	%r160, %r10, 16777200;
	neg.s32 	%r258, %r160;
$L__BB4_6:
	.pragma "nounroll";
	mul.wide.u32 	%rd68, %r259, 4;
	add.s64 	%rd69, %rd1, %rd68;
	ld.global.f32 	%f203, [%rd69];
	add.f32 	%f204, %f368, %f203;
	add.s32 	%r161, %r259, 512;
	mul.wide.u32 	%rd70, %r161, 4;
	add.s64 	%rd71, %rd1, %rd70;
	ld.global.f32 	%f205, [%rd71];
	add.f32 	%f206, %f204, %f205;
	add.s32 	%r162, %r259, 1024;
	mul.wide.u32 	%rd72, %r162, 4;
	add.s64 	%rd73, %rd1, %rd72;
	ld.global.f32 	%f207, [%rd73];
	add.f32 	%f208, %f206, %f207;
	add.s32 	%r163, %r259, 1536;
	mul.wide.u32 	%rd74, %r163, 4;
	add.s64 	%rd75, %rd1, %rd74;
	ld.global.f32 	%f209, [%rd75];
	add.f32 	%f210, %f208, %f209;
	add.s32 	%r164, %r259, 2048;
	mul.wide.u32 	%rd76, %r164, 4;
	add.s64 	%rd77, %rd1, %rd76;
	ld.global.f32 	%f211, [%rd77];
	add.f32 	%f212, %f210, %f211;
	add.s32 	%r165, %r259, 2560;
	mul.wide.u32 	%rd78, %r165, 4;
	add.s64 	%rd79, %rd1, %rd78;
	ld.global.f32 	%f213, [%rd79];
	add.f32 	%f214, %f212, %f213;
	add.s32 	%r166, %r259, 3072;
	mul.wide.u32 	%rd80, %r166, 4;
	add.s64 	%rd81, %rd1, %rd80;
	ld.global.f32 	%f215, [%rd81];
	add.f32 	%f216, %f214, %f215;
	add.s32 	%r167, %r259, 3584;
	mul.wide.u32 	%rd82, %r167, 4;
	add.s64 	%rd83, %rd1, %rd82;
	ld.global.f32 	%f217, [%rd83];
	add.f32 	%f218, %f216, %f217;
	add.s32 	%r168, %r259, 4096;
	mul.wide.u32 	%rd84, %r168, 4;
	add.s64 	%rd85, %rd1, %rd84;
	ld.global.f32 	%f219, [%rd85];
	add.f32 	%f220, %f218, %f219;
	add.s32 	%r169, %r259, 4608;
	mul.wide.u32 	%rd86, %r169, 4;
	add.s64 	%rd87, %rd1, %rd86;
	ld.global.f32 	%f221, [%rd87];
	add.f32 	%f222, %f220, %f221;
	add.s32 	%r170, %r259, 5120;
	mul.wide.u32 	%rd88, %r170, 4;
	add.s64 	%rd89, %rd1, %rd88;
	ld.global.f32 	%f223, [%rd89];
	add.f32 	%f224, %f222, %f223;
	add.s32 	%r171, %r259, 5632;
	mul.wide.u32 	%rd90, %r171, 4;
	add.s64 	%rd91, %rd1, %rd90;
	ld.global.f32 	%f225, [%rd91];
	add.f32 	%f226, %f224, %f225;
	add.s32 	%r172, %r259, 6144;
	mul.wide.u32 	%rd92, %r172, 4;
	add.s64 	%rd93, %rd1, %rd92;
	ld.global.f32 	%f227, [%rd93];
	add.f32 	%f228, %f226, %f227;
	add.s32 	%r173, %r259, 6656;
	mul.wide.u32 	%rd94, %r173, 4;
	add.s64 	%rd95, %rd1, %rd94;
	ld.global.f32 	%f229, [%rd95];
	add.f32 	%f230, %f228, %f229;
	add.s32 	%r174, %r259, 7168;
	mul.wide.u32 	%rd96, %r174, 4;
	add.s64 	%rd97, %rd1, %rd96;
	ld.global.f32 	%f231, [%rd97];
	add.f32 	%f232, %f230, %f231;
	add.s32 	%r175, %r259, 7680;
	mul.wide.u32 	%rd98, %r175, 4;
	add.s64 	%rd99, %rd1, %rd98;
	ld.global.f32 	%f233, [%rd99];
	add.f32 	%f368, %f232, %f233;
	add.s32 	%r260, %r260, 8192;
	add.s32 	%r259, %r259, 8192;
	add.s32 	%r258, %r258, 16;
	setp.ne.s32 	%p26, %r258, 0;
	@%p26 bra 	$L__BB4_6;
	add.s32 	%r261, %r260, -4096;
$L__BB4_8:
	setp.eq.s32 	%p27, %r11, 0;
	@%p27 bra 	$L__BB4_17;
	and.b32  	%r23, %r10, 7;
	setp.lt.u32 	%p28, %r11, 8;
	@%p28 bra 	$L__BB4_11;
	add.s32 	%r176, %r270, %r261;
	mul.wide.u32 	%rd100, %r176, 4;
	add.s64 	%rd101, %rd1, %rd100;
	ld.global.f32 	%f235, [%rd101];
	add.f32 	%f236, %f368, %f235;
	add.s32 	%r177, %r176, 512;
	mul.wide.u32 	%rd102, %r177, 4;
	add.s64 	%rd103, %rd1, %rd102;
	ld.global.f32 	%f237, [%rd103];
	add.f32 	%f238, %f236, %f237;
	add.s32 	%r178, %r176, 1024;
	mul.wide.u32 	%rd104, %r178, 4;
	add.s64 	%rd105, %rd1, %rd104;
	ld.global.f32 	%f239, [%rd105];
	add.f32 	%f240, %f238, %f239;
	add.s32 	%r179, %r176, 1536;
	mul.wide.u32 	%rd106, %r179, 4;
	add.s64 	%rd107, %rd1, %rd106;
	ld.global.f32 	%f241, [%rd107];
	add.f32 	%f242, %f240, %f241;
	add.s32 	%r180, %r176, 2048;
	mul.wide.u32 	%rd108, %r180, 4;
	add.s64 	%rd109, %rd1, %rd108;
	ld.global.f32 	%f243, [%rd109];
	add.f32 	%f244, %f242, %f243;
	add.s32 	%r181, %r176, 2560;
	mul.wide.u32 	%rd110, %r181, 4;
	add.s64 	%rd111, %rd1, %rd110;
	ld.global.f32 	%f245, [%rd111];
	add.f32 	%f246, %f244, %f245;
	add.s32 	%r182, %r176, 3072;
	mul.wide.u32 	%rd112, %r182, 4;
	add.s64 	%rd113, %rd1, %rd112;
	ld.global.f32 	%f247, [%rd113];
	add.f32 	%f248, %f246, %f247;
	add.s32 	%r183, %r176, 3584;
	mul.wide.u32 	%rd114, %r183, 4;
	add.s64 	%rd115, %rd1, %rd114;
	ld.global.f32 	%f249, [%rd115];
	add.f32 	%f368, %f248, %f249;
	add.s32 	%r261, %r261, 4096;
$L__BB4_11:
	setp.eq.s32 	%p29, %r23, 0;
	@%p29 bra 	$L__BB4_17;
	and.b32  	%r26, %r10, 3;
	setp.lt.u32 	%p30, %r23, 4;
	@%p30 bra 	$L__BB4_14;
	add.s32 	%r184, %r270, %r261;
	mul.wide.u32 	%rd116, %r184, 4;
	add.s64 	%rd117, %rd1, %rd116;
	ld.global.f32 	%f251, [%rd117];
	add.f32 	%f252, %f368, %f251;
	add.s32 	%r185, %r184, 512;
	mul.wide.u32 	%rd118, %r185, 4;
	add.s64 	%rd119, %rd1, %rd118;
	ld.global.f32 	%f253, [%rd119];
	add.f32 	%f254, %f252, %f253;
	add.s32 	%r186, %r184, 1024;
	mul.wide.u32 	%rd120, %r186, 4;
	add.s64 	%rd121, %rd1, %rd120;
	ld.global.f32 	%f255, [%rd121];
	add.f32 	%f256, %f254, %f255;
	add.s32 	%r187, %r184, 1536;
	mul.wide.u32 	%rd122, %r187, 4;
	add.s64 	%rd123, %rd1, %rd122;
	ld.global.f32 	%f257, [%rd123];
	add.f32 	%f368, %f256, %f257;
	add.s32 	%r261, %r261, 2048;
$L__BB4_14:
	setp.eq.s32 	%p31, %r26, 0;
	@%p31 bra 	$L__BB4_17;
	add.s32 	%r265, %r261, %r270;
	neg.s32 	%r264, %r26;
$L__BB4_16:
	.pragma "nounroll";
	mul.wide.u32 	%rd124, %r265, 4;
	add.s64 	%rd125, %rd1, %rd124;
	ld.global.f32 	%f258, [%rd125];
	add.f32 	%f368, %f368, %f258;
	add.s32 	%r265, %r265, 512;
	add.s32 	%r264, %r264, 1;
	setp.ne.s32 	%p32, %r264, 0;
	@%p32 bra 	$L__BB4_16;
$L__BB4_17:
	setp.lt.u32 	%p33, %r6, 512;
	@%p33 bra 	$L__BB4_22;
	// begin inline asm
	mov.u32 %r226, %laneid;
	// end inline asm
	mov.b32 	%r228, %f368;
	mov.b32 	%r229, 1;
	mov.b32 	%r250, 31;
	mov.b32 	%r251, -1;
	// begin inline asm
	shfl.sync.down.b32 %r227, %r228, %r229, %r250, %r251;
	// end inline asm
	setp.gt.s32 	%p57, %r226, 30;
	mov.b32 	%f317, %r227;
	add.f32 	%f318, %f368, %f317;
	selp.f32 	%f319, %f368, %f318, %p57;
	mov.b32 	%r233, %f319;
	mov.b32 	%r234, 2;
	// begin inline asm
	shfl.sync.down.b32 %r232, %r233, %r234, %r250, %r251;
	// end inline asm
	setp.gt.s32 	%p58, %r226, 29;
	mov.b32 	%f320, %r232;
	add.f32 	%f321, %f319, %f320;
	selp.f32 	%f322, %f319, %f321, %p58;
	mov.b32 	%r238, %f322;
	mov.b32 	%r239, 4;
	// begin inline asm
	shfl.sync.down.b32 %r237, %r238, %r239, %r250, %r251;
	// end inline asm
	setp.gt.s32 	%p59, %r226, 27;
	mov.b32 	%f323, %r237;
	add.f32 	%f324, %f322, %f323;
	selp.f32 	%f325, %f322, %f324, %p59;
	mov.b32 	%r243, %f325;
	mov.b32 	%r244, 8;
	// begin inline asm
	shfl.sync.down.b32 %r242, %r243, %r244, %r250, %r251;
	// end inline asm
	setp.gt.s32 	%p60, %r226, 23;
	mov.b32 	%f326, %r242;
	add.f32 	%f327, %f325, %f326;
	selp.f32 	%f328, %f325, %f327, %p60;
	mov.b32 	%r248, %f328;
	mov.b32 	%r249, 16;
	// begin inline asm
	shfl.sync.down.b32 %r247, %r248, %r249, %r250, %r251;
	// end inline asm
	setp.gt.s32 	%p61, %r226, 15;
	mov.b32 	%f329, %r247;
	add.f32 	%f16, %f328, %f329;
	selp.f32 	%f379, %f328, %f16, %p61;
	setp.ne.s32 	%p62, %r226, 0;
	@%p62 bra 	$L__BB4_20;
	shr.u32 	%r252, %r7, 3;
	and.b32  	%r253, %r252, 124;
	mov.u32 	%r254, _ZZN3cub18CUB_300001_SM_10006detail6reduce18DeviceReduceKernelINS2_10policy_hubIfjN4cuda3std3__44plusIfEEE10Policy1000EN6thrust24THRUST_300001_SM_1000_NS6detail15normal_iteratorINSD_10device_ptrIfEEEEjS9_fNS7_10__identityEEEvT0_PT3_T1_NS0_13GridEvenShareISN_EET2_T4_E12temp_storage;
	add.s32 	%r255, %r254, %r253;
	st.shared.f32 	[%r255+16], %f16;
$L__BB4_20:
	bar.sync 	0;
	setp.ne.s32 	%p63, %r7, 0;
	@%p63 bra 	$L__BB4_48;
	ld.shared.f32 	%f330, [_ZZN3cub18CUB_300001_SM_10006detail6reduce18DeviceReduceKernelINS2_10policy_hubIfjN4cuda3std3__44plusIfEEE10Policy1000EN6thrust24THRUST_300001_SM_1000_NS6detail15normal_iteratorINSD_10device_ptrIfEEEEjS9_fNS7_10__identityEEEvT0_PT3_T1_NS0_13GridEvenShareISN_EET2_T4_E12temp_storage+20];
	add.f32 	%f331, %f379, %f330;
	ld.shared.f32 	%f332, [_ZZN3cub18CUB_300001_SM_10006detail6reduce18DeviceReduceKernelINS2_10policy_hubIfjN4cuda3std3__44plusIfEEE10Policy1000EN6thrust24THRUST_300001_SM_1000_NS6detail15normal_iteratorINSD_10device_ptrIfEEEEjS9_fNS7_10__identityEEEvT0_PT3_T1_NS0_13GridEvenShareISN_EET2_T4_E12temp_storage+24];
	add.f32 	%f333, %f331, %f332;
	ld.shared.f32 	%f334, [_ZZN3cub18CUB_300001_SM_10006detail6reduce18DeviceReduceKernelINS2_10policy_hubIfjN4cuda3std3__44plusIfEEE10Policy1000EN6thrust24THRUST_300001_SM_1000_NS6detail15normal_iteratorINSD_10device_ptrIfEEEEjS9_fNS7_10__identityEEEvT0_PT3_T1_NS0_13GridEvenShareISN_EET2_T4_E12temp_storage+28];
	add.f32 	%f335, %f333, %f334;
	ld.shared.f32 	%f336, [_ZZN3cub18CUB_300001_SM_10006detail6reduce18DeviceReduceKernelINS2_10policy_hubIfjN4cuda3std3__44plusIfEEE10Policy1000EN6thrust24THRUST_300001_SM_1000_NS6detail15normal_iteratorINSD_10device_ptrIfEEEEjS9_fNS7_10__identityEEEvT0_PT3_T1_NS0_13GridEvenShareISN_EET2_T4_E12temp_storage+32];
	add.f32 	%f337, %f335, %f336;
	ld.shared.f32 	%f338, [_ZZN3cub18CUB_300001_SM_10006detail6reduce18DeviceReduceKernelINS2_10policy_hubIfjN4cuda3std3__44plusIfEEE10Policy1000EN6thrust24THRUST_300001_SM_1000_NS6detail15normal_iteratorINSD_10device_ptrIfEEEEjS9_fNS7_10__identityEEEvT0_PT3_T1_NS0_13GridEvenShareISN_EET2_T4_E12temp_storage+36];
	add.f32 	%f339, %f337, %f338;
	ld.shared.f32 	%f340, [_ZZN3cub18CUB_300001_SM_10006detail6reduce18DeviceReduceKernelINS2_10policy_hubIfjN4cuda3std3__44plusIfEEE10Policy1000EN6thrust24THRUST_300001_SM_1000_NS6detail15normal_iteratorINSD_10device_ptrIfEEEEjS9_fNS7_10__identityEEEvT0_PT3_T1_NS0_13GridEvenShareISN_EET2_T4_E12temp_storage+40];
	add.f32 	%f341, %f339, %f340;
	ld.shared.f32 	%f342, [_ZZN3cub18CUB_300001_SM_10006detail6reduce18DeviceReduceKernelINS2_10policy_hubIfjN4cuda3std3__44plusIfEEE10Policy1000EN6thrust24THRUST_300001_SM_1000_NS6detail15normal_iteratorINSD_10device_ptrIfEEEEjS9_fNS7_10__identityEEEvT0_PT3_T1_NS0_13GridEvenShareISN_EET2_T4_E12temp_storage+44];
	add.f32 	%f343, %f341, %f342;
	ld.shared.f32 	%f344, [_ZZN3cub18CUB_300001_SM_10006detail6reduce18DeviceReduceKernelINS2_10policy_hubIfjN4cuda3std3__44plusIfEEE10Policy1000EN6thrust24THRUST_300001_SM_1000_NS6detail15normal_iteratorINSD_10device_ptrIfEEEEjS9_fNS7_10__identityEEEvT0_PT3_T1_NS0_13GridEvenShareISN_EET2_T4_E12temp_storage+48];
	add.f32 	%f345, %f343, %f344;
	ld.shared.f32 	%f346, [_ZZN3cub18CUB_300001_SM_10006detail6reduce18DeviceReduceKernelINS2_10policy_hubIfjN4cuda3std3__44plusIfEEE10Policy1000EN6thrust24THRUST_300001_SM_1000_NS6detail15normal_iteratorINSD_10device_ptrIfEEEEjS9_fNS7_10__identityEEEvT0_PT3_T1_NS0_13GridEvenShareISN_EET2_T4_E12temp_storage+52];
	add.f32 	%f347, %f345, %f346;
	ld.shared.f32 	%f348, [_ZZN3cub18CUB_300001_SM_10006detail6reduce18DeviceReduceKernelINS2_10policy_hubIfjN4cuda3std3__44plusIfEEE10Policy1000EN6thrust24THRUST_300001_SM_1000_NS6detail15normal_iteratorINSD_10device_ptrIfEEEEjS9_fNS7_10__identityEEEvT0_PT3_T1_NS0_13GridEvenShareISN_EET2_T4_E12temp_storage+56];
	add.f32 	%f349, %f347, %f348;
	ld.shared.f32 	%f350, [_ZZN3cub18CUB_300001_SM_10006detail6reduce18DeviceReduceKernelINS2_10policy_hubIfjN4cuda3std3__44plusIfEEE10Policy1000EN6thrust24THRUST_300001_SM_1000_NS6detail15normal_iteratorINSD_10device_ptrIfEEEEjS9_fNS7_10__identityEEEvT0_PT3_T1_NS0_13GridEvenShareISN_EET2_T4_E12temp_storage+60];
	add.f32 	%f351, %f349, %f350;
	ld.shared.f32 	%f352, [_ZZN3cub18CUB_300001_SM_10006detail6reduce18DeviceReduceKernelINS2_10policy_hubIfjN4cuda3std3__44plusIfEEE10Policy1000EN6thrust24THRUST_300001_SM_1000_NS6detail15normal_iteratorINSD_10device_ptrIfEEEEjS9_fNS7_10__identityEEEvT0_PT3_T1_NS0_13GridEvenShareISN_EET2_T4_E12temp_storage+64];
	add.f32 	%f353, %f351, %f352;
	ld.shared.f32 	%f354, [_ZZN3cub18CUB_300001_SM_10006detail6reduce18DeviceReduceKernelINS2_10policy_hubIfjN4cuda3std3__44plusIfEEE10Policy1000EN6thrust24THRUST_300001_SM_1000_NS6detail15normal_iteratorINSD_10device_ptrIfEEEEjS9_fNS7_10__identityEEEvT0_PT3_T1_NS0_13GridEvenShareISN_EET2_T4_E12temp_storage+68];
	add.f32 	%f355, %f353, %f354;
	ld.shared.f32 	%f356, [_ZZN3cub18CUB_300001_SM_10006detail6reduce18DeviceReduceKernelINS2_10policy_hubIfjN4cuda3std3__44plusIfEEE10Policy1000EN6thrust24THRUST_300001_SM_1000_NS6detail15normal_iteratorINSD_10device_ptrIfEEEEjS9_fNS7_10__identityEEEvT0_PT3_T1_NS0_13GridEvenShareISN_EET2_T4_E12temp_storage+72];
	add.f32 	%f357, %f355, %f356;
	ld.shared.f32 	%f358, [_ZZN3cub18CUB_300001_SM_10006detail6reduce18DeviceReduceKernelINS2_10policy_hubIfjN4cuda3std3__44plusIfEEE10Policy1000EN6thrust24THRUST_300001_SM_1000_NS6detail15normal_iteratorINSD_10device_ptrIfEEEEjS9_fNS7_10__identityEEEvT0_PT3_T1_NS0_13GridEvenShareISN_EET2_T4_E12temp_storage+76];
	add.f32 	%f379, %f357, %f358;
	bra.uni 	$L__BB4_48;
$L__BB4_22:
	// begin inline asm
	mov.u32 %r188, %laneid;
	// end inline asm
	and.b32  	%r214, %r7, 992;
	add.s32 	%r215, %r214, 32;
	setp.gt.u32 	%p34, %r215, %r6;
	not.b32 	%r216, %r214;
	add.s32 	%r217, %r6, %r216;
	selp.b32 	%r212, %r217, 31, %p34;
	mov.b32 	%r190, %f368;
	mov.b32 	%r191, 1;
	mov.b32 	%r213, -1;
	// begin inline asm
	shfl.sync.down.b32 %r189, %r190, %r191, %r212, %r213;
	// end inline asm
	setp.lt.s32 	%p35, %r188, %r212;
	mov.b32 	%f259, %r189;
	add.f32 	%f260, %f368, %f259;
	selp.f32 	%f261, %f260, %f368, %p35;
	mov.b32 	%r195, %f261;
	mov.b32 	%r196, 2;
	// begin inline asm
	shfl.sync.down.b32 %r194, %r195, %r196, %r212, %r213;
	// end inline asm
	add.s32 	%r218, %r188, 2;
	setp.gt.s32 	%p36, %r218, %r212;
	mov.b32 	%f262, %r194;
	add.f32 	%f263, %f261, %f262;
	selp.f32 	%f264, %f261, %f263, %p36;
	mov.b32 	%r200, %f264;
	mov.b32 	%r201, 4;
	// begin inline asm
	shfl.sync.down.b32 %r199, %r200, %r201, %r212, %r213;
	// end inline asm
	add.s32 	%r219, %r188, 4;
	setp.gt.s32 	%p37, %r219, %r212;
	mov.b32 	%f265, %r199;
	add.f32 	%f266, %f264, %f265;
	selp.f32 	%f267, %f264, %f266, %p37;
	mov.b32 	%r205, %f267;
	mov.b32 	%r206, 8;
	// begin inline asm
	shfl.sync.down.b32 %r204, %r205, %r206, %r212, %r213;
	// end inline asm
	add.s32 	%r220, %r188, 8;
	setp.gt.s32 	%p38, %r220, %r212;
	mov.b32 	%f268, %r204;
	add.f32 	%f269, %f267, %f268;
	selp.f32 	%f270, %f267, %f269, %p38;
	mov.b32 	%r210, %f270;
	mov.b32 	%r211, 16;
	// begin inline asm
	shfl.sync.down.b32 %r209, %r210, %r211, %r212, %r213;
	// end inline asm
	add.s32 	%r221, %r188, 16;
	setp.gt.s32 	%p39, %r221, %r212;
	mov.b32 	%f271, %r209;
	add.f32 	%f272, %f270, %f271;
	selp.f32 	%f379, %f270, %f272, %p39;
	setp.ne.s32 	%p40, %r188, 0;
	@%p40 bra 	$L__BB4_24;
	shr.u32 	%r222, %r7, 3;
	and.b32  	%r223, %r222, 124;
	mov.u32 	%r224, _ZZN3cub18CUB_300001_SM_10006detail6reduce18DeviceReduceKernelINS2_10policy_hubIfjN4cuda3std3__44plusIfEEE10Policy1000EN6thrust24THRUST_300001_SM_1000_NS6detail15normal_iteratorINSD_10device_ptrIfEEEEjS9_fNS7_10__identityEEEvT0_PT3_T1_NS0_13GridEvenShareISN_EET2_T4_E12temp_storage;
	add.s32 	%r225, %r224, %r223;
	st.shared.f32 	[%r225+16], %f379;
$L__BB4_24:
	bar.sync 	0;
	setp.ne.s32 	%p41, %r7, 0;
	@%p41 bra 	$L__BB4_48;
	setp.gt.u32 	%p42, %r6, 32;
	ld.shared.f32 	%f273, [_ZZN3cub18CUB_300001_SM_10006detail6reduce18DeviceReduceKernelINS2_10policy_hubIfjN4cuda3std3__44plusIfEEE10Policy1000EN6thrust24THRUST_300001_SM_1000_NS6detail15normal_iteratorINSD_10device_ptrIfEEEEjS9_fNS7_10__identityEEEvT0_PT3_T1_NS0_13GridEvenShareISN_EET2_T4_E12temp_storage+20];
	add.f32 	%f274, %f379, %f273;
	selp.f32 	%f275, %f274, %f379, %p42;
	setp.gt.u32 	%p43, %r6, 64;
	ld.shared.f32 	%f276, [_ZZN3cub18CUB_300001_SM_10006detail6reduce18DeviceReduceKernelINS2_10policy_hubIfjN4cuda3std3__44plusIfEEE10Policy1000EN6thrust24THRUST_300001_SM_1000_NS6detail15normal_iteratorINSD_10device_ptrIfEEEEjS9_fNS7_10__identityEEEvT0_PT3_T1_NS0_13GridEvenShareISN_EET2_T4_E12temp_storage+24];
	add.f32 	%f277, %f276, %f275;
	selp.f32 	%f278, %f277, %f275, %p43;
	setp.gt.u32 	%p44, %r6, 96;
	ld.shared.f32 	%f279, [_ZZN3cub18CUB_300001_SM_10006detail6reduce18DeviceReduceKernelINS2_10policy_hubIfjN4cuda3std3__44plusIfEEE10Policy1000EN6thrust24THRUST_300001_SM_1000_NS6detail15normal_iteratorINSD_10device_ptrIfEEEEjS9_fNS7_10__identityEEEvT0_PT3_T1_NS0_13GridEvenShareISN_EET2_T4_E12temp_storage+28];
	add.f32 	%f280, %f279, %f278;
	selp.f32 	%f281, %f280, %f278, %p44;
	setp.gt.u32 	%p45, %r6, 128;
	ld.shared.f32 	%f282, [_ZZN3cub18CUB_300001_SM_10006detail6reduce18DeviceReduceKernelINS2_10policy_hubIfjN4cuda3std3__44plusIfEEE10Policy1000EN6thrust24THRUST_300001_SM_1000_NS6detail15normal_iteratorINSD_10device_ptrIfEEEEjS9_fNS7_10__identityEEEvT0_PT3_T1_NS0_13GridEvenShareISN_EET2_T4_E12temp_storage+32];
	add.f32 	%f283, %f282, %f281;
	selp.f32 	%f284, %f283, %f281, %p45;
	setp.gt.u32 	%p46, %r6, 160;
	ld.shared.f32 	%f285, [_ZZN3cub18CUB_300001_SM_10006detail6reduce18DeviceReduceKernelINS2_10policy_hubIfjN4cuda3std3__44plusIfEEE10Policy1000EN6thrust24THRUST_300001_SM_1000_NS6detail15normal_iteratorINSD_10device_ptrIfEEEEjS9_fNS7_10__identityEEEvT0_PT3_T1_NS0_13GridEvenShareISN_EET2_T4_E12temp_storage+36];
	add.f32 	%f286, %f285, %f284;
	selp.f32 	%f287, %f286, %f284, %p46;
	setp.gt.u32 	%p47, %r6, 192;
	ld.shared.f32 	%f288, [_ZZN3cub18CUB_300001_SM_10006detail6reduce18DeviceReduceKernelINS2_10policy_hubIfjN4cuda3std3__44plusIfEEE10Policy1000EN6thrust24THRUST_300001_SM_1000_NS6detail15normal_iteratorINSD_10device_ptrIfEEEEjS9_fNS7_10__identityEEEvT0_PT3_T1_NS0_13GridEvenShareISN_EET2_T4_E12temp_storage+40];
	add.f32 	%f289, %f288, %f287;
	selp.f32 	%f290, %f289, %f287, %p47;
	setp.gt.u32 	%p48, %r6, 224;
	ld.shared.f32 	%f291, [_ZZN3cub18CUB_300001_SM_10006detail6reduce18DeviceReduceKernelINS2_10policy_hubIfjN4cuda3std3__44plusIfEEE10Policy1000EN6thrust24THRUST_300001_SM_1000_NS6detail15normal_iteratorINSD_10device_ptrIfEEEEjS9_fNS7_10__identityEEEvT0_PT3_T1_NS0_13GridEvenShareISN_EET2_T4_E12temp_storage+44];
	add.f32 	%f292, %f291, %f290;
	selp.f32 	%f293, %f292, %f290, %p48;
	setp.gt.u32 	%p49, %r6, 256;
	ld.shared.f32 	%f294, [_ZZN3cub18CUB_300001_SM_10006detail6reduce18DeviceReduceKernelINS2_10policy_hubIfjN4cuda3std3__44plusIfEEE10Policy1000EN6thrust24THRUST_300001_SM_1000_NS6detail15normal_iteratorINSD_10device_ptrIfEEEEjS9_fNS7_10__identityEEEvT0_PT3_T1_NS0_13GridEvenShareISN_EET2_T4_E12temp_storage+48];
	add.f32 	%f295, %f294, %f293;
	selp.f32 	%f296, %f295, %f293, %p49;
	setp.gt.u32 	%p50, %r6, 288;
	ld.shared.f32 	%f297, [_ZZN3cub18CUB_300001_SM_10006detail6reduce18DeviceReduceKernelINS2_10policy_hubIfjN4cuda3std3__44plusIfEEE10Policy1000EN6thrust24THRUST_300001_SM_1000_NS6detail15normal_iteratorINSD_10device_ptrIfEEEEjS9_fNS7_10__identityEEEvT0_PT3_T1_NS0_13GridEvenShareISN_EET2_T4_E12temp_storage+52];
	add.f32 	%f298, %f297, %f296;
	selp.f32 	%f299, %f298, %f296, %p50;
	setp.gt.u32 	%p51, %r6, 320;
	ld.shared.f32 	%f300, [_ZZN3cub18CUB_300001_SM_10006detail6reduce18DeviceReduceKernelINS2_10policy_hubIfjN4cuda3std3__44plusIfEEE10Policy1000EN6thrust24THRUST_300001_SM_1000_NS6detail15normal_iteratorINSD_10device_ptrIfEEEEjS9_fNS7_10__identityEEEvT0_PT3_T1_NS0_13GridEvenShareISN_EET2_T4_E12temp_storage+56];
	add.f32 	%f301, %f300, %f299;
	selp.f32 	%f302, %f301, %f299, %p51;
	setp.gt.u32 	%p52, %r6, 352;
	ld.shared.f32 	%f303, [_ZZN3cub18CUB_300001_SM_10006detail6reduce18DeviceReduceKernelINS2_10policy_hubIfjN4cuda3std3__44plusIfEEE10Policy1000EN6thrust24THRUST_300001_SM_1000_NS6detail15normal_iteratorINSD_10device_ptrIfEEEEjS9_fNS7_10__identityEEEvT0_PT3_T1_NS0_13GridEvenShareISN_EET2_T4_E12temp_storage+60];
	add.f32 	%f304, %f303, %f302;
	selp.f32 	%f305, %f304, %f302, %p52;
	setp.gt.u32 	%p53, %r6, 384;
	ld.shared.f32 	%f306, [_ZZN3cub18CUB_300001_SM_10006detail6reduce18DeviceReduceKernelINS2_10policy_hubIfjN4cuda3std3__44plusIfEEE10Policy1000EN6thrust24THRUST_300001_SM_1000_NS6detail15normal_iteratorINSD_10device_ptrIfEEEEjS9_fNS7_10__identityEEEvT0_PT3_T1_NS0_13GridEvenShareISN_EET2_T4_E12temp_storage+64];
	add.f32 	%f307, %f306, %f305;
	selp.f32 	%f308, %f307, %f305, %p53;
	setp.gt.u32 	%p54, %r6, 416;
	ld.shared.f32 	%f309, [_ZZN3cub18CUB_300001_SM_10006detail6reduce18DeviceReduceKernelINS2_10policy_hubIfjN4cuda3std3__44plusIfEEE10Policy1000EN6thrust24THRUST_300001_SM_1000_NS6detail15normal_iteratorINSD_10device_ptrIfEEEEjS9_fNS7_10__identityEEEvT0_PT3_T1_NS0_13GridEvenShareISN_EET2_T4_E12temp_storage+68];
	add.f32 	%f310, %f309, %f308;
	selp.f32 	%f311, %f310, %f308, %p54;
	setp.gt.u32 	%p55, %r6, 448;
	ld.shared.f32 	%f312, [_ZZN3cub18CUB_300001_SM_10006detail6reduce18DeviceReduceKernelINS2_10policy_hubIfjN4cuda3std3__44plusIfEEE10Policy1000EN6thrust24THRUST_300001_SM_1000_NS6detail15normal_iteratorINSD_10device_ptrIfEEEEjS9_fNS7_10__identityEEEvT0_PT3_T1_NS0_13GridEvenShareISN_EET2_T4_E12temp_storage+72];
	add.f32 	%f313, %f312, %f311;
	selp.f32 	%f314, %f313, %f311, %p55;
	setp.gt.u32 	%p56, %r6, 480;
	ld.shared.f32 	%f315, [_ZZN3cub18CUB_300001_SM_10006detail6reduce18DeviceReduceKernelINS2_10policy_hubIfjN4cuda3std3__44plusIfEEE10Policy1000EN6thrust24THRUST_300001_SM_1000_NS6detail15normal_iteratorINSD_10device_ptrIfEEEEjS9_fNS7_10__identityEEEvT0_PT3_T1_NS0_13GridEvenShareISN_EET2_T4_E12temp_storage+76];
	add.f32 	%f316, %f315, %f314;
	selp.f32 	%f379, %f316, %f314, %p56;
	bra.uni 	$L__BB4_48;
$L__BB4_26:
	mov.u32 	%r35, %tid.x;
	add.s32 	%r72, %r35, %r270;
	mul.wide.u32 	%rd4, %r72, 4;
	add.s64 	%rd5, %rd1, %rd4;
	ld.global.f32 	%f41, [%rd5];
	ld.global.f32 	%f42, [%rd5+2048];
	ld.global.f32 	%f43, [%rd5+4096];
	ld.global.f32 	%f44, [%rd5+6144];
	ld.global.f32 	%f45, [%rd5+8192];
	ld.global.f32 	%f46, [%rd5+10240];
	ld.global.f32 	%f47, [%rd5+12288];
	ld.global.f32 	%f48, [%rd5+14336];
	ld.global.f32 	%f49, [%rd5+16384];
	ld.global.f32 	%f50, [%rd5+18432];
	ld.global.f32 	%f51, [%rd5+20480];
	ld.global.f32 	%f52, [%rd5+22528];
	ld.global.f32 	%f53, [%rd5+24576];
	ld.global.f32 	%f54, [%rd5+26624];
	ld.global.f32 	%f55, [%rd5+28672];
	ld.global.f32 	%f56, [%rd5+30720];
	add.f32 	%f57, %f41, %f42;
	add.f32 	%f58, %f43, %f44;
	add.f32 	%f59, %f45, %f46;
	add.f32 	%f60, %f47, %f48;
	add.f32 	%f61, %f49, %f50;
	add.f32 	%f62, %f51, %f52;
	add.f32 	%f63, %f53, %f54;
	add.f32 	%f64, %f55, %f56;
	add.f32 	%f65, %f57, %f58;
	add.f32 	%f66, %f59, %f60;
	add.f32 	%f67, %f61, %f62;
	add.f32 	%f68, %f63, %f64;
	add.f32 	%f69, %f65, %f66;
	add.f32 	%f70, %f67, %f68;
	add.f32 	%f378, %f69, %f70;
	setp.lt.u32 	%p2, %r6, %r4;
	@%p2 bra 	$L__BB4_44;
	add.s32 	%r36, %r4, %r270;
	not.b32 	%r74, %r35;
	add.s32 	%r75, %r74, %r1;
	sub.s32 	%r76, %r75, %r4;
	sub.s32 	%r267, %r76, %r270;
	add.s32 	%r77, %r36, %r35;
	add.s32 	%r266, %r77, 4096;
	mov.b32 	%r269, 0;
	mov.u32 	%r268, %r36;
$L__BB4_28:
	add.s32 	%r270, %r270, %r4;
	add.s32 	%r79, %r1, -8192;
	setp.gt.u32 	%p3, %r270, %r79;
	@%p3 bra 	$L__BB4_30;
	add.s32 	%r80, %r35, %r270;
	mul.wide.u32 	%rd6, %r80, 4;
	add.s64 	%rd7, %rd1, %rd6;
	ld.global.f32 	%f71, [%rd7];
	ld.global.f32 	%f72, [%rd7+2048];
	ld.global.f32 	%f73, [%rd7+4096];
	ld.global.f32 	%f74, [%rd7+6144];
	ld.global.f32 	%f75, [%rd7+8192];
	ld.global.f32 	%f76, [%rd7+10240];
	ld.global.f32 	%f77, [%rd7+12288];
	ld.global.f32 	%f78, [%rd7+14336];
	ld.global.f32 	%f79, [%rd7+16384];
	ld.global.f32 	%f80, [%rd7+18432];
	ld.global.f32 	%f81, [%rd7+20480];
	ld.global.f32 	%f82, [%rd7+22528];
	ld.global.f32 	%f83, [%rd7+24576];
	ld.global.f32 	%f84, [%rd7+26624];
	ld.global.f32 	%f85, [%rd7+28672];
	ld.global.f32 	%f86, [%rd7+30720];
	add.f32 	%f87, %f378, %f71;
	add.f32 	%f88, %f72, %f73;
	add.f32 	%f89, %f74, %f75;
	add.f32 	%f90, %f76, %f77;
	add.f32 	%f91, %f78, %f79;
	add.f32 	%f92, %f80, %f81;
	add.f32 	%f93, %f82, %f83;
	add.f32 	%f94, %f84, %f85;
	add.f32 	%f95, %f87, %f88;
	add.f32 	%f96, %f89, %f90;
	add.f32 	%f97, %f91, %f92;
	add.f32 	%f98, %f93, %f94;
	add.f32 	%f99, %f95, %f96;
	add.f32 	%f100, %f97, %f98;
	add.f32 	%f101, %f99, %f100;
	add.f32 	%f378, %f101, %f86;
	sub.s32 	%r81, %r1, %r270;
	setp.lt.u32 	%p4, %r81, %r4;
	add.s32 	%r269, %r269, 1;
	add.s32 	%r268, %r268, %r4;
	sub.s32 	%r267, %r267, %r4;
	add.s32 	%r266, %r266, %r4;
	@%p4 bra 	$L__BB4_44;
	bra.uni 	$L__BB4_28;
$L__BB4_30:
	setp.le.u32 	%p5, %r1, %r270;
	sub.s32 	%r83, %r1, %r270;
	setp.ge.s32 	%p6, %r35, %r83;
	or.pred  	%p7, %p5, %p6;
	@%p7 bra 	$L__BB4_44;
	not.b32 	%r85, %r35;
	add.s32 	%r86, %r1, %r85;
	sub.s32 	%r87, %r86, %r36;
	mul.lo.s32 	%r88, %r2, %r269;
	shl.b32 	%r89, %r88, 13;
	sub.s32 	%r90, %r87, %r89;
	shr.u32 	%r91, %r90, 9;
	add.s32 	%r49, %r91, 1;
	and.b32  	%r50, %r49, 15;
	setp.lt.u32 	%p8, %r90, 7680;
	mov.u32 	%r275, %r35;
	@%p8 bra 	$L__BB4_35;
	or.b32  	%r273, %r35, 4096;
	shr.u32 	%r92, %r267, 9;
	add.s32 	%r93, %r92, 1;
	and.b32  	%r94, %r93, 16777200;
	neg.s32 	%r271, %r94;
$L__BB4_33:
	.pragma "nounroll";
	add.s32 	%r95, %r266, -4096;
	mul.wide.u32 	%rd8, %r95, 4;
	add.s64 	%rd9, %rd1, %rd8;
	ld.global.f32 	%f103, [%rd9];
	add.f32 	%f104, %f378, %f103;
	add.s32 	%r96, %r266, -3584;
	mul.wide.u32 	%rd10, %r96, 4;
	add.s64 	%rd11, %rd1, %rd10;
	ld.global.f32 	%f105, [%rd11];
	add.f32 	%f106, %f104, %f105;
	add.s32 	%r97, %r266, -3072;
	mul.wide.u32 	%rd12, %r97, 4;
	add.s64 	%rd13, %rd1, %rd12;
	ld.global.f32 	%f107, [%rd13];
	add.f32 	%f108, %f106, %f107;
	add.s32 	%r98, %r266, -2560;
	mul.wide.u32 	%rd14, %r98, 4;
	add.s64 	%rd15, %rd1, %rd14;
	ld.global.f32 	%f109, [%rd15];
	add.f32 	%f110, %f108, %f109;
	add.s32 	%r99, %r266, -2048;
	mul.wide.u32 	%rd16, %r99, 4;
	add.s64 	%rd17, %rd1, %rd16;
	ld.global.f32 	%f111, [%rd17];
	add.f32 	%f112, %f110, %f111;
	add.s32 	%r100, %r266, -1536;
	mul.wide.u32 	%rd18, %r100, 4;
	add.s64 	%rd19, %rd1, %rd18;
	ld.global.f32 	%f113, [%rd19];
	add.f32 	%f114, %f112, %f113;
	add.s32 	%r101, %r266, -1024;
	mul.wide.u32 	%rd20, %r101, 4;
	add.s64 	%rd21, %rd1, %rd20;
	ld.global.f32 	%f115, [%rd21];
	add.f32 	%f116, %f114, %f115;
	add.s32 	%r102, %r266, 3584;
	add.s32 	%r103, %r266, -512;
	mul.wide.u32 	%rd22, %r103, 4;
	add.s64 	%rd23, %rd1, %rd22;
	ld.global.f32 	%f117, [%rd23];
	add.f32 	%f118, %f116, %f117;
	mul.wide.u32 	%rd24, %r266, 4;
	add.s64 	%rd25, %rd1, %rd24;
	ld.global.f32 	%f119, [%rd25];
	add.f32 	%f120, %f118, %f119;
	add.s32 	%r104, %r266, 512;
	mul.wide.u32 	%rd26, %r104, 4;
	add.s64 	%rd27, %rd1, %rd26;
	ld.global.f32 	%f121, [%rd27];
	add.f32 	%f122, %f120, %f121;
	add.s32 	%r105, %r266, 1024;
	mul.wide.u32 	%rd28, %r105, 4;
	add.s64 	%rd29, %rd1, %rd28;
	ld.global.f32 	%f123, [%rd29];
	add.f32 	%f124, %f122, %f123;
	add.s32 	%r106, %r266, 1536;
	mul.wide.u32 	%rd30, %r106, 4;
	add.s64 	%rd31, %rd1, %rd30;
	ld.global.f32 	%f125, [%rd31];
	add.f32 	%f126, %f124, %f125;
	add.s32 	%r107, %r266, 2048;
	mul.wide.u32 	%rd32, %r107, 4;
	add.s64 	%rd33, %rd1, %rd32;
	ld.global.f32 	%f127, [%rd33];
	add.f32 	%f128, %f126, %f127;
	add.s32 	%r108, %r266, 2560;
	mul.wide.u32 	%rd34, %r108, 4;
	add.s64 	%rd35, %rd1, %rd34;
	ld.global.f32 	%f129, [%rd35];
	add.f32 	%f130, %f128, %f129;
	add.s32 	%r109, %r266, 3072;
	mul.wide.u32 	%rd36, %r109, 4;
	add.s64 	%rd37, %rd1, %rd36;
	ld.global.f32 	%f131, [%rd37];
	add.f32 	%f132, %f130, %f131;
	mul.wide.u32 	%rd38, %r102, 4;
	add.s64 	%rd39, %rd1, %rd38;
	ld.global.f32 	%f133, [%rd39];
	add.f32 	%f378, %f132, %f133;
	add.s32 	%r273, %r273, 8192;
	add.s32 	%r266, %r266, 8192;
	add.s32 	%r271, %r271, 16;
	setp.ne.s32 	%p9, %r271, 0;
	@%p9 bra 	$L__BB4_33;
	add.s32 	%r275, %r273, -4096;
$L__BB4_35:
	setp.eq.s32 	%p10, %r50, 0;
	@%p10 bra 	$L__BB4_44;
	and.b32  	%r61, %r49, 7;
	setp.lt.u32 	%p11, %r50, 8;
	@%p11 bra 	$L__BB4_38;
	add.s32 	%r110, %r275, %r270;
	mul.wide.u32 	%rd40, %r110, 4;
	add.s64 	%rd41, %rd1, %rd40;
	ld.global.f32 	%f135, [%rd41];
	add.f32 	%f136, %f378, %f135;
	add.s32 	%r111, %r110, 512;
	mul.wide.u32 	%rd42, %r111, 4;
	add.s64 	%rd43, %rd1, %rd42;
	ld.global.f32 	%f137, [%rd43];
	add.f32 	%f138, %f136, %f137;
	add.s32 	%r112, %r110, 1024;
	mul.wide.u32 	%rd44, %r112, 4;
	add.s64 	%rd45, %rd1, %rd44;
	ld.global.f32 	%f139, [%rd45];
	add.f32 	%f140, %f138, %f139;
	add.s32 	%r113, %r110, 1536;
	mul.wide.u32 	%rd46, %r113, 4;
	add.s64 	%rd47, %rd1, %rd46;
	ld.global.f32 	%f141, [%rd47];
	add.f32 	%f142, %f140, %f141;
	add.s32 	%r114, %r110, 2048;
	mul.wide.u32 	%rd48, %r114, 4;
	add.s64 	%rd49, %rd1, %rd48;
	ld.global.f32 	%f143, [%rd49];
	add.f32 	%f144, %f142, %f143;
	add.s32 	%r115, %r110, 2560;
	mul.wide.u32 	%rd50, %r115, 4;
	add.s64 	%rd51, %rd1, %rd50;
	ld.global.f32 	%f145, [%rd51];
	add.f32 	%f146, %f144, %f145;
	add.s32 	%r116, %r110, 3072;
	mul.wide.u32 	%rd52, %r116, 4;
	add.s64 	%rd53, %rd1, %rd52;
	ld.global.f32 	%f147, [%rd53];
	add.f32 	%f148, %f146, %f147;
	add.s32 	%r117, %r110, 3584;
	mul.wide.u32 	%rd54, %r117, 4;
	add.s64 	%rd55, %rd1, %rd54;
	ld.global.f32 	%f149, [%rd55];
	add.f32 	%f378, %f148, %f149;
	add.s32 	%r275, %r275, 4096;
$L__BB4_38:
	setp.eq.s32 	%p12, %r61, 0;
	@%p12 bra 	$L__BB4_44;
	setp.lt.u32 	%p13, %r61, 4;
	@%p13 bra 	$L__BB4_41;
	add.s32 	%r118, %r275, %r270;
	mul.wide.u32 	%rd56, %r118, 4;
	add.s64 	%rd57, %rd1, %rd56;
	ld.global.f32 	%f151, [%rd57];
	add.f32 	%f152, %f378, %f151;
	add.s32 	%r119, %r118, 512;
	mul.wide.u32 	%rd58, %r119, 4;
	add.s64 	%rd59, %rd1, %rd58;
	ld.global.f32 	%f153, [%rd59];
	add.f32 	%f154, %f152, %f153;
	add.s32 	%r120, %r118, 1024;
	mul.wide.u32 	%rd60, %r120, 4;
	add.s64 	%rd61, %rd1, %rd60;
	ld.global.f32 	%f155, [%rd61];
	add.f32 	%f156, %f154, %f155;
	add.s32 	%r121, %r118, 1536;
	mul.wide.u32 	%rd62, %r121, 4;
	add.s64 	%rd63, %rd1, %rd62;
	ld.global.f32 	%f157, [%rd63];
	add.f32 	%f378, %f156, %f157;
	add.s32 	%r275, %r275, 2048;
$L__BB4_41:
	and.b32  	%r122, %r49, 3;
	setp.eq.s32 	%p14, %r122, 0;
	@%p14 bra 	$L__BB4_44;
	add.s32 	%r278, %r275, %r268;
	cvt.u16.u32 	%rs1, %r267;
	shr.u16 	%rs2, %rs1, 9;
	add.s16 	%rs3, %rs2, 1;
	cvt.u32.u16 	%r123, %rs3;
	and.b32  	%r124, %r123, 3;
	neg.s32 	%r277, %r124;
$L__BB4_43:
	.pragma "nounroll";
	mul.wide.u32 	%rd64, %r278, 4;
	add.s64 	%rd65, %rd1, %rd64;
	ld.global.f32 	%f158, [%rd65];
	add.f32 	%f378, %f378, %f158;
	add.s32 	%r278, %r278, 512;
	add.s32 	%r277, %r277, 1;
	setp.ne.s32 	%p15, %r277, 0;
	@%p15 bra 	$L__BB4_43;
$L__BB4_44:
	// begin inline asm
	mov.u32 %r125, %laneid;
	// end inline asm
	mov.b32 	%r127, %f378;
	mov.b32 	%r128, 1;
	mov.b32 	%r149, 31;
	mov.b32 	%r150, -1;
	// begin inline asm
	shfl.sync.down.b32 %r126, %r127, %r128, %r149, %r150;
	// end inline asm
	setp.gt.s32 	%p16, %r125, 30;
	mov.b32 	%f159, %r126;
	add.f32 	%f160, %f378, %f159;
	selp.f32 	%f161, %f378, %f160, %p16;
	mov.b32 	%r132, %f161;
	mov.b32 	%r133, 2;
	// begin inline asm
	shfl.sync.down.b32 %r131, %r132, %r133, %r149, %r150;
	// end inline asm
	setp.gt.s32 	%p17, %r125, 29;
	mov.b32 	%f162, %r131;
	add.f32 	%f163, %f161, %f162;
	selp.f32 	%f164, %f161, %f163, %p17;
	mov.b32 	%r137, %f164;
	mov.b32 	%r138, 4;
	// begin inline asm
	shfl.sync.down.b32 %r136, %r137, %r138, %r149, %r150;
	// end inline asm
	setp.gt.s32 	%p18, %r125, 27;
	mov.b32 	%f165, %r136;
	add.f32 	%f166, %f164, %f165;
	selp.f32 	%f167, %f164, %f166, %p18;
	mov.b32 	%r142, %f167;
	mov.b32 	%r143, 8;
	// begin inline asm
	shfl.sync.down.b32 %r141, %r142, %r143, %r149, %r150;
	// end inline asm
	setp.gt.s32 	%p19, %r125, 23;
	mov.b32 	%f168, %r141;
	add.f32 	%f169, %f167, %f168;
	selp.f32 	%f170, %f167, %f169, %p19;
	mov.b32 	%r147, %f170;
	mov.b32 	%r148, 16;
	// begin inline asm
	shfl.sync.down.b32 %r146, %r147, %r148, %r149, %r150;
	// end inline asm
	setp.gt.s32 	%p20, %r125, 15;
	mov.b32 	%f171, %r146;
	add.f32 	%f37, %f170, %f171;
	selp.f32 	%f379, %f170, %f37, %p20;
	setp.ne.s32 	%p21, %r125, 0;
	@%p21 bra 	$L__BB4_46;
	shr.u32 	%r151, %r35, 3;
	and.b32  	%r152, %r151, 124;
	mov.u32 	%r153, _ZZN3cub18CUB_300001_SM_10006detail6reduce18DeviceReduceKernelINS2_10policy_hubIfjN4cuda3std3__44plusIfEEE10Policy1000EN6thrust24THRUST_300001_SM_1000_NS6detail15normal_iteratorINSD_10device_ptrIfEEEEjS9_fNS7_10__identityEEEvT0_PT3_T1_NS0_13GridEvenShareISN_EET2_T4_E12temp_storage;
	add.s32 	%r154, %r153, %r152;
	st.shared.f32 	[%r154+16], %f37;
$L__BB4_46:
	bar.sync 	0;
	setp.ne.s32 	%p22, %r35, 0;
	@%p22 bra 	$L__BB4_48;
	ld.shared.f32 	%f172, [_ZZN3cub18CUB_300001_SM_10006detail6reduce18DeviceReduceKernelINS2_10policy_hubIfjN4cuda3std3__44plusIfEEE10Policy1000EN6thrust24THRUST_300001_SM_1000_NS6detail15normal_iteratorINSD_10device_ptrIfEEEEjS9_fNS7_10__identityEEEvT0_PT3_T1_NS0_13GridEvenShareISN_EET2_T4_E12temp_storage+20];
	add.f32 	%f173, %f379, %f172;
	ld.shared.f32 	%f174, [_ZZN3cub18CUB_300001_SM_10006detail6reduce18DeviceReduceKernelINS2_10policy_hubIfjN4cuda3std3__44plusIfEEE10Policy1000EN6thrust24THRUST_300001_SM_1000_NS6detail15normal_iteratorINSD_10device_ptrIfEEEEjS9_fNS7_10__identityEEEvT0_PT3_T1_NS0_13GridEvenShareISN_EET2_T4_E12temp_storage+24];
	add.f32 	%f175, %f173, %f174;
	ld.shared.f32 	%f176, [_ZZN3cub18CUB_300001_SM_10006detail6reduce18DeviceReduceKernelINS2_10policy_hubIfjN4cuda3std3__44plusIfEEE10Policy1000EN6thrust24THRUST_300001_SM_1000_NS6detail15normal_iteratorINSD_10device_ptrIfEEEEjS9_fNS7_10__identityEEEvT0_PT3_T1_NS0_13GridEvenShareISN_EET2_T4_E12temp_storage+28];
	add.f32 	%f177, %f175, %f176;
	ld.shared.f32 	%f178, [_ZZN3cub18CUB_300001_SM_10006detail6reduce18DeviceReduceKernelINS2_10policy_hubIfjN4cuda3std3__44plusIfEEE10Policy1000EN6thrust24THRUST_300001_SM_1000_NS6detail15normal_iteratorINSD_10device_ptrIfEEEEjS9_fNS7_10__identityEEEvT0_PT3_T1_NS0_13GridEvenShareISN_EET2_T4_E12temp_storage+32];
	add.f32 	%f179, %f177, %f178;
	ld.shared.f32 	%f180, [_ZZN3cub18CUB_300001_SM_10006detail6reduce18DeviceReduceKernelINS2_10policy_hubIfjN4cuda3std3__44plusIfEEE10Policy1000EN6thrust24THRUST_300001_SM_1000_NS6detail15normal_iteratorINSD_10device_ptrIfEEEEjS9_fNS7_10__identityEEEvT0_PT3_T1_NS0_13GridEvenShareISN_EET2_T4_E12temp_storage+36];
	add.f32 	%f181, %f179, %f180;
	ld.shared.f32 	%f182, [_ZZN3cub18CUB_300001_SM_10006detail6reduce18DeviceReduceKernelINS2_10policy_hubIfjN4cuda3std3__44plusIfEEE10Policy1000EN6thrust24THRUST_300001_SM_1000_NS6detail15normal_iteratorINSD_10device_ptrIfEEEEjS9_fNS7_10__identityEEEvT0_PT3_T1_NS0_13GridEvenShareISN_EET2_T4_E12temp_storage+40];
	add.f32 	%f183, %f181, %f182;
	ld.shared.f32 	%f184, [_ZZN3cub18CUB_300001_SM_10006detail6reduce18DeviceReduceKernelINS2_10policy_hubIfjN4cuda3std3__44plusIfEEE10Policy1000EN6thrust24THRUST_300001_SM_1000_NS6detail15normal_iteratorINSD_10device_ptrIfEEEEjS9_fNS7_10__identityEEEvT0_PT3_T1_NS0_13GridEvenShareISN_EET2_T4_E12temp_storage+44];
	add.f32 	%f185, %f183, %f184;
	ld.shared.f32 	%f186, [_ZZN3cub18CUB_300001_SM_10006detail6reduce18DeviceReduceKernelINS2_10policy_hubIfjN4cuda3std3__44plusIfEEE10Policy1000EN6thrust24THRUST_300001_SM_1000_NS6detail15normal_iteratorINSD_10device_ptrIfEEEEjS9_fNS7_10__identityEEEvT0_PT3_T1_NS0_13GridEvenShareISN_EET2_T4_E12temp_storage+48];
	add.f32 	%f187, %f185, %f186;
	ld.shared.f32 	%f188, [_ZZN3cub18CUB_300001_SM_10006detail6reduce18DeviceReduceKernelINS2_10policy_hubIfjN4cuda3std3__44plusIfEEE10Policy1000EN6thrust24THRUST_300001_SM_1000_NS6detail15normal_iteratorINSD_10device_ptrIfEEEEjS9_fNS7_10__identityEEEvT0_PT3_T1_NS0_13GridEvenShareISN_EET2_T4_E12temp_storage+52];
	add.f32 	%f189, %f187, %f188;
	ld.shared.f32 	%f190, [_ZZN3cub18CUB_300001_SM_10006detail6reduce18DeviceReduceKernelINS2_10policy_hubIfjN4cuda3std3__44plusIfEEE10Policy1000EN6thrust24THRUST_300001_SM_1000_NS6detail15normal_iteratorINSD_10device_ptrIfEEEEjS9_fNS7_10__identityEEEvT0_PT3_T1_NS0_13GridEvenShareISN_EET2_T4_E12temp_storage+56];
	add.f32 	%f191, %f189, %f190;
	ld.shared.f32 	%f192, [_ZZN3cub18CUB_300001_SM_10006detail6reduce18DeviceReduceKernelINS2_10policy_hubIfjN4cuda3std3__44plusIfEEE10Policy1000EN6thrust24THRUST_300001_SM_1000_NS6detail15normal_iteratorINSD_10device_ptrIfEEEEjS9_fNS7_10__identityEEEvT0_PT3_T1_NS0_13GridEvenShareISN_EET2_T4_E12temp_storage+60];
	add.f32 	%f193, %f191, %f192;
	ld.shared.f32 	%f194, [_ZZN3cub18CUB_300001_SM_10006detail6reduce18DeviceReduceKernelINS2_10policy_hubIfjN4cuda3std3__44plusIfEEE10Policy1000EN6thrust24THRUST_300001_SM_1000_NS6detail15normal_iteratorINSD_10device_ptrIfEEEEjS9_fNS7_10__identityEEEvT0_PT3_T1_NS0_13GridEvenShareISN_EET2_T4_E12temp_storage+64];
	add.f32 	%f195, %f193, %f194;
	ld.shared.f32 	%f196, [_ZZN3cub18CUB_300001_SM_10006detail6reduce18DeviceReduceKernelINS2_10policy_hubIfjN4cuda3std3__44plusIfEEE10Policy1000EN6thrust24THRUST_300001_SM_1000_NS6detail15normal_iteratorINSD_10device_ptrIfEEEEjS9_fNS7_10__identityEEEvT0_PT3_T1_NS0_13GridEvenShareISN_EET2_T4_E12temp_storage+68];
	add.f32 	%f197, %f195, %f196;
	ld.shared.f32 	%f198, [_ZZN3cub18CUB_300001_SM_10006detail6reduce18DeviceReduceKernelINS2_10policy_hubIfjN4cuda3std3__44plusIfEEE10Policy1000EN6thrust24THRUST_300001_SM_1000_NS6detail15normal_iteratorINSD_10device_ptrIfEEEEjS9_fNS7_10__identityEEEvT0_PT3_T1_NS0_13GridEvenShareISN_EET2_T4_E12temp_storage+72];
	add.f32 	%f199, %f197, %f198;
	ld.shared.f32 	%f200, [_ZZN3cub18CUB_300001_SM_10006detail6reduce18DeviceReduceKernelINS2_10policy_hubIfjN4cuda3std3__44plusIfEEE10Policy1000EN6thrust24THRUST_300001_SM_1000_NS6detail15normal_iteratorINSD_10device_ptrIfEEEEjS9_fNS7_10__identityEEEvT0_PT3_T1_NS0_13GridEvenShareISN_EET2_T4_E12temp_storage+76];
	add.f32 	%f379, %f199, %f200;
$L__BB4_48:
	mov.u32 	%r256, %tid.x;
	setp.ne.s32 	%p64, %r256, 0;
	@%p64 bra 	$L__BB4_50;
	ld.param.u64 	%rd129, [_ZN3cub18CUB_300001_SM_10006detail6reduce18DeviceReduceKernelINS2_10policy_hubIfjN4cuda3std3__44plusIfEEE10Policy1000EN6thrust24THRUST_300001_SM_1000_NS6detail15normal_iteratorINSD_10device_ptrIfEEEEjS9_fNS7_10__identityEEEvT0_PT3_T1_NS0_13GridEvenShareISN_EET2_T4__param_1];
	cvta.to.global.u64 	%rd126, %rd129;
	mul.wide.u32 	%rd127, %r3, 4;
	add.s64 	%rd128, %rd126, %rd127;
	st.global.f32 	[%rd128], %f379;
$L__BB4_50:
	ret;

}
	// .globl	_ZN3cub18CUB_300001_SM_10006detail6reduce28DeviceReduceSingleTileKernelINS2_10policy_hubIfjN4cuda3std3__44plusIfEEE10Policy1000EPfSC_iS9_ffNS7_10__identityEEEvT0_T1_T2_T3_T4_T6_
.visible .entry _ZN3cub18CUB_300001_SM_10006detail6reduce28DeviceReduceSingleTileKernelINS2_10policy_hubIfjN4cuda3std3__44plusIfEEE10Policy1000EPfSC_iS9_ffNS7_10__identityEEEvT0_T1_T2_T3_T4_T6_(
	.param .u64 .ptr .align 1 _ZN3cub18CUB_300001_SM_10006detail6reduce28DeviceReduceSingleTileKernelINS2_10policy_hubIfjN4cuda3std3__44plusIfEEE10Policy1000EPfSC_iS9_ffNS7_10__identityEEEvT0_T1_T2_T3_T4_T6__param_0,
	.param .u64 .ptr .align 1 _ZN3cub18CUB_300001_SM_10006detail6reduce28DeviceReduceSingleTileKernelINS2_10policy_hubIfjN4cuda3std3__44plusIfEEE10Policy1000EPfSC_iS9_ffNS7_10__identityEEEvT0_T1_T2_T3_T4_T6__param_1,
	.param .u32 _ZN3cub18CUB_300001_SM_10006detail6reduce28DeviceReduceSingleTileKernelINS2_10policy_hubIfjN4cuda3std3__44plusIfEEE10Policy1000EPfSC_iS9_ffNS7_10__identityEEEvT0_T1_T2_T3_T4_T6__param_2,
	.param .align 1 .b8 _ZN3cub18CUB_300001_SM_10006detail6reduce28DeviceReduceSingleTileKernelINS2_10policy_hubIfjN4cuda3std3__44plusIfEEE10Policy1000EPfSC_iS9_ffNS7_10__identityEEEvT0_T1_T2_T3_T4_T6__param_3[1],
	.param .f32 _ZN3cub18CUB_300001_SM_10006detail6reduce28DeviceReduceSingleTileKernelINS2_10policy_hubIfjN4cuda3std3__44plusIfEEE10Policy1000EPfSC_iS9_ffNS7_10__identityEEEvT0_T1_T2_T3_T4_T6__param_4,
	.param .align 1 .b8 _ZN3cub18CUB_300001_SM_10006detail6reduce28DeviceReduceSingleTileKernelINS2_10policy_hubIfjN4cuda3std3__44plusIfEEE10Policy1000EPfSC_iS9_ffNS7_10__identityEEEvT0_T1_T2_T3_T4_T6__param_5[1]
)
.maxntid 512
.minnctapersm 1
{
	.reg .pred 	%p<113>;
	.reg .b32 	%r<407>;
	.reg .b32 	%f<531>;
	.reg .b64 	%rd<133>;
	// demoted variable
	.shared .align 4 .b8 _ZZN3cub18CUB_300001_SM_10006detail6reduce28DeviceReduceSingleTileKernelINS2_10policy_hubIfjN4cuda3std3__44plusIfEEE10Policy1000EPfSC_iS9_ffNS7_10__identityEEEvT0_T1_T2_T3_T4_T6_E12temp_storage[84];
	ld.param.u64 	%rd16, [_ZN3cub18CUB_300001_SM_10006detail6reduce28DeviceReduceSingleTileKernelINS2_10policy_hubIfjN4cuda3std3__44plusIfEEE10Policy1000EPfSC_iS9_ffNS7_10__identityEEEvT0_T1_T2_T3_T4_T6__param_0];
	ld.param.u64 	%rd17, [_ZN3cub18CUB_300001_SM_10006detail6reduce28DeviceReduceSingleTileKernelINS2_10policy_hubIfjN4cuda3std3__44plusIfEEE10Policy1000EPfSC_iS9_ffNS7_10__identityEEEvT0_T1_T2_T3_T4_T6__param_1];
	ld.param.u32 	%r67, [_ZN3cub18CUB_300001_SM_10006detail6reduce28DeviceReduceSingleTileKernelINS2_10policy_hubIfjN4cuda3std3__44plusIfEEE10Policy1000EPfSC_iS9_ffNS7_10__identityEEEvT0_T1_T2_T3_T4_T6__param_2];
	ld.param.f32 	%f58, [_ZN3cub18CUB_300001_SM_10006detail6reduce28DeviceReduceSingleTileKernelINS2_10policy_hubIfjN4cuda3std3__44plusIfEEE10Policy1000EPfSC_iS9_ffNS7_10__identityEEEvT0_T1_T2_T3_T4_T6__param_4];
	cvta.to.global.u64 	%rd1, %rd17;
	setp.ne.s32 	%p1, %r67, 0;
	@%p1 bra 	$L__BB5_3;
	mov.u32 	%r380, %tid.x;
	setp.ne.s32 	%p112, %r380, 0;
	@%p112 bra 	$L__BB5_74;
	st.global.f32 	[%rd1], %f58;
	bra.uni 	$L__BB5_74;
$L__BB5_3:
	and.b64  	%rd18, %rd16, 7;
	setp.ne.s64 	%p2, %rd18, 0;
	@%p2 bra 	$L__BB5_38;
	setp.gt.s32 	%p57, %r67, 8191;
	@%p57 bra 	$L__BB5_22;
	mov.u32 	%r1, %tid.x;
	setp.ge.s32 	%p74, %r1, %r67;
	mov.f32 	%f509, 0f00000000;
	mov.u32 	%r384, %r1;
	@%p74 bra 	$L__BB5_7;
	mul.wide.u32 	%rd121, %r1, 4;
	add.s64 	%rd120, %rd16, %rd121;
	// begin inline asm
	ld.global.nc.u32 %r300, [%rd120];
	// end inline asm
	mov.b32 	%f509, %r300;
	add.s32 	%r384, %r1, 512;
$L__BB5_7:
	setp.ge.s32 	%p75, %r384, %r67;
	@%p75 bra 	$L__BB5_13;
	not.b32 	%r301, %r384;
	add.s32 	%r4, %r67, %r301;
	and.b32  	%r302, %r4, 1536;
	setp.eq.s32 	%p76, %r302, 1536;
	@%p76 bra 	$L__BB5_11;
	mul.wide.u32 	%rd122, %r384, 4;
	add.s64 	%rd129, %rd16, %rd122;
	shr.u32 	%r303, %r4, 9;
	add.s32 	%r304, %r303, 1;
	and.b32  	%r305, %r304, 3;
	neg.s32 	%r382, %r305;
$L__BB5_10:
	.pragma "nounroll";
	// begin inline asm
	ld.global.nc.u32 %r306, [%rd129];
	// end inline asm
	mov.b32 	%f395, %r306;
	add.f32 	%f509, %f509, %f395;
	add.s32 	%r384, %r384, 512;
	add.s64 	%rd129, %rd129, 2048;
	add.s32 	%r382, %r382, 1;
	setp.ne.s32 	%p77, %r382, 0;
	@%p77 bra 	$L__BB5_10;
$L__BB5_11:
	setp.lt.u32 	%p78, %r4, 1536;
	@%p78 bra 	$L__BB5_13;
$L__BB5_12:
	mul.wide.s32 	%rd128, %r384, 4;
	add.s64 	%rd124, %rd16, %rd128;
	// begin inline asm
	ld.global.nc.u32 %r307, [%rd124];
	// end inline asm
	mov.b32 	%f396, %r307;
	add.f32 	%f397, %f509, %f396;
	add.s64 	%rd125, %rd124, 2048;
	// begin inline asm
	ld.global.nc.u32 %r308, [%rd125];
	// end inline asm
	mov.b32 	%f398, %r308;
	add.f32 	%f399, %f397, %f398;
	add.s64 	%rd126, %rd124, 4096;
	// begin inline asm
	ld.global.nc.u32 %r309, [%rd126];
	// end inline asm
	mov.b32 	%f400, %r309;
	add.f32 	%f401, %f399, %f400;
	add.s64 	%rd127, %rd124, 6144;
	// begin inline asm
	ld.global.nc.u32 %r310, [%rd127];
	// end inline asm
	mov.b32 	%f402, %r310;
	add.f32 	%f509, %f401, %f402;
	add.s32 	%r384, %r384, 2048;
	setp.lt.s32 	%p79, %r384, %r67;
	@%p79 bra 	$L__BB5_12;
$L__BB5_13:
	setp.lt.s32 	%p80, %r67, 512;
	@%p80 bra 	$L__BB5_18;
	// begin inline asm
	mov.u32 %r349, %laneid;
	// end inline asm
	mov.b32 	%r351, %f509;
	mov.b32 	%r352, 1;
	mov.b32 	%r373, 31;
	mov.b32 	%r374, -1;
	// begin inline asm
	shfl.sync.down.b32 %r350, %r351, %r352, %r373, %r374;
	// end inline asm
	setp.gt.s32 	%p104, %r349, 30;
	mov.b32 	%f461, %r350;
	add.f32 	%f462, %f509, %f461;
	selp.f32 	%f463, %f509, %f462, %p104;
	mov.b32 	%r356, %f463;
	mov.b32 	%r357, 2;
	// begin inline asm
	shfl.sync.down.b32 %r355, %r356, %r357, %r373, %r374;
	// end inline asm
	setp.gt.s32 	%p105, %r349, 29;
	mov.b32 	%f464, %r355;
	add.f32 	%f465, %f463, %f464;
	selp.f32 	%f466, %f463, %f465, %p105;
	mov.b32 	%r361, %f466;
	mov.b32 	%r362, 4;
	// begin inline asm
	shfl.sync.down.b32 %r360, %r361, %r362, %r373, %r374;
	// end inline asm
	setp.gt.s32 	%p106, %r349, 27;
	mov.b32 	%f467, %r360;
	add.f32 	%f468, %f466, %f467;
	selp.f32 	%f469, %f466, %f468, %p106;
	mov.b32 	%r366, %f469;
	mov.b32 	%r367, 8;
	// begin inline asm
	shfl.sync.down.b32 %r365, %r366, %r367, %r373, %r374;
	// end inline asm
	setp.gt.s32 	%p107, %r349, 23;
	mov.b32 	%f470, %r365;
	add.f32 	%f471, %f469, %f470;
	selp.f32 	%f472, %f469, %f471, %p107;
	mov.b32 	%r371, %f472;
	mov.b32 	%r372, 16;
	// begin inline asm
	shfl.sync.down.b32 %r370, %r371, %r372, %r373, %r374;
	// end inline asm
	setp.gt.s32 	%p108, %r349, 15;
	mov.b32 	%f473, %r370;
	add.f32 	%f10, %f472, %f473;
	selp.f32 	%f530, %f472, %f10, %p108;
	setp.ne.s32 	%p109, %r349, 0;
	@%p109 bra 	$L__BB5_16;
	shr.u32 	%r375, %r1, 3;
	and.b32  	%r376, %r375, 124;
	mov.u32 	%r377, _ZZN3cub18CUB_300001_SM_10006detail6reduce28DeviceReduceSingleTileKernelINS2_10policy_hubIfjN4cuda3std3__44plusIfEEE10Policy1000EPfSC_iS9_ffNS7_10__identityEEEvT0_T1_T2_T3_T4_T6_E12temp_storage;
	add.s32 	%r378, %r377, %r376;
	st.shared.f32 	[%r378+16], %f10;
$L__BB5_16:
	bar.sync 	0;
	setp.ne.s32 	%p110, %r1, 0;
	@%p110 bra 	$L__BB5_72;
	ld.shared.f32 	%f474, [_ZZN3cub18CUB_300001_SM_10006detail6reduce28DeviceReduceSingleTileKernelINS2_10policy_hubIfjN4cuda3std3__44plusIfEEE10Policy1000EPfSC_iS9_ffNS7_10__identityEEEvT0_T1_T2_T3_T4_T6_E12temp_storage+20];
	add.f32 	%f475, %f530, %f474;
	ld.shared.f32 	%f476, [_ZZN3cub18CUB_300001_SM_10006detail6reduce28DeviceReduceSingleTileKernelINS2_10policy_hubIfjN4cuda3std3__44plusIfEEE10Policy1000EPfSC_iS9_ffNS7_10__identityEEEvT0_T1_T2_T3_T4_T6_E12temp_storage+24];
	add.f32 	%f477, %f475, %f476;
	ld.shared.f32 	%f478, [_ZZN3cub18CUB_300001_SM_10006detail6reduce28DeviceReduceSingleTileKernelINS2_10policy_hubIfjN4cuda3std3__44plusIfEEE10Policy1000EPfSC_iS9_ffNS7_10__identityEEEvT0_T1_T2_T3_T4_T6_E12temp_storage+28];
	add.f32 	%f479, %f477, %f478;
	ld.shared.f32 	%f480, [_ZZN3cub18CUB_300001_SM_10006detail6reduce28DeviceReduceSingleTileKernelINS2_10policy_hubIfjN4cuda3std3__44plusIfEEE10Policy1000EPfSC_iS9_ffNS7_10__identityEEEvT0_T1_T2_T3_T4_T6_E12temp_storage+32];
	add.f32 	%f481, %f479, %f480;
	ld.shared.f32 	%f482, [_ZZN3cub18CUB_300001_SM_10006detail6reduce28DeviceReduceSingleTileKernelINS2_10policy_hubIfjN4cuda3std3__44plusIfEEE10Policy1000EPfSC_iS9_ffNS7_10__identityEEEvT0_T1_T2_T3_T4_T6_E12temp_storage+36];
	add.f32 	%f483, %f481, %f482;
	ld.shared.f32 	%f484, [_ZZN3cub18CUB_300001_SM_10006detail6reduce28DeviceReduceSingleTileKernelINS2_10policy_hubIfjN4cuda3std3__44plusIfEEE10Policy1000EPfSC_iS9_ffNS7_10__identityEEEvT0_T1_T2_T3_T4_T6_E12temp_storage+40];
	add.f32 	%f485, %f483, %f484;
	ld.shared.f32 	%f486, [_ZZN3cub18CUB_300001_SM_10006detail6reduce28DeviceReduceSingleTileKernelINS2_10policy_hubIfjN4cuda3std3__44plusIfEEE10Policy1000EPfSC_iS9_ffNS7_10__identityEEEvT0_T1_T2_T3_T4_T6_E12temp_storage+44];
	add.f32 	%f487, %f485, %f486;
	ld.shared.f32 	%f488, [_ZZN3cub18CUB_300001_SM_10006detail6reduce28DeviceReduceSingleTileKernelINS2_10policy_hubIfjN4cuda3std3__44plusIfEEE10Policy1000EPfSC_iS9_ffNS7_10__identityEEEvT0_T1_T2_T3_T4_T6_E12temp_storage+48];
	add.f32 	%f489, %f487, %f488;
	ld.shared.f32 	%f490, [_ZZN3cub18CUB_300001_SM_10006detail6reduce28DeviceReduceSingleTileKernelINS2_10policy_hubIfjN4cuda3std3__44plusIfEEE10Policy1000EPfSC_iS9_ffNS7_10__identityEEEvT0_T1_T2_T3_T4_T6_E12temp_storage+52];
	add.f32 	%f491, %f489, %f490;
	ld.shared.f32 	%f492, [_ZZN3cub18CUB_300001_SM_10006detail6reduce28DeviceReduceSingleTileKernelINS2_10policy_hubIfjN4cuda3std3__44plusIfEEE10Policy1000EPfSC_iS9_ffNS7_10__identityEEEvT0_T1_T2_T3_T4_T6_E12temp_storage+56];
	add.f32 	%f493, %f491, %f492;
	ld.shared.f32 	%f494, [_ZZN3cub18CUB_300001_SM_10006detail6reduce28DeviceReduceSingleTileKernelINS2_10policy_hubIfjN4cuda3std3__44plusIfEEE10Policy1000EPfSC_iS9_ffNS7_10__identityEEEvT0_T1_T2_T3_T4_T6_E12temp_storage+60];
	add.f32 	%f495, %f493, %f494;
	ld.shared.f32 	%f496, [_ZZN3cub18CUB_300001_SM_10006detail6reduce28DeviceReduceSingleTileKernelINS2_10policy_hubIfjN4cuda3std3__44plusIfEEE10Policy1000EPfSC_iS9_ffNS7_10__identityEEEvT0_T1_T2_T3_T4_T6_E12temp_storage+64];
	add.f32 	%f497, %f495, %f496;
	ld.shared.f32 	%f498, [_ZZN3cub18CUB_300001_SM_10006detail6reduce28DeviceReduceSingleTileKernelINS2_10policy_hubIfjN4cuda3std3__44plusIfEEE10Policy1000EPfSC_iS9_ffNS7_10__identityEEEvT0_T1_T2_T3_T4_T6_E12temp_storage+68];
	add.f32 	%f499, %f497, %f498;
	ld.shared.f32 	%f500, [_ZZN3cub18CUB_300001_SM_10006detail6reduce28DeviceReduceSingleTileKernelINS2_10policy_hubIfjN4cuda3std3__44plusIfEEE10Policy1000EPfSC_iS9_ffNS7_10__identityEEEvT0_T1_T2_T3_T4_T6_E12temp_storage+72];
	add.f32 	%f501, %f499, %f500;
	ld.shared.f32 	%f502, [_ZZN3cub18CUB_300001_SM_10006detail6reduce28DeviceReduceSingleTileKernelINS2_10policy_hubIfjN4cuda3std3__44plusIfEEE10Policy1000EPfSC_iS9_ffNS7_10__identityEEEvT0_T1_T2_T3_T4_T6_E12temp_storage+76];
	add.f32 	%f530, %f501, %f502;
	bra.uni 	$L__BB5_72;
$L__BB5_18:
	// begin inline asm
	mov.u32 %r311, %laneid;
	// end inline asm
	and.b32  	%r337, %r1, 992;
	add.s32 	%r338, %r337, 32;
	setp.gt.s32 	%p81, %r338, %r67;
	not.b32 	%r339, %r337;
	add.s32 	%r340, %r67, %r339;
	selp.b32 	%r335, %r340, 31, %p81;
	mov.b32 	%r313, %f509;
	mov.b32 	%r314, 1;
	mov.b32 	%r336, -1;
	// begin inline asm
	shfl.sync.down.b32 %r312, %r313, %r314, %r335, %r336;
	// end inline asm
	setp.lt.s32 	%p82, %r311, %r335;
	mov.b32 	%f403, %r312;
	add.f32 	%f404, %f509, %f403;
	selp.f32 	%f405, %f404, %f509, %p82;
	mov.b32 	%r318, %f405;
	mov.b32 	%r319, 2;
	// begin inline asm
	shfl.sync.down.b32 %r317, %r318, %r319, %r335, %r336;
	// end inline asm
	add.s32 	%r341, %r311, 2;
	setp.gt.s32 	%p83, %r341, %r335;
	mov.b32 	%f406, %r317;
	add.f32 	%f407, %f405, %f406;
	selp.f32 	%f408, %f405, %f407, %p83;
	mov.b32 	%r323, %f408;
	mov.b32 	%r324, 4;
	// begin inline asm
	shfl.sync.down.b32 %r322, %r323, %r324, %r335, %r336;
	// end inline asm
	add.s32 	%r342, %r311, 4;
	setp.gt.s32 	%p84, %r342, %r335;
	mov.b32 	%f409, %r322;
	add.f32 	%f410, %f408, %f409;
	selp.f32 	%f411, %f408, %f410, %p84;
	mov.b32 	%r328, %f411;
	mov.b32 	%r329, 8;
	// begin inline asm
	shfl.sync.down.b32 %r327, %r328, %r329, %r335, %r336;
	// end inline asm
	add.s32 	%r343, %r311, 8;
	setp.gt.s32 	%p85, %r343, %r335;
	mov.b32 	%f412, %r327;
	add.f32 	%f413, %f411, %f412;
	selp.f32 	%f414, %f411, %f413, %p85;
	mov.b32 	%r333, %f414;
	mov.b32 	%r334, 16;
	// begin inline asm
	shfl.sync.down.b32 %r332, %r333, %r334, %r335, %r336;
	// end inline asm
	add.s32 	%r344, %r311, 16;
	setp.gt.s32 	%p86, %r344, %r335;
	mov.b32 	%f415, %r332;
	add.f32 	%f416, %f414, %f415;
	selp.f32 	%f530, %f414, %f416, %p86;
	setp.ne.s32 	%p87, %r311, 0;
	@%p87 bra 	$L__BB5_20;
	shr.u32 	%r345, %r1, 3;
	and.b32  	%r346, %r345, 124;
	mov.u32 	%r347, _ZZN3cub18CUB_300001_SM_10006detail6reduce28DeviceReduceSingleTileKernelINS2_10policy_hubIfjN4cuda3std3__44plusIfEEE10Policy1000EPfSC_iS9_ffNS7_10__identityEEEvT0_T1_T2_T3_T4_T6_E12temp_storage;
	add.s32 	%r348, %r347, %r346;
	st.shared.f32 	[%r348+16], %f530;
$L__BB5_20:
	bar.sync 	0;
	setp.ne.s32 	%p88, %r1, 0;
	@%p88 bra 	$L__BB5_72;
	setp.gt.s32 	%p89, %r67, 32;
	ld.shared.f32 	%f417, [_ZZN3cub18CUB_300001_SM_10006detail6reduce28DeviceReduceSingleTileKernelINS2_10policy_hubIfjN4cuda3std3__44plusIfEEE10Policy1000EPfSC_iS9_ffNS7_10__identityEEEvT0_T1_T2_T3_T4_T6_E12temp_storage+20];
	add.f32 	%f418, %f530, %f417;
	selp.f32 	%f419, %f418, %f530, %p89;
	setp.gt.s32 	%p90, %r67, 64;
	ld.shared.f32 	%f420, [_ZZN3cub18CUB_300001_SM_10006detail6reduce28DeviceReduceSingleTileKernelINS2_10policy_hubIfjN4cuda3std3__44plusIfEEE10Policy1000EPfSC_iS9_ffNS7_10__identityEEEvT0_T1_T2_T3_T4_T6_E12temp_storage+24];
	add.f32 	%f421, %f420, %f419;
	selp.f32 	%f422, %f421, %f419, %p90;
	setp.gt.s32 	%p91, %r67, 96;
	ld.shared.f32 	%f423, [_ZZN3cub18CUB_300001_SM_10006detail6reduce28DeviceReduceSingleTileKernelINS2_10policy_hubIfjN4cuda3std3__44plusIfEEE10Policy1000EPfSC_iS9_ffNS7_10__identityEEEvT0_T1_T2_T3_T4_T6_E12temp_storage+28];
	add.f32 	%f424, %f423, %f422;
	selp.f32 	%f425, %f424, %f422, %p91;
	setp.gt.s32 	%p92, %r67, 128;
	ld.shared.f32 	%f426, [_ZZN3cub18CUB_300001_SM_10006detail6reduce28DeviceReduceSingleTileKernelINS2_10policy_hubIfjN4cuda3std3__44plusIfEEE10Policy1000EPfSC_iS9_ffNS7_10__identityEEEvT0_T1_T2_T3_T4_T6_E12temp_storage+32];
	add.f32 	%f427, %f426, %f425;
	selp.f32 	%f428, %f427, %f425, %p92;
	setp.gt.s32 	%p93, %r67, 160;
	ld.shared.f32 	%f429, [_ZZN3cub18CUB_300001_SM_10006detail6reduce28DeviceReduceSingleTileKernelINS2_10policy_hubIfjN4cuda3std3__44plusIfEEE10Policy1000EPfSC_iS9_ffNS7_10__identityEEEvT0_T1_T2_T3_T4_T6_E12temp_storage+36];
	add.f32 	%f430, %f429, %f428;
	selp.f32 	%f431, %f430, %f428, %p93;
	setp.gt.s32 	%p94, %r67, 192;
	ld.shared.f32 	%f432, [_ZZN3cub18CUB_300001_SM_10006detail6reduce28DeviceReduceSingleTileKernelINS2_10policy_hubIfjN4cuda3std3__44plusIfEEE10Policy1000EPfSC_iS9_ffNS7_10__identityEEEvT0_T1_T2_T3_T4_T6_E12temp_storage+40];
	add.f32 	%f433, %f432, %f431;
	selp.f32 	%f434, %f433, %f431, %p94;
	setp.gt.s32 	%p95, %r67, 224;
	ld.shared.f32 	%f435, [_ZZN3cub18CUB_300001_SM_10006detail6reduce28DeviceReduceSingleTileKernelINS2_10policy_hubIfjN4cuda3std3__44plusIfEEE10Policy1000EPfSC_iS9_ffNS7_10__identityEEEvT0_T1_T2_T3_T4_T6_E12temp_storage+44];
	add.f32 	%f436, %f435, %f434;
	selp.f32 	%f437, %f436, %f434, %p95;
	setp.gt.s32 	%p96, %r67, 256;
	ld.shared.f32 	%f438, [_ZZN3cub18CUB_300001_SM_10006detail6reduce28DeviceReduceSingleTileKernelINS2_10policy_hubIfjN4cuda3std3__44plusIfEEE10Policy1000EPfSC_iS9_ffNS7_10__identityEEEvT0_T1_T2_T3_T4_T6_E12temp_storage+48];
	add.f32 	%f439, %f438, %f437;
	selp.f32 	%f440, %f439, %f437, %p96;
	setp.gt.s32 	%p97, %r67, 288;
	ld.shared.f32 	%f441, [_ZZN3cub18CUB_300001_SM_10006detail6reduce28DeviceReduceSingleTileKernelINS2_10policy_hubIfjN4cuda3std3__44plusIfEEE10Policy1000EPfSC_iS9_ffNS7_10__identityEEEvT0_T1_T2_T3_T4_T6_E12temp_storage+52];
	add.f32 	%f442, %f441, %f440;
	selp.f32 	%f443, %f442, %f440, %p97;
	setp.gt.s32 	%p98, %r67, 320;
	ld.shared.f32 	%f444, [_ZZN3cub18CUB_300001_SM_10006detail6reduce28DeviceReduceSingleTileKernelINS2_10policy_hubIfjN4cuda3std3__44plusIfEEE10Policy1000EPfSC_iS9_ffNS7_10__identityEEEvT0_T1_T2_T3_T4_T6_E12temp_storage+56];
	add.f32 	%f445, %f444, %f443;
	selp.f32 	%f446, %f445, %f443, %p98;
	setp.gt.s32 	%p99, %r67, 352;
	ld.shared.f32 	%f447, [_ZZN3cub18CUB_300001_SM_10006detail6reduce28DeviceReduceSingleTileKernelINS2_10policy_hubIfjN4cuda3std3__44plusIfEEE10Policy1000EPfSC_iS9_ffNS7_10__identityEEEvT0_T1_T2_T3_T4_T6_E12temp_storage+60];
	add.f32 	%f448, %f447, %f446;
	selp.f32 	%f449, %f448, %f446, %p99;
	setp.gt.s32 	%p100, %r67, 384;
	ld.shared.f32 	%f450, [_ZZN3cub18CUB_300001_SM_10006detail6reduce28DeviceReduceSingleTileKernelINS2_10policy_hubIfjN4cuda3std3__44plusIfEEE10Policy1000EPfSC_iS9_ffNS7_10__identityEEEvT0_T1_T2_T3_T4_T6_E12temp_storage+64];
	add.f32 	%f451, %f450, %f449;
	selp.f32 	%f452, %f451, %f449, %p100;
	setp.gt.s32 	%p101, %r67, 416;
	ld.shared.f32 	%f453, [_ZZN3cub18CUB_300001_SM_10006detail6reduce28DeviceReduceSingleTileKernelINS2_10policy_hubIfjN4cuda3std3__44plusIfEEE10Policy1000EPfSC_iS9_ffNS7_10__identityEEEvT0_T1_T2_T3_T4_T6_E12temp_storage+68];
	add.f32 	%f454, %f453, %f452;
	selp.f32 	%f455, %f454, %f452, %p101;
	setp.gt.s32 	%p102, %r67, 448;
	ld.shared.f32 	%f456, [_ZZN3cub18CUB_300001_SM_10006detail6reduce28DeviceReduceSingleTileKernelINS2_10policy_hubIfjN4cuda3std3__44plusIfEEE10Policy1000EPfSC_iS9_ffNS7_10__identityEEEvT0_T1_T2_T3_T4_T6_E12temp_storage+72];
	add.f32 	%f457, %f456, %f455;
	selp.f32 	%f458, %f457, %f455, %p102;
	setp.gt.s32 	%p103, %r67, 480;
	ld.shared.f32 	%f459, [_ZZN3cub18CUB_300001_SM_10006detail6reduce28DeviceReduceSingleTileKernelINS2_10policy_hubIfjN4cuda3std3__44plusIfEEE10Policy1000EPfSC_iS9_ffNS7_10__identityEEEvT0_T1_T2_T3_T4_T6_E12temp_storage+76];
	add.f32 	%f460, %f459, %f458;
	selp.f32 	%f530, %f460, %f458, %p103;
	bra.uni 	$L__BB5_72;
$L__BB5_22:
	mov.u32 	%r13, %tid.x;
	shl.b32 	%r224, %r13, 1;
	mul.wide.u32 	%rd90, %r224, 4;
	add.s64 	%rd75, %rd16, %rd90;
	// begin inline asm
	ld.global.nc.u64 %rd74, [%rd75];
	// end inline asm
	mov.b64 	{%r225, %r226}, %rd74;
	mov.b32 	%f281, %r226;
	mov.b32 	%f282, %r225;
	add.s64 	%rd77, %rd75, 4096;
	// begin inline asm
	ld.global.nc.u64 %rd76, [%rd77];
	// end inline asm
	mov.b64 	{%r227, %r228}, %rd76;
	mov.b32 	%f283, %r228;
	mov.b32 	%f284, %r227;
	add.s64 	%rd79, %rd75, 8192;
	// begin inline asm
	ld.global.nc.u64 %rd78, [%rd79];
	// end inline asm
	mov.b64 	{%r229, %r230}, %rd78;
	mov.b32 	%f285, %r230;
	mov.b32 	%f286, %r229;
	add.s64 	%rd81, %rd75, 12288;
	// begin inline asm
	ld.global.nc.u64 %rd80, [%rd81];
	// end inline asm
	mov.b64 	{%r231, %r232}, %rd80;
	mov.b32 	%f287, %r232;
	mov.b32 	%f288, %r231;
	add.s64 	%rd83, %rd75, 16384;
	// begin inline asm
	ld.global.nc.u64 %rd82, [%rd83];
	// end inline asm
	mov.b64 	{%r233, %r234}, %rd82;
	mov.b32 	%f289, %r234;
	mov.b32 	%f290, %r233;
	add.s64 	%rd85, %rd75, 20480;
	// begin inline asm
	ld.global.nc.u64 %rd84, [%rd85];
	// end inline asm
	mov.b64 	{%r235, %r236}, %rd84;
	mov.b32 	%f291, %r236;
	mov.b32 	%f292, %r235;
	add.s64 	%rd87, %rd75, 24576;
	// begin inline asm
	ld.global.nc.u64 %rd86, [%rd87];
	// end inline asm
	mov.b64 	{%r237, %r238}, %rd86;
	mov.b32 	%f293, %r238;
	mov.b32 	%f294, %r237;
	add.s64 	%rd89, %rd75, 28672;
	// begin inline asm
	ld.global.nc.u64 %rd88, [%rd89];
	// end inline asm
	mov.b64 	{%r239, %r240}, %rd88;
	mov.b32 	%f295, %r240;
	mov.b32 	%f296, %r239;
	add.f32 	%f297, %f282, %f281;
	add.f32 	%f298, %f284, %f283;
	add.f32 	%f299, %f286, %f285;
	add.f32 	%f300, %f288, %f287;
	add.f32 	%f301, %f290, %f289;
	add.f32 	%f302, %f292, %f291;
	add.f32 	%f303, %f294, %f293;
	add.f32 	%f304, %f296, %f295;
	add.f32 	%f305, %f297, %f298;
	add.f32 	%f306, %f299, %f300;
	add.f32 	%f307, %f301, %f302;
	add.f32 	%f308, %f303, %f304;
	add.f32 	%f309, %f305, %f306;
	add.f32 	%f310, %f307, %f308;
	add.f32 	%f516, %f309, %f310;
	setp.lt.u32 	%p58, %r67, 16384;
	mov.b32 	%r387, 8192;
	@%p58 bra 	$L__BB5_26;
	add.s32 	%r14, %r67, -8192;
	mov.b32 	%r387, 8192;
$L__BB5_24:
	mul.wide.s32 	%rd107, %r387, 4;
	add.s64 	%rd92, %rd75, %rd107;
	// begin inline asm
	ld.global.nc.u64 %rd91, [%rd92];
	// end inline asm
	mov.b64 	{%r242, %r243}, %rd91;
	mov.b32 	%f311, %r243;
	mov.b32 	%f312, %r242;
	add.s64 	%rd94, %rd92, 4096;
	// begin inline asm
	ld.global.nc.u64 %rd93, [%rd94];
	// end inline asm
	mov.b64 	{%r244, %r245}, %rd93;
	mov.b32 	%f313, %r245;
	mov.b32 	%f314, %r244;
	add.s64 	%rd96, %rd92, 8192;
	// begin inline asm
	ld.global.nc.u64 %rd95, [%rd96];
	// end inline asm
	mov.b64 	{%r246, %r247}, %rd95;
	mov.b32 	%f315, %r247;
	mov.b32 	%f316, %r246;
	add.s64 	%rd98, %rd92, 12288;
	// begin inline asm
	ld.global.nc.u64 %rd97, [%rd98];
	// end inline asm
	mov.b64 	{%r248, %r249}, %rd97;
	mov.b32 	%f317, %r249;
	mov.b32 	%f318, %r248;
	add.s64 	%rd100, %rd92, 16384;
	// begin inline asm
	ld.global.nc.u64 %rd99, [%rd100];
	// end inline asm
	mov.b64 	{%r250, %r251}, %rd99;
	mov.b32 	%f319, %r251;
	mov.b32 	%f320, %r250;
	add.s64 	%rd102, %rd92, 20480;
	// begin inline asm
	ld.global.nc.u64 %rd101, [%rd102];
	// end inline asm
	mov.b64 	{%r252, %r253}, %rd101;
	mov.b32 	%f321, %r253;
	mov.b32 	%f322, %r252;
	add.s64 	%rd104, %rd92, 24576;
	// begin inline asm
	ld.global.nc.u64 %rd103, [%rd104];
	// end inline asm
	mov.b64 	{%r254, %r255}, %rd103;
	mov.b32 	%f323, %r255;
	mov.b32 	%f324, %r254;
	add.s64 	%rd106, %rd92, 28672;
	// begin inline asm
	ld.global.nc.u64 %rd105, [%rd106];
	// end inline asm
	mov.b64 	{%r256, %r257}, %rd105;
	mov.b32 	%f325, %r257;
	mov.b32 	%f326, %r256;
	add.f32 	%f327, %f516, %f312;
	add.f32 	%f328, %f311, %f314;
	add.f32 	%f329, %f313, %f316;
	add.f32 	%f330, %f315, %f318;
	add.f32 	%f331, %f317, %f320;
	add.f32 	%f332, %f319, %f322;
	add.f32 	%f333, %f321, %f324;
	add.f32 	%f334, %f323, %f326;
	add.f32 	%f335, %f327, %f328;
	add.f32 	%f336, %f329, %f330;
	add.f32 	%f337, %f331, %f332;
	add.f32 	%f338, %f333, %f334;
	add.f32 	%f339, %f335, %f336;
	add.f32 	%f340, %f337, %f338;
	add.f32 	%f341, %f339, %f340;
	add.f32 	%f516, %f341, %f325;
	sub.s32 	%r258, %r67, %r387;
	setp.lt.s32 	%p59, %r258, 8192;
	@%p59 bra 	$L__BB5_34;
	add.s32 	%r387, %r387, 8192;
	setp.le.s32 	%p60, %r387, %r14;
	@%p60 bra 	$L__BB5_24;
$L__BB5_26:
	setp.le.s32 	%p61, %r67, %r387;
	@%p61 bra 	$L__BB5_34;
	sub.s32 	%r18, %r67, %r387;
	setp.ge.s32 	%p62, %r13, %r18;
	@%p62 bra 	$L__BB5_34;
	not.b32 	%r259, %r13;
	add.s32 	%r260, %r67, %r259;
	sub.s32 	%r19, %r260, %r387;
	and.b32  	%r261, %r19, 1536;
	setp.eq.s32 	%p63, %r261, 1536;
	mov.u32 	%r391, %r13;
	@%p63 bra 	$L__BB5_31;
	add.s32 	%r389, %r13, %r387;
	shr.u32 	%r262, %r19, 9;
	add.s32 	%r263, %r262, 1;
	and.b32  	%r264, %r263, 3;
	neg.s32 	%r388, %r264;
	mov.u32 	%r391, %r13;
$L__BB5_30:
	.pragma "nounroll";
	mul.wide.u32 	%rd109, %r389, 4;
	add.s64 	%rd108, %rd16, %rd109;
	// begin inline asm
	ld.global.nc.u32 %r265, [%rd108];
	// end inline asm
	mov.b32 	%f343, %r265;
	add.f32 	%f516, %f516, %f343;
	add.s32 	%r391, %r391, 512;
	add.s32 	%r389, %r389, 512;
	add.s32 	%r388, %r388, 1;
	setp.ne.s32 	%p64, %r388, 0;
	@%p64 bra 	$L__BB5_30;
$L__BB5_31:
	setp.lt.u32 	%p65, %r19, 1536;
	@%p65 bra 	$L__BB5_34;
	cvt.u64.u32 	%rd110, %r391;
	cvt.u64.u32 	%rd111, %r387;
	add.s64 	%rd112, %rd110, %rd111;
	shl.b64 	%rd113, %rd112, 2;
	add.s64 	%rd114, %rd113, %rd16;
	add.s64 	%rd130, %rd114, 4096;
	add.s32 	%r392, %r391, %r387;
$L__BB5_33:
	mul.wide.u32 	%rd119, %r392, 4;
	add.s64 	%rd115, %rd16, %rd119;
	// begin inline asm
	ld.global.nc.u32 %r266, [%rd115];
	// end inline asm
	mov.b32 	%f344, %r266;
	add.f32 	%f345, %f516, %f344;
	add.s64 	%rd116, %rd130, -2048;
	// begin inline asm
	ld.global.nc.u32 %r267, [%rd116];
	// end inline asm
	mov.b32 	%f346, %r267;
	add.f32 	%f347, %f345, %f346;
	// begin inline asm
	ld.global.nc.u32 %r268, [%rd130];
	// end inline asm
	mov.b32 	%f348, %r268;
	add.f32 	%f349, %f347, %f348;
	add.s64 	%rd118, %rd130, 2048;
	// begin inline asm
	ld.global.nc.u32 %r269, [%rd118];
	// end inline asm
	mov.b32 	%f350, %r269;
	add.f32 	%f516, %f349, %f350;
	add.s32 	%r391, %r391, 2048;
	add.s64 	%rd130, %rd130, 8192;
	add.s32 	%r392, %r392, 2048;
	setp.lt.s32 	%p66, %r391, %r18;
	@%p66 bra 	$L__BB5_33;
$L__BB5_34:
	// begin inline asm
	mov.u32 %r270, %laneid;
	// end inline asm
	mov.b32 	%r272, %f516;
	mov.b32 	%r273, 1;
	mov.b32 	%r294, 31;
	mov.b32 	%r295, -1;
	// begin inline asm
	shfl.sync.down.b32 %r271, %r272, %r273, %r294, %r295;
	// end inline asm
	setp.gt.s32 	%p67, %r270, 30;
	mov.b32 	%f351, %r271;
	add.f32 	%f352, %f516, %f351;
	selp.f32 	%f353, %f516, %f352, %p67;
	mov.b32 	%r277, %f353;
	mov.b32 	%r278, 2;
	// begin inline asm
	shfl.sync.down.b32 %r276, %r277, %r278, %r294, %r295;
	// end inline asm
	setp.gt.s32 	%p68, %r270, 29;
	mov.b32 	%f354, %r276;
	add.f32 	%f355, %f353, %f354;
	selp.f32 	%f356, %f353, %f355, %p68;
	mov.b32 	%r282, %f356;
	mov.b32 	%r283, 4;
	// begin inline asm
	shfl.sync.down.b32 %r281, %r282, %r283, %r294, %r295;
	// end inline asm
	setp.gt.s32 	%p69, %r270, 27;
	mov.b32 	%f357, %r281;
	add.f32 	%f358, %f356, %f357;
	selp.f32 	%f359, %f356, %f358, %p69;
	mov.b32 	%r287, %f359;
	mov.b32 	%r288, 8;
	// begin inline asm
	shfl.sync.down.b32 %r286, %r287, %r288, %r294, %r295;
	// end inline asm
	setp.gt.s32 	%p70, %r270, 23;
	mov.b32 	%f360, %r286;
	add.f32 	%f361, %f359, %f360;
	selp.f32 	%f362, %f359, %f361, %p70;
	mov.b32 	%r292, %f362;
	mov.b32 	%r293, 16;
	// begin inline asm
	shfl.sync.down.b32 %r291, %r292, %r293, %r294, %r295;
	// end inline asm
	setp.gt.s32 	%p71, %r270, 15;
	mov.b32 	%f363, %r291;
	add.f32 	%f26, %f362, %f363;
	selp.f32 	%f530, %f362, %f26, %p71;
	setp.ne.s32 	%p72, %r270, 0;
	@%p72 bra 	$L__BB5_36;
	shr.u32 	%r296, %r13, 3;
	and.b32  	%r297, %r296, 124;
	mov.u32 	%r298, _ZZN3cub18CUB_300001_SM_10006detail6reduce28DeviceReduceSingleTileKernelINS2_10policy_hubIfjN4cuda3std3__44plusIfEEE10Policy1000EPfSC_iS9_ffNS7_10__identityEEEvT0_T1_T2_T3_T4_T6_E12temp_storage;
	add.s32 	%r299, %r298, %r297;
	st.shared.f32 	[%r299+16], %f26;
$L__BB5_36:
	bar.sync 	0;
	setp.ne.s32 	%p73, %r13, 0;
	@%p73 bra 	$L__BB5_72;
	ld.shared.f32 	%f364, [_ZZN3cub18CUB_300001_SM_10006detail6reduce28DeviceReduceSingleTileKernelINS2_10policy_hubIfjN4cuda3std3__44plusIfEEE10Policy1000EPfSC_iS9_ffNS7_10__identityEEEvT0_T1_T2_T3_T4_T6_E12temp_storage+20];
	add.f32 	%f365, %f530, %f364;
	ld.shared.f32 	%f366, [_ZZN3cub18CUB_300001_SM_10006detail6reduce28DeviceReduceSingleTileKernelINS2_10policy_hubIfjN4cuda3std3__44plusIfEEE10Policy1000EPfSC_iS9_ffNS7_10__identityEEEvT0_T1_T2_T3_T4_T6_E12temp_storage+24];
	add.f32 	%f367, %f365, %f366;
	ld.shared.f32 	%f368, [_ZZN3cub18CUB_300001_SM_10006detail6reduce28DeviceReduceSingleTileKernelINS2_10policy_hubIfjN4cuda3std3__44plusIfEEE10Policy1000EPfSC_iS9_ffNS7_10__identityEEEvT0_T1_T2_T3_T4_T6_E12temp_storage+28];
	add.f32 	%f369, %f367, %f368;
	ld.shared.f32 	%f370, [_ZZN3cub18CUB_300001_SM_10006detail6reduce28DeviceReduceSingleTileKernelINS2_10policy_hubIfjN4cuda3std3__44plusIfEEE10Policy1000EPfSC_iS9_ffNS7_10__identityEEEvT0_T1_T2_T3_T4_T6_E12temp_storage+32];
	add.f32 	%f371, %f369, %f370;
	ld.shared.f32 	%f372, [_ZZN3cub18CUB_300001_SM_10006detail6reduce28DeviceReduceSingleTileKernelINS2_10policy_hubIfjN4cuda3std3__44plusIfEEE10Policy1000EPfSC_iS9_ffNS7_10__identityEEEvT0_T1_T2_T3_T4_T6_E12temp_storage+36];
	add.f32 	%f373, %f371, %f372;
	ld.shared.f32 	%f374, [_ZZN3cub18CUB_300001_SM_10006detail6reduce28DeviceReduceSingleTileKernelINS2_10policy_hubIfjN4cuda3std3__44plusIfEEE10Policy1000EPfSC_iS9_ffNS7_10__identityEEEvT0_T1_T2_T3_T4_T6_E12temp_storage+40];
	add.f32 	%f375, %f373, %f374;
	ld.shared.f32 	%f376, [_ZZN3cub18CUB_300001_SM_10006detail6reduce28DeviceReduceSingleTileKernelINS2_10policy_hubIfjN4cuda3std3__44plusIfEEE10Policy1000EPfSC_iS9_ffNS7_10__identityEEEvT0_T1_T2_T3_T4_T6_E12temp_storage+44];
	add.f32 	%f377, %f375, %f376;
	ld.shared.f32 	%f378, [_ZZN3cub18CUB_300001_SM_10006detail6reduce28DeviceReduceSingleTileKernelINS2_10policy_hubIfjN4cuda3std3__44plusIfEEE10Policy1000EPfSC_iS9_ffNS7_10__identityEEEvT0_T1_T2_T3_T4_T6_E12temp_storage+48];
	add.f32 	%f379, %f377, %f378;
	ld.shared.f32 	%f380, [_ZZN3cub18CUB_300001_SM_10006detail6reduce28DeviceReduceSingleTileKernelINS2_10policy_hubIfjN4cuda3std3__44plusIfEEE10Policy1000EPfSC_iS9_ffNS7_10__identityEEEvT0_T1_T2_T3_T4_T6_E12temp_storage+52];
	add.f32 	%f381, %f379, %f380;
	ld.shared.f32 	%f382, [_ZZN3cub18CUB_300001_SM_10006detail6reduce28DeviceReduceSingleTileKernelINS2_10policy_hubIfjN4cuda3std3__44plusIfEEE10Policy1000EPfSC_iS9_ffNS7_10__identityEEEvT0_T1_T2_T3_T4_T6_E12temp_storage+56];
	add.f32 	%f383, %f381, %f382;
	ld.shared.f32 	%f384, [_ZZN3cub18CUB_300001_SM_10006detail6reduce28DeviceReduceSingleTileKernelINS2_10policy_hubIfjN4cuda3std3__44plusIfEEE10Policy1000EPfSC_iS9_ffNS7_10__identityEEEvT0_T1_T2_T3_T4_T6_E12temp_storage+60];
	add.f32 	%f385, %f383, %f384;
	ld.shared.f32 	%f386, [_ZZN3cub18CUB_300001_SM_10006detail6reduce28DeviceReduceSingleTileKernelINS2_10policy_hubIfjN4cuda3std3__44plusIfEEE10Policy1000EPfSC_iS9_ffNS7_10__identityEEEvT0_T1_T2_T3_T4_T6_E12temp_storage+64];
	add.f32 	%f387, %f385, %f386;
	ld.shared.f32 	%f388, [_ZZN3cub18CUB_300001_SM_10006detail6reduce28DeviceReduceSingleTileKernelINS2_10policy_hubIfjN4cuda3std3__44plusIfEEE10Policy1000EPfSC_iS9_ffNS7_10__identityEEEvT0_T1_T2_T3_T4_T6_E12temp_storage+68];
	add.f32 	%f389, %f387, %f388;
	ld.shared.f32 	%f390, [_ZZN3cub18CUB_300001_SM_10006detail6reduce28DeviceReduceSingleTileKernelINS2_10policy_hubIfjN4cuda3std3__44plusIfEEE10Policy1000EPfSC_iS9_ffNS7_10__identityEEEvT0_T1_T2_T3_T4_T6_E12temp_storage+72];
	add.f32 	%f391, %f389, %f390;
	ld.shared.f32 	%f392, [_ZZN3cub18CUB_300001_SM_10006detail6reduce28DeviceReduceSingleTileKernelINS2_10policy_hubIfjN4cuda3std3__44plusIfEEE10Policy1000EPfSC_iS9_ffNS7_10__identityEEEvT0_T1_T2_T3_T4_T6_E12temp_storage+76];
	add.f32 	%f530, %f391, %f392;
	bra.uni 	$L__BB5_72;
$L__BB5_38:
	setp.gt.s32 	%p3, %r67, 8191;
	@%p3 bra 	$L__BB5_56;
	mov.u32 	%r34, %tid.x;
	setp.ge.s32 	%p20, %r34, %r67;
	mov.f32 	%f522, 0f00000000;
	mov.u32 	%r397, %r34;
	@%p20 bra 	$L__BB5_41;
	mul.wide.u32 	%rd66, %r34, 4;
	add.s64 	%rd65, %rd16, %rd66;
	// begin inline asm
	ld.global.nc.u32 %r144, [%rd65];
	// end inline asm
	mov.b32 	%f522, %r144;
	add.s32 	%r397, %r34, 512;
$L__BB5_41:
	setp.ge.s32 	%p21, %r397, %r67;
	@%p21 bra 	$L__BB5_47;
	not.b32 	%r145, %r397;
	add.s32 	%r37, %r67, %r145;
	and.b32  	%r146, %r37, 1536;
	setp.eq.s32 	%p22, %r146, 1536;
	@%p22 bra 	$L__BB5_45;
	mul.wide.u32 	%rd67, %r397, 4;
	add.s64 	%rd131, %rd16, %rd67;
	shr.u32 	%r147, %r37, 9;
	add.s32 	%r148, %r147, 1;
	and.b32  	%r149, %r148, 3;
	neg.s32 	%r395, %r149;
$L__BB5_44:
	.pragma "nounroll";
	// begin inline asm
	ld.global.nc.u32 %r150, [%rd131];
	// end inline asm
	mov.b32 	%f173, %r150;
	add.f32 	%f522, %f522, %f173;
	add.s32 	%r397, %r397, 512;
	add.s64 	%rd131, %rd131, 2048;
	add.s32 	%r395, %r395, 1;
	setp.ne.s32 	%p23, %r395, 0;
	@%p23 bra 	$L__BB5_44;
$L__BB5_45:
	setp.lt.u32 	%p24, %r37, 1536;
	@%p24 bra 	$L__BB5_47;
$L__BB5_46:
	mul.wide.s32 	%rd73, %r397, 4;
	add.s64 	%rd69, %rd16, %rd73;
	// begin inline asm
	ld.global.nc.u32 %r151, [%rd69];
	// end inline asm
	mov.b32 	%f174, %r151;
	add.f32 	%f175, %f522, %f174;
	add.s64 	%rd70, %rd69, 2048;
	// begin inline asm
	ld.global.nc.u32 %r152, [%rd70];
	// end inline asm
	mov.b32 	%f176, %r152;
	add.f32 	%f177, %f175, %f176;
	add.s64 	%rd71, %rd69, 4096;
	// begin inline asm
	ld.global.nc.u32 %r153, [%rd71];
	// end inline asm
	mov.b32 	%f178, %r153;
	add.f32 	%f179, %f177, %f178;
	add.s64 	%rd72, %rd69, 6144;
	// begin inline asm
	ld.global.nc.u32 %r154, [%rd72];
	// end inline asm
	mov.b32 	%f180, %r154;
	add.f32 	%f522, %f179, %f180;
	add.s32 	%r397, %r397, 2048;
	setp.lt.s32 	%p25, %r397, %r67;
	@%p25 bra 	$L__BB5_46;
$L__BB5_47:
	setp.lt.s32 	%p26, %r67, 512;
	@%p26 bra 	$L__BB5_52;
	// begin inline asm
	mov.u32 %r193, %laneid;
	// end inline asm
	mov.b32 	%r195, %f522;
	mov.b32 	%r196, 1;
	mov.b32 	%r217, 31;
	mov.b32 	%r218, -1;
	// begin inline asm
	shfl.sync.down.b32 %r194, %r195, %r196, %r217, %r218;
	// end inline asm
	setp.gt.s32 	%p50, %r193, 30;
	mov.b32 	%f239, %r194;
	add.f32 	%f240, %f522, %f239;
	selp.f32 	%f241, %f522, %f240, %p50;
	mov.b32 	%r200, %f241;
	mov.b32 	%r201, 2;
	// begin inline asm
	shfl.sync.down.b32 %r199, %r200, %r201, %r217, %r218;
	// end inline asm
	setp.gt.s32 	%p51, %r193, 29;
	mov.b32 	%f242, %r199;
	add.f32 	%f243, %f241, %f242;
	selp.f32 	%f244, %f241, %f243, %p51;
	mov.b32 	%r205, %f244;
	mov.b32 	%r206, 4;
	// begin inline asm
	shfl.sync.down.b32 %r204, %r205, %r206, %r217, %r218;
	// end inline asm
	setp.gt.s32 	%p52, %r193, 27;
	mov.b32 	%f245, %r204;
	add.f32 	%f246, %f244, %f245;
	selp.f32 	%f247, %f244, %f246, %p52;
	mov.b32 	%r210, %f247;
	mov.b32 	%r211, 8;
	// begin inline asm
	shfl.sync.down.b32 %r209, %r210, %r211, %r217, %r218;
	// end inline asm
	setp.gt.s32 	%p53, %r193, 23;
	mov.b32 	%f248, %r209;
	add.f32 	%f249, %f247, %f248;
	selp.f32 	%f250, %f247, %f249, %p53;
	mov.b32 	%r215, %f250;
	mov.b32 	%r216, 16;
	// begin inline asm
	shfl.sync.down.b32 %r214, %r215, %r216, %r217, %r218;
	// end inline asm
	setp.gt.s32 	%p54, %r193, 15;
	mov.b32 	%f251, %r214;
	add.f32 	%f38, %f250, %f251;
	selp.f32 	%f530, %f250, %f38, %p54;
	setp.ne.s32 	%p55, %r193, 0;
	@%p55 bra 	$L__BB5_50;
	shr.u32 	%r219, %r34, 3;
	and.b32  	%r220, %r219, 124;
	mov.u32 	%r221, _ZZN3cub18CUB_300001_SM_10006detail6reduce28DeviceReduceSingleTileKernelINS2_10policy_hubIfjN4cuda3std3__44plusIfEEE10Policy1000EPfSC_iS9_ffNS7_10__identityEEEvT0_T1_T2_T3_T4_T6_E12temp_storage;
	add.s32 	%r222, %r221, %r220;
	st.shared.f32 	[%r222+16], %f38;
$L__BB5_50:
	bar.sync 	0;
	setp.ne.s32 	%p56, %r34, 0;
	@%p56 bra 	$L__BB5_72;
	ld.shared.f32 	%f252, [_ZZN3cub18CUB_300001_SM_10006detail6reduce28DeviceReduceSingleTileKernelINS2_10policy_hubIfjN4cuda3std3__44plusIfEEE10Policy1000EPfSC_iS9_ffNS7_10__identityEEEvT0_T1_T2_T3_T4_T6_E12temp_storage+20];
	add.f32 	%f253, %f530, %f252;
	ld.shared.f32 	%f254, [_ZZN3cub18CUB_300001_SM_10006detail6reduce28DeviceReduceSingleTileKernelINS2_10policy_hubIfjN4cuda3std3__44plusIfEEE10Policy1000EPfSC_iS9_ffNS7_10__identityEEEvT0_T1_T2_T3_T4_T6_E12temp_storage+24];
	add.f32 	%f255, %f253, %f254;
	ld.shared.f32 	%f256, [_ZZN3cub18CUB_300001_SM_10006detail6reduce28DeviceReduceSingleTileKernelINS2_10policy_hubIfjN4cuda3std3__44plusIfEEE10Policy1000EPfSC_iS9_ffNS7_10__identityEEEvT0_T1_T2_T3_T4_T6_E12temp_storage+28];
	add.f32 	%f257, %f255, %f256;
	ld.shared.f32 	%f258, [_ZZN3cub18CUB_300001_SM_10006detail6reduce28DeviceReduceSingleTileKernelINS2_10policy_hubIfjN4cuda3std3__44plusIfEEE10Policy1000EPfSC_iS9_ffNS7_10__identityEEEvT0_T1_T2_T3_T4_T6_E12temp_storage+32];
	add.f32 	%f259, %f257, %f258;
	ld.shared.f32 	%f260, [_ZZN3cub18CUB_300001_SM_10006detail6reduce28DeviceReduceSingleTileKernelINS2_10policy_hubIfjN4cuda3std3__44plusIfEEE10Policy1000EPfSC_iS9_ffNS7_10__identityEEEvT0_T1_T2_T3_T4_T6_E12temp_storage+36];
	add.f32 	%f261, %f259, %f260;
	ld.shared.f32 	%f262, [_ZZN3cub18CUB_300001_SM_10006detail6reduce28DeviceReduceSingleTileKernelINS2_10policy_hubIfjN4cuda3std3__44plusIfEEE10Policy1000EPfSC_iS9_ffNS7_10__identityEEEvT0_T1_T2_T3_T4_T6_E12temp_storage+40];
	add.f32 	%f263, %f261, %f262;
	ld.shared.f32 	%f264, [_ZZN3cub18CUB_300001_SM_10006detail6reduce28DeviceReduceSingleTileKernelINS2_10policy_hubIfjN4cuda3std3__44plusIfEEE10Policy1000EPfSC_iS9_ffNS7_10__identityEEEvT0_T1_T2_T3_T4_T6_E12temp_storage+44];
	add.f32 	%f265, %f263, %f264;
	ld.shared.f32 	%f266, [_ZZN3cub18CUB_300001_SM_10006detail6reduce28DeviceReduceSingleTileKernelINS2_10policy_hubIfjN4cuda3std3__44plusIfEEE10Policy1000EPfSC_iS9_ffNS7_10__identityEEEvT0_T1_T2_T3_T4_T6_E12temp_storage+48];
	add.f32 	%f267, %f265, %f266;
	ld.shared.f32 	%f268, [_ZZN3cub18CUB_300001_SM_10006detail6reduce28DeviceReduceSingleTileKernelINS2_10policy_hubIfjN4cuda3std3__44plusIfEEE10Policy1000EPfSC_iS9_ffNS7_10__identityEEEvT0_T1_T2_T3_T4_T6_E12temp_storage+52];
	add.f32 	%f269, %f267, %f268;
	ld.shared.f32 	%f270, [_ZZN3cub18CUB_300001_SM_10006detail6reduce28DeviceReduceSingleTileKernelINS2_10policy_hubIfjN4cuda3std3__44plusIfEEE10Policy1000EPfSC_iS9_ffNS7_10__identityEEEvT0_T1_T2_T3_T4_T6_E12temp_storage+56];
	add.f32 	%f271, %f269, %f270;
	ld.shared.f32 	%f272, [_ZZN3cub18CUB_300001_SM_10006detail6reduce28DeviceReduceSingleTileKernelINS2_10policy_hubIfjN4cuda3std3__44plusIfEEE10Policy1000EPfSC_iS9_ffNS7_10__identityEEEvT0_T1_T2_T3_T4_T6_E12temp_storage+60];
	add.f32 	%f273, %f271, %f272;
	ld.shared.f32 	%f274, [_ZZN3cub18CUB_300001_SM_10006detail6reduce28DeviceReduceSingleTileKernelINS2_10policy_hubIfjN4cuda3std3__44plusIfEEE10Policy1000EPfSC_iS9_ffNS7_10__identityEEEvT0_T1_T2_T3_T4_T6_E12temp_storage+64];
	add.f32 	%f275, %f273, %f274;
	ld.shared.f32 	%f276, [_ZZN3cub18CUB_300001_SM_10006detail6reduce28DeviceReduceSingleTileKernelINS2_10policy_hubIfjN4cuda3std3__44plusIfEEE10Policy1000EPfSC_iS9_ffNS7_10__identityEEEvT0_T1_T2_T3_T4_T6_E12temp_storage+68];
	add.f32 	%f277, %f275, %f276;
	ld.shared.f32 	%f278, [_ZZN3cub18CUB_300001_SM_10006detail6reduce28DeviceReduceSingleTileKernelINS2_10policy_hubIfjN4cuda3std3__44plusIfEEE10Policy1000EPfSC_iS9_ffNS7_10__identityEEEvT0_T1_T2_T3_T4_T6_E12temp_storage+72];
	add.f32 	%f279, %f277, %f278;
	ld.shared.f32 	%f280, [_ZZN3cub18CUB_300001_SM_10006detail6reduce28DeviceReduceSingleTileKernelINS2_10policy_hubIfjN4cuda3std3__44plusIfEEE10Policy1000EPfSC_iS9_ffNS7_10__identityEEEvT0_T1_T2_T3_T4_T6_E12temp_storage+76];
	add.f32 	%f530, %f279, %f280;
	bra.uni 	$L__BB5_72;
$L__BB5_52:
	// begin inline asm
	mov.u32 %r155, %laneid;
	// end inline asm
	and.b32  	%r181, %r34, 992;
	add.s32 	%r182, %r181, 32;
	setp.gt.s32 	%p27, %r182, %r67;
	not.b32 	%r183, %r181;
	add.s32 	%r184, %r67, %r183;
	selp.b32 	%r179, %r184, 31, %p27;
	mov.b32 	%r157, %f522;
	mov.b32 	%r158, 1;
	mov.b32 	%r180, -1;
	// begin inline asm
	shfl.sync.down.b32 %r156, %r157, %r158, %r179, %r180;
	// end inline asm
	setp.lt.s32 	%p28, %r155, %r179;
	mov.b32 	%f181, %r156;
	add.f32 	%f182, %f522, %f181;
	selp.f32 	%f183, %f182, %f522, %p28;
	mov.b32 	%r162, %f183;
	mov.b32 	%r163, 2;
	// begin inline asm
	shfl.sync.down.b32 %r161, %r162, %r163, %r179, %r180;
	// end inline asm
	add.s32 	%r185, %r155, 2;
	setp.gt.s32 	%p29, %r185, %r179;
	mov.b32 	%f184, %r161;
	add.f32 	%f185, %f183, %f184;
	selp.f32 	%f186, %f183, %f185, %p29;
	mov.b32 	%r167, %f186;
	mov.b32 	%r168, 4;
	// begin inline asm
	shfl.sync.down.b32 %r166, %r167, %r168, %r179, %r180;
	// end inline asm
	add.s32 	%r186, %r155, 4;
	setp.gt.s32 	%p30, %r186, %r179;
	mov.b32 	%f187, %r166;
	add.f32 	%f188, %f186, %f187;
	selp.f32 	%f189, %f186, %f188, %p30;
	mov.b32 	%r172, %f189;
	mov.b32 	%r173, 8;
	// begin inline asm
	shfl.sync.down.b32 %r171, %r172, %r173, %r179, %r180;
	// end inline asm
	add.s32 	%r187, %r155, 8;
	setp.gt.s32 	%p31, %r187, %r179;
	mov.b32 	%f190, %r171;
	add.f32 	%f191, %f189, %f190;
	selp.f32 	%f192, %f189, %f191, %p31;
	mov.b32 	%r177, %f192;
	mov.b32 	%r178, 16;
	// begin inline asm
	shfl.sync.down.b32 %r176, %r177, %r178, %r179, %r180;
	// end inline asm
	add.s32 	%r188, %r155, 16;
	setp.gt.s32 	%p32, %r188, %r179;
	mov.b32 	%f193, %r176;
	add.f32 	%f194, %f192, %f193;
	selp.f32 	%f530, %f192, %f194, %p32;
	setp.ne.s32 	%p33, %r155, 0;
	@%p33 bra 	$L__BB5_54;
	shr.u32 	%r189, %r34, 3;
	and.b32  	%r190, %r189, 124;
	mov.u32 	%r191, _ZZN3cub18CUB_300001_SM_10006detail6reduce28DeviceReduceSingleTileKernelINS2_10policy_hubIfjN4cuda3std3__44plusIfEEE10Policy1000EPfSC_iS9_ffNS7_10__identityEEEvT0_T1_T2_T3_T4_T6_E12temp_storage;
	add.s32 	%r192, %r191, %r190;
	st.shared.f32 	[%r192+16], %f530;
$L__BB5_54:
	bar.sync 	0;
	setp.ne.s32 	%p34, %r34, 0;
	@%p34 bra 	$L__BB5_72;
	setp.gt.s32 	%p35, %r67, 32;
	ld.shared.f32 	%f195, [_ZZN3cub18CUB_300001_SM_10006detail6reduce28DeviceReduceSingleTileKernelINS2_10policy_hubIfjN4cuda3std3__44plusIfEEE10Policy1000EPfSC_iS9_ffNS7_10__identityEEEvT0_T1_T2_T3_T4_T6_E12temp_storage+20];
	add.f32 	%f196, %f530, %f195;
	selp.f32 	%f197, %f196, %f530, %p35;
	setp.gt.s32 	%p36, %r67, 64;
	ld.shared.f32 	%f198, [_ZZN3cub18CUB_300001_SM_10006detail6reduce28DeviceReduceSingleTileKernelINS2_10policy_hubIfjN4cuda3std3__44plusIfEEE10Policy1000EPfSC_iS9_ffNS7_10__identityEEEvT0_T1_T2_T3_T4_T6_E12temp_storage+24];
	add.f32 	%f199, %f198, %f197;
	selp.f32 	%f200, %f199, %f197, %p36;
	setp.gt.s32 	%p37, %r67, 96;
	ld.shared.f32 	%f201, [_ZZN3cub18CUB_300001_SM_10006detail6reduce28DeviceReduceSingleTileKernelINS2_10policy_hubIfjN4cuda3std3__44plusIfEEE10Policy1000EPfSC_iS9_ffNS7_10__identityEEEvT0_T1_T2_T3_T4_T6_E12temp_storage+28];
	add.f32 	%f202, %f201, %f200;
	selp.f32 	%f203, %f202, %f200, %p37;
	setp.gt.s32 	%p38, %r67, 128;
	ld.shared.f32 	%f204, [_ZZN3cub18CUB_300001_SM_10006detail6reduce28DeviceReduceSingleTileKernelINS2_10policy_hubIfjN4cuda3std3__44plusIfEEE10Policy1000EPfSC_iS9_ffNS7_10__identityEEEvT0_T1_T2_T3_T4_T6_E12temp_storage+32];
	add.f32 	%f205, %f204, %f203;
	selp.f32 	%f206, %f205, %f203, %p38;
	setp.gt.s32 	%p39, %r67, 160;
	ld.shared.f32 	%f207, [_ZZN3cub18CUB_300001_SM_10006detail6reduce28DeviceReduceSingleTileKernelINS2_10policy_hubIfjN4cuda3std3__44plusIfEEE10Policy1000EPfSC_iS9_ffNS7_10__identityEEEvT0_T1_T2_T3_T4_T6_E12temp_storage+36];
	add.f32 	%f208, %f207, %f206;
	selp.f32 	%f209, %f208, %f206, %p39;
	setp.gt.s32 	%p40, %r67, 192;
	ld.shared.f32 	%f210, [_ZZN3cub18CUB_300001_SM_10006detail6reduce28DeviceReduceSingleTileKernelINS2_10policy_hubIfjN4cuda3std3__44plusIfEEE10Policy1000EPfSC_iS9_ffNS7_10__identityEEEvT0_T1_T2_T3_T4_T6_E12temp_storage+40];
	add.f32 	%f211, %f210, %f209;
	selp.f32 	%f212, %f211, %f209, %p40;
	setp.gt.s32 	%p41, %r67, 224;
	ld.shared.f32 	%f213, [_ZZN3cub18CUB_300001_SM_10006detail6reduce28DeviceReduceSingleTileKernelINS2_10policy_hubIfjN4cuda3std3__44plusIfEEE10Policy1000EPfSC_iS9_ffNS7_10__identityEEEvT0_T1_T2_T3_T4_T6_E12temp_storage+44];
	add.f32 	%f214, %f213, %f212;
	selp.f32 	%f215, %f214, %f212, %p41;
	setp.gt.s32 	%p42, %r67, 256;
	ld.shared.f32 	%f216, [_ZZN3cub18CUB_300001_SM_10006detail6reduce28DeviceReduceSingleTileKernelINS2_10policy_hubIfjN4cuda3std3__44plusIfEEE10Policy1000EPfSC_iS9_ffNS7_10__identityEEEvT0_T1_T2_T3_T4_T6_E12temp_storage+48];
	add.f32 	%f217, %f216, %f215;
	selp.f32 	%f218, %f217, %f215, %p42;
	setp.gt.s32 	%p43, %r67, 288;
	ld.shared.f32 	%f219, [_ZZN3cub18CUB_300001_SM_10006detail6reduce28DeviceReduceSingleTileKernelINS2_10policy_hubIfjN4cuda3std3__44plusIfEEE10Policy1000EPfSC_iS9_ffNS7_10__identityEEEvT0_T1_T2_T3_T4_T6_E12temp_storage+52];
	add.f32 	%f220, %f219, %f218;
	selp.f32 	%f221, %f220, %f218, %p43;
	setp.gt.s32 	%p44, %r67, 320;
	ld.shared.f32 	%f222, [_ZZN3cub18CUB_300001_SM_10006detail6reduce28DeviceReduceSingleTileKernelINS2_10policy_hubIfjN4cuda3std3__44plusIfEEE10Policy1000EPfSC_iS9_ffNS7_10__identityEEEvT0_T1_T2_T3_T4_T6_E12temp_storage+56];
	add.f32 	%f223, %f222, %f221;
	selp.f32 	%f224, %f223, %f221, %p44;
	setp.gt.s32 	%p45, %r67, 352;
	ld.shared.f32 	%f225, [_ZZN3cub18CUB_300001_SM_10006detail6reduce28DeviceReduceSingleTileKernelINS2_10policy_hubIfjN4cuda3std3__44plusIfEEE10Policy1000EPfSC_iS9_ffNS7_10__identityEEEvT0_T1_T2_T3_T4_T6_E12temp_storage+60];
	add.f32 	%f226, %f225, %f224;
	selp.f32 	%f227, %f226, %f224, %p45;
	setp.gt.s32 	%p46, %r67, 384;
	ld.shared.f32 	%f228, [_ZZN3cub18CUB_300001_SM_10006detail6reduce28DeviceReduceSingleTileKernelINS2_10policy_hubIfjN4cuda3std3__44plusIfEEE10Policy1000EPfSC_iS9_ffNS7_10__identityEEEvT0_T1_T2_T3_T4_T6_E12temp_storage+64];
	add.f32 	%f229, %f228, %f227;
	selp.f32 	%f230, %f229, %f227, %p46;
	setp.gt.s32 	%p47, %r67, 416;
	ld.shared.f32 	%f231, [_ZZN3cub18CUB_300001_SM_10006detail6reduce28DeviceReduceSingleTileKernelINS2_10policy_hubIfjN4cuda3std3__44plusIfEEE10Policy1000EPfSC_iS9_ffNS7_10__identityEEEvT0_T1_T2_T3_T4_T6_E12temp_storage+68];
	add.f32 	%f232, %f231, %f230;
	selp.f32 	%f233, %f232, %f230, %p47;
	setp.gt.s32 	%p48, %r67, 448;
	ld.shared.f32 	%f234, [_ZZN3cub18CUB_300001_SM_10006detail6reduce28DeviceReduceSingleTileKernelINS2_10policy_hubIfjN4cuda3std3__44plusIfEEE10Policy1000EPfSC_iS9_ffNS7_10__identityEEEvT0_T1_T2_T3_T4_T6_E12temp_storage+72];
	add.f32 	%f235, %f234, %f233;
	selp.f32 	%f236, %f235, %f233, %p48;
	setp.gt.s32 	%p49, %r67, 480;
	ld.shared.f32 	%f237, [_ZZN3cub18CUB_300001_SM_10006detail6reduce28DeviceReduceSingleTileKernelINS2_10policy_hubIfjN4cuda3std3__44plusIfEEE10Policy1000EPfSC_iS9_ffNS7_10__identityEEEvT0_T1_T2_T3_T4_T6_E12temp_storage+76];
	add.f32 	%f238, %f237, %f236;
	selp.f32 	%f530, %f238, %f236, %p49;
	bra.uni 	$L__BB5_72;
$L__BB5_56:
	mov.u32 	%r46, %tid.x;
	mul.wide.u32 	%rd35, %r46, 4;
	add.s64 	%rd19, %rd16, %rd35;
	// begin inline asm
	ld.global.nc.u32 %r68, [%rd19];
	// end inline asm
	mov.b32 	%f59, %r68;
	add.s64 	%rd20, %rd19, 2048;
	// begin inline asm
	ld.global.nc.u32 %r69, [%rd20];
	// end inline asm
	mov.b32 	%f60, %r69;
	add.s64 	%rd21, %rd19, 4096;
	// begin inline asm
	ld.global.nc.u32 %r70, [%rd21];
	// end inline asm
	mov.b32 	%f61, %r70;
	add.s64 	%rd22, %rd19, 6144;
	// begin inline asm
	ld.global.nc.u32 %r71, [%rd22];
	// end inline asm
	mov.b32 	%f62, %r71;
	add.s64 	%rd23, %rd19, 8192;
	// begin inline asm
	ld.global.nc.u32 %r72, [%rd23];
	// end inline asm
	mov.b32 	%f63, %r72;
	add.s64 	%rd24, %rd19, 10240;
	// begin inline asm
	ld.global.nc.u32 %r73, [%rd24];
	// end inline asm
	mov.b32 	%f64, %r73;
	add.s64 	%rd25, %rd19, 12288;
	// begin inline asm
	ld.global.nc.u32 %r74, [%rd25];
	// end inline asm
	mov.b32 	%f65, %r74;
	add.s64 	%rd26, %rd19, 14336;
	// begin inline asm
	ld.global.nc.u32 %r75, [%rd26];
	// end inline asm
	mov.b32 	%f66, %r75;
	add.s64 	%rd27, %rd19, 16384;
	// begin inline asm
	ld.global.nc.u32 %r76, [%rd27];
	// end inline asm
	mov.b32 	%f67, %r76;
	add.s64 	%rd28, %rd19, 18432;
	// begin inline asm
	ld.global.nc.u32 %r77, [%rd28];
	// end inline asm
	mov.b32 	%f68, %r77;
	add.s64 	%rd29, %rd19, 20480;
	// begin inline asm
	ld.global.nc.u32 %r78, [%rd29];
	// end inline asm
	mov.b32 	%f69, %r78;
	add.s64 	%rd30, %rd19, 22528;
	// begin inline asm
	ld.global.nc.u32 %r79, [%rd30];
	// end inline asm
	mov.b32 	%f70, %r79;
	add.s64 	%rd31, %rd19, 24576;
	// begin inline asm
	ld.global.nc.u32 %r80, [%rd31];
	// end inline asm
	mov.b32 	%f71, %r80;
	add.s64 	%rd32, %rd19, 26624;
	// begin inline asm
	ld.global.nc.u32 %r81, [%rd32];
	// end inline asm
	mov.b32 	%f72, %r81;
	add.s64 	%rd33, %rd19, 28672;
	// begin inline asm
	ld.global.nc.u32 %r82, [%rd33];
	// end inline asm
	mov.b32 	%f73, %r82;
	add.s64 	%rd34, %rd19, 30720;
	// begin inline asm
	ld.global.nc.u32 %r83, [%rd34];
	// end inline asm
	mov.b32 	%f74, %r83;
	add.f32 	%f75, %f59, %f60;
	add.f32 	%f76, %f61, %f62;
	add.f32 	%f77, %f63, %f64;
	add.f32 	%f78, %f65, %f66;
	add.f32 	%f79, %f67, %f68;
	add.f32 	%f80, %f69, %f70;
	add.f32 	%f81, %f71, %f72;
	add.f32 	%f82, %f73, %f74;
	add.f32 	%f83, %f75, %f76;
	add.f32 	%f84, %f77, %f78;
	add.f32 	%f85, %f79, %f80;
	add.f32 	%f86, %f81, %f82;
	add.f32 	%f87, %f83, %f84;
	add.f32 	%f88, %f85, %f86;
	add.f32 	%f529, %f87, %f88;
	setp.lt.u32 	%p4, %r67, 16384;
	mov.b32 	%r400, 8192;
	@%p4 bra 	$L__BB5_60;
	add.s32 	%r47, %r67, -8192;
	mov.b32 	%r400, 8192;
$L__BB5_58:
	mul.wide.s32 	%rd52, %r400, 4;
	add.s64 	%rd36, %rd19, %rd52;
	// begin inline asm
	ld.global.nc.u32 %r86, [%rd36];
	// end inline asm
	mov.b32 	%f89, %r86;
	add.s64 	%rd37, %rd36, 2048;
	// begin inline asm
	ld.global.nc.u32 %r87, [%rd37];
	// end inline asm
	mov.b32 	%f90, %r87;
	add.s64 	%rd38, %rd36, 4096;
	// begin inline asm
	ld.global.nc.u32 %r88, [%rd38];
	// end inline asm
	mov.b32 	%f91, %r88;
	add.s64 	%rd39, %rd36, 6144;
	// begin inline asm
	ld.global.nc.u32 %r89, [%rd39];
	// end inline asm
	mov.b32 	%f92, %r89;
	add.s64 	%rd40, %rd36, 8192;
	// begin inline asm
	ld.global.nc.u32 %r90, [%rd40];
	// end inline asm
	mov.b32 	%f93, %r90;
	add.s64 	%rd41, %rd36, 10240;
	// begin inline asm
	ld.global.nc.u32 %r91, [%rd41];
	// end inline asm
	mov.b32 	%f94, %r91;
	add.s64 	%rd42, %rd36, 12288;
	// begin inline asm
	ld.global.nc.u32 %r92, [%rd42];
	// end inline asm
	mov.b32 	%f95, %r92;
	add.s64 	%rd43, %rd36, 14336;
	// begin inline asm
	ld.global.nc.u32 %r93, [%rd43];
	// end inline asm
	mov.b32 	%f96, %r93;
	add.s64 	%rd44, %rd36, 16384;
	// begin inline asm
	ld.global.nc.u32 %r94, [%rd44];
	// end inline asm
	mov.b32 	%f97, %r94;
	add.s64 	%rd45, %rd36, 18432;
	// begin inline asm
	ld.global.nc.u32 %r95, [%rd45];
	// end inline asm
	mov.b32 	%f98, %r95;
	add.s64 	%rd46, %rd36, 20480;
	// begin inline asm
	ld.global.nc.u32 %r96, [%rd46];
	// end inline asm
	mov.b32 	%f99, %r96;
	add.s64 	%rd47, %rd36, 22528;
	// begin inline asm
	ld.global.nc.u32 %r97, [%rd47];
	// end inline asm
	mov.b32 	%f100, %r97;
	add.s64 	%rd48, %rd36, 24576;
	// begin inline asm
	ld.global.nc.u32 %r98, [%rd48];
	// end inline asm
	mov.b32 	%f101, %r98;
	add.s64 	%rd49, %rd36, 26624;
	// begin inline asm
	ld.global.nc.u32 %r99, [%rd49];
	// end inline asm
	mov.b32 	%f102, %r99;
	add.s64 	%rd50, %rd36, 28672;
	// begin inline asm
	ld.global.nc.u32 %r100, [%rd50];
	// end inline asm
	mov.b32 	%f103, %r100;
	add.s64 	%rd51, %rd36, 30720;
	// begin inline asm
	ld.global.nc.u32 %r101, [%rd51];
	// end inline asm
	mov.b32 	%f104, %r101;
	add.f32 	%f105, %f529, %f89;
	add.f32 	%f106, %f90, %f91;
	add.f32 	%f107, %f92, %f93;
	add.f32 	%f108, %f94, %f95;
	add.f32 	%f109, %f96, %f97;
	add.f32 	%f110, %f98, %f99;
	add.f32 	%f111, %f100, %f101;
	add.f32 	%f112, %f102, %f103;
	add.f32 	%f113, %f105, %f106;
	add.f32 	%f114, %f107, %f108;
	add.f32 	%f115, %f109, %f110;
	add.f32 	%f116, %f111, %f112;
	add.f32 	%f117, %f113, %f114;
	add.f32 	%f118, %f115, %f116;
	add.f32 	%f119, %f117, %f118;
	add.f32 	%f529, %f119, %f104;
	sub.s32 	%r102, %r67, %r400;
	setp.lt.s32 	%p5, %r102, 8192;
	@%p5 bra 	$L__BB5_68;
	add.s32 	%r400, %r400, 8192;
	setp.le.s32 	%p6, %r400, %r47;
	@%p6 bra 	$L__BB5_58;
$L__BB5_60:
	setp.le.s32 	%p7, %r67, %r400;
	@%p7 bra 	$L__BB5_68;
	sub.s32 	%r51, %r67, %r400;
	setp.ge.s32 	%p8, %r46, %r51;
	@%p8 bra 	$L__BB5_68;
	not.b32 	%r103, %r46;
	add.s32 	%r104, %r67, %r103;
	sub.s32 	%r52, %r104, %r400;
	and.b32  	%r105, %r52, 1536;
	setp.eq.s32 	%p9, %r105, 1536;
	mov.u32 	%r404, %r46;
	@%p9 bra 	$L__BB5_65;
	add.s32 	%r402, %r46, %r400;
	shr.u32 	%r106, %r52, 9;
	add.s32 	%r107, %r106, 1;
	and.b32  	%r108, %r107, 3;
	neg.s32 	%r401, %r108;
	mov.u32 	%r404, %r46;
$L__BB5_64:
	.pragma "nounroll";
	mul.wide.u32 	%rd54, %r402, 4;
	add.s64 	%rd53, %rd16, %rd54;
	// begin inline asm
	ld.global.nc.u32 %r109, [%rd53];
	// end inline asm
	mov.b32 	%f121, %r109;
	add.f32 	%f529, %f529, %f121;
	add.s32 	%r404, %r404, 512;
	add.s32 	%r402, %r402, 512;
	add.s32 	%r401, %r401, 1;
	setp.ne.s32 	%p10, %r401, 0;
	@%p10 bra 	$L__BB5_64;
$L__BB5_65:
	setp.lt.u32 	%p11, %r52, 1536;
	@%p11 bra 	$L__BB5_68;
	cvt.u64.u32 	%rd55, %r404;
	cvt.u64.u32 	%rd56, %r400;
	add.s64 	%rd57, %rd55, %rd56;
	shl.b64 	%rd58, %rd57, 2;
	add.s64 	%rd59, %rd58, %rd16;
	add.s64 	%rd132, %rd59, 4096;
	add.s32 	%r405, %r404, %r400;
$L__BB5_67:
	mul.wide.u32 	%rd64, %r405, 4;
	add.s64 	%rd60, %rd16, %rd64;
	// begin inline asm
	ld.global.nc.u32 %r110, [%rd60];
	// end inline asm
	mov.b32 	%f122, %r110;
	add.f32 	%f123, %f529, %f122;
	add.s64 	%rd61, %rd132, -2048;
	// begin inline asm
	ld.global.nc.u32 %r111, [%rd61];
	// end inline asm
	mov.b32 	%f124, %r111;
	add.f32 	%f125, %f123, %f124;
	// begin inline asm
	ld.global.nc.u32 %r112, [%rd132];
	// end inline asm
	mov.b32 	%f126, %r112;
	add.f32 	%f127, %f125, %f126;
	add.s64 	%rd63, %rd132, 2048;
	// begin inline asm
	ld.global.nc.u32 %r113, [%rd63];
	// end inline asm
	mov.b32 	%f128, %r113;
	add.f32 	%f529, %f127, %f128;
	add.s32 	%r404, %r404, 2048;
	add.s64 	%rd132, %rd132, 8192;
	add.s32 	%r405, %r405, 2048;
	setp.lt.s32 	%p12, %r404, %r51;
	@%p12 bra 	$L__BB5_67;
$L__BB5_68:
	// begin inline asm
	mov.u32 %r114, %laneid;
	// end inline asm
	mov.b32 	%r116, %f529;
	mov.b32 	%r117, 1;
	mov.b32 	%r138, 31;
	mov.b32 	%r139, -1;
	// begin inline asm
	shfl.sync.down.b32 %r115, %r116, %r117, %r138, %r139;
	// end inline asm
	setp.gt.s32 	%p13, %r114, 30;
	mov.b32 	%f129, %r115;
	add.f32 	%f130, %f529, %f129;
	selp.f32 	%f131, %f529, %f130, %p13;
	mov.b32 	%r121, %f131;
	mov.b32 	%r122, 2;
	// begin inline asm
	shfl.sync.down.b32 %r120, %r121, %r122, %r138, %r139;
	// end inline asm
	setp.gt.s32 	%p14, %r114, 29;
	mov.b32 	%f132, %r120;
	add.f32 	%f133, %f131, %f132;
	selp.f32 	%f134, %f131, %f133, %p14;
	mov.b32 	%r126, %f134;
	mov.b32 	%r127, 4;
	// begin inline asm
	shfl.sync.down.b32 %r125, %r126, %r127, %r138, %r139;
	// end inline asm
	setp.gt.s32 	%p15, %r114, 27;
	mov.b32 	%f135, %r125;
	add.f32 	%f136, %f134, %f135;
	selp.f32 	%f137, %f134, %f136, %p15;
	mov.b32 	%r131, %f137;
	mov.b32 	%r132, 8;
	// begin inline asm
	shfl.sync.down.b32 %r130, %r131, %r132, %r138, %r139;
	// end inline asm
	setp.gt.s32 	%p16, %r114, 23;
	mov.b32 	%f138, %r130;
	add.f32 	%f139, %f137, %f138;
	selp.f32 	%f140, %f137, %f139, %p16;
	mov.b32 	%r136, %f140;
	mov.b32 	%r137, 16;
	// begin inline asm
	shfl.sync.down.b32 %r135, %r136, %r137, %r138, %r139;
	// end inline asm
	setp.gt.s32 	%p17, %r114, 15;
	mov.b32 	%f141, %r135;
	add.f32 	%f54, %f140, %f141;
	selp.f32 	%f530, %f140, %f54, %p17;
	setp.ne.s32 	%p18, %r114, 0;
	@%p18 bra 	$L__BB5_70;
	shr.u32 	%r140, %r46, 3;
	and.b32  	%r141, %r140, 124;
	mov.u32 	%r142, _ZZN3cub18CUB_300001_SM_10006detail6reduce28DeviceReduceSingleTileKernelINS2_10policy_hubIfjN4cuda3std3__44plusIfEEE10Policy1000EPfSC_iS9_ffNS7_10__identityEEEvT0_T1_T2_T3_T4_T6_E12temp_storage;
	add.s32 	%r143, %r142, %r141;
	st.shared.f32 	[%r143+16], %f54;
$L__BB5_70:
	bar.sync 	0;
	setp.ne.s32 	%p19, %r46, 0;
	@%p19 bra 	$L__BB5_72;
	ld.shared.f32 	%f142, [_ZZN3cub18CUB_300001_SM_10006detail6reduce28DeviceReduceSingleTileKernelINS2_10policy_hubIfjN4cuda3std3__44plusIfEEE10Policy1000EPfSC_iS9_ffNS7_10__identityEEEvT0_T1_T2_T3_T4_T6_E12temp_storage+20];
	add.f32 	%f143, %f530, %f142;
	ld.shared.f32 	%f144, [_ZZN3cub18CUB_300001_SM_10006detail6reduce28DeviceReduceSingleTileKernelINS2_10policy_hubIfjN4cuda3std3__44plusIfEEE10Policy1000EPfSC_iS9_ffNS7_10__identityEEEvT0_T1_T2_T3_T4_T6_E12temp_storage+24];
	add.f32 	%f145, %f143, %f144;
	ld.shared.f32 	%f146, [_ZZN3cub18CUB_300001_SM_10006detail6reduce28DeviceReduceSingleTileKernelINS2_10policy_hubIfjN4cuda3std3__44plusIfEEE10Policy1000EPfSC_iS9_ffNS7_10__identityEEEvT0_T1_T2_T3_T4_T6_E12temp_storage+28];
	add.f32 	%f147, %f145, %f146;
	ld.shared.f32 	%f148, [_ZZN3cub18CUB_300001_SM_10006detail6reduce28DeviceReduceSingleTileKernelINS2_10policy_hubIfjN4cuda3std3__44plusIfEEE10Policy1000EPfSC_iS9_ffNS7_10__identityEEEvT0_T1_T2_T3_T4_T6_E12temp_storage+32];
	add.f32 	%f149, %f147, %f148;
	ld.shared.f32 	%f150, [_ZZN3cub18CUB_300001_SM_10006detail6reduce28DeviceReduceSingleTileKernelINS2_10policy_hubIfjN4cuda3std3__44plusIfEEE10Policy1000EPfSC_iS9_ffNS7_10__identityEEEvT0_T1_T2_T3_T4_T6_E12temp_storage+36];
	add.f32 	%f151, %f149, %f150;
	ld.shared.f32 	%f152, [_ZZN3cub18CUB_300001_SM_10006detail6reduce28DeviceReduceSingleTileKernelINS2_10policy_hubIfjN4cuda3std3__44plusIfEEE10Policy1000EPfSC_iS9_ffNS7_10__identityEEEvT0_T1_T2_T3_T4_T6_E12temp_storage+40];
	add.f32 	%f153, %f151, %f152;
	ld.shared.f32 	%f154, [_ZZN3cub18CUB_300001_SM_10006detail6reduce28DeviceReduceSingleTileKernelINS2_10policy_hubIfjN4cuda3std3__44plusIfEEE10Policy1000EPfSC_iS9_ffNS7_10__identityEEEvT0_T1_T2_T3_T4_T6_E12temp_storage+44];
	add.f32 	%f155, %f153, %f154;
	ld.shared.f32 	%f156, [_ZZN3cub18CUB_300001_SM_10006detail6reduce28DeviceReduceSingleTileKernelINS2_10policy_hubIfjN4cuda3std3__44plusIfEEE10Policy1000EPfSC_iS9_ffNS7_10__identityEEEvT0_T1_T2_T3_T4_T6_E12temp_storage+48];
	add.f32 	%f157, %f155, %f156;
	ld.shared.f32 	%f158, [_ZZN3cub18CUB_300001_SM_10006detail6reduce28DeviceReduceSingleTileKernelINS2_10policy_hubIfjN4cuda3std3__44plusIfEEE10Policy1000EPfSC_iS9_ffNS7_10__identityEEEvT0_T1_T2_T3_T4_T6_E12temp_storage+52];
	add.f32 	%f159, %f157, %f158;
	ld.shared.f32 	%f160, [_ZZN3cub18CUB_300001_SM_10006detail6reduce28DeviceReduceSingleTileKernelINS2_10policy_hubIfjN4cuda3std3__44plusIfEEE10Policy1000EPfSC_iS9_ffNS7_10__identityEEEvT0_T1_T2_T3_T4_T6_E12temp_storage+56];
	add.f32 	%f161, %f159, %f160;
	ld.shared.f32 	%f162, [_ZZN3cub18CUB_300001_SM_10006detail6reduce28DeviceReduceSingleTileKernelINS2_10policy_hubIfjN4cuda3std3__44plusIfEEE10Policy1000EPfSC_iS9_ffNS7_10__identityEEEvT0_T1_T2_T3_T4_T6_E12temp_storage+60];
	add.f32 	%f163, %f161, %f162;
	ld.shared.f32 	%f164, [_ZZN3cub18CUB_300001_SM_10006detail6reduce28DeviceReduceSingleTileKernelINS2_10policy_hubIfjN4cuda3std3__44plusIfEEE10Policy1000EPfSC_iS9_ffNS7_10__identityEEEvT0_T1_T2_T3_T4_T6_E12temp_storage+64];
	add.f32 	%f165, %f163, %f164;
	ld.shared.f32 	%f166, [_ZZN3cub18CUB_300001_SM_10006detail6reduce28DeviceReduceSingleTileKernelINS2_10policy_hubIfjN4cuda3std3__44plusIfEEE10Policy1000EPfSC_iS9_ffNS7_10__identityEEEvT0_T1_T2_T3_T4_T6_E12temp_storage+68];
	add.f32 	%f167, %f165, %f166;
	ld.shared.f32 	%f168, [_ZZN3cub18CUB_300001_SM_10006detail6reduce28DeviceReduceSingleTileKernelINS2_10policy_hubIfjN4cuda3std3__44plusIfEEE10Policy1000EPfSC_iS9_ffNS7_10__identityEEEvT0_T1_T2_T3_T4_T6_E12temp_storage+72];
	add.f32 	%f169, %f167, %f168;
	ld.shared.f32 	%f170, [_ZZN3cub18CUB_300001_SM_10006detail6reduce28DeviceReduceSingleTileKernelINS2_10policy_hubIfjN4cuda3std3__44plusIfEEE10Policy1000EPfSC_iS9_ffNS7_10__identityEEEvT0_T1_T2_T3_T4_T6_E12temp_storage+76];
	add.f32 	%f530, %f169, %f170;
$L__BB5_72:
	mov.u32 	%r379, %tid.x;
	setp.ne.s32 	%p111, %r379, 0;
	@%p111 bra 	$L__BB5_74;
	add.f32 	%f503, %f58, %f530;
	st.global.f32 	[%rd1], %f503;
$L__BB5_74:
	ret;

}
	// .globl	_ZN3cub18CUB_300001_SM_10006detail6reduce28DeviceReduceSingleTileKernelINS2_10policy_hubIfyN4cuda3std3__44plusIfEEE10Policy1000EN6thrust24THRUST_300001_SM_1000_NS6detail15normal_iteratorINSD_10device_ptrIfEEEEPfyS9_ffNS7_10__identityEEEvT0_T1_T2_T3_T4_T6_
.visible .entry _ZN3cub18CUB_300001_SM_10006detail6reduce28DeviceReduceSingleTileKernelINS2_10policy_hubIfyN4cuda3std3__44plusIfEEE10Policy1000EN6thrust24THRUST_300001_SM_1000_NS6detail15normal_iteratorINSD_10device_ptrIfEEEEPfyS9_ffNS7_10__identityEEEvT0_T1_T2_T3_T4_T6_(
	.param .align 8 .b8 _ZN3cub18CUB_300001_SM_10006detail6reduce28DeviceReduceSingleTileKernelINS2_10policy_hubIfyN4cuda3std3__44plusIfEEE10Policy1000EN6thrust24THRUST_300001_SM_1000_NS6detail15normal_iteratorINSD_10device_ptrIfEEEEPfyS9_ffNS7_10__identityEEEvT0_T1_T2_T3_T4_T6__param_0[8],
	.param .u64 .ptr .align 1 _ZN3cub18CUB_300001_SM_10006detail6reduce28DeviceReduceSingleTileKernelINS2_10policy_hubIfyN4cuda3std3__44plusIfEEE10Policy1000EN6thrust24THRUST_300001_SM_1000_NS6detail15normal_iteratorINSD_10device_ptrIfEEEEPfyS9_ffNS7_10__identityEEEvT0_T1_T2_T3_T4_T6__param_1,
	.param .u64 _ZN3cub18CUB_300001_SM_10006detail6reduce28DeviceReduceSingleTileKernelINS2_10policy_hubIfyN4cuda3std3__44plusIfEEE10Policy1000EN6thrust24THRUST_300001_SM_1000_NS6detail15normal_iteratorINSD_10device_ptrIfEEEEPfyS9_ffNS7_10__identityEEEvT0_T1_T2_T3_T4_T6__param_2,
	.param .align 1 .b8 _ZN3cub18CUB_300001_SM_10006detail6reduce28DeviceReduceSingleTileKernelINS2_10policy_hubIfyN4cuda3std3__44plusIfEEE10Policy1000EN6thrust24THRUST_300001_SM_1000_NS6detail15normal_iteratorINSD_10device_ptrIfEEEEPfyS9_ffNS7_10__identityEEEvT0_T1_T2_T3_T4_T6__param_3[1],
	.param .f32 _ZN3cub18CUB_300001_SM_10006detail6reduce28DeviceReduceSingleTileKernelINS2_10policy_hubIfyN4cuda3std3__44plusIfEEE10Policy1000EN6thrust24THRUST_300001_SM_1000_NS6detail15normal_iteratorINSD_10device_ptrIfEEEEPfyS9_ffNS7_10__identityEEEvT0_T1_T2_T3_T4_T6__param_4,
	.param .align 1 .b8 _ZN3cub18CUB_300001_SM_10006detail6reduce28DeviceReduceSingleTileKernelINS2_10policy_hubIfyN4cuda3std3__44plusIfEEE10Policy1000EN6thrust24THRUST_300001_SM_1000_NS6detail15normal_iteratorINSD_10device_ptrIfEEEEPfyS9_ffNS7_10__identityEEEvT0_T1_T2_T3_T4_T6__param_5[1]
)
.maxntid 256
.minnctapersm 1
{
	.reg .pred 	%p<59>;
	.reg .b32 	%r<171>;
	.reg .b32 	%f<328>;
	.reg .b64 	%rd<56>;
	// demoted variable
	.shared .align 4 .b8 _ZZN3cub18CUB_300001_SM_10006detail6reduce28DeviceReduceSingleTileKernelINS2_10policy_hubIfyN4cuda3std3__44plusIfEEE10Policy1000EN6thrust24THRUST_300001_SM_1000_NS6detail15normal_iteratorINSD_10device_ptrIfEEEEPfyS9_ffNS7_10__identityEEEvT0_T1_T2_T3_T4_T6_E12temp_storage[44];
	ld.param.u64 	%rd18, [_ZN3cub18CUB_300001_SM_10006detail6reduce28DeviceReduceSingleTileKernelINS2_10policy_hubIfyN4cuda3std3__44plusIfEEE10Policy1000EN6thrust24THRUST_300001_SM_1000_NS6detail15normal_iteratorINSD_10device_ptrIfEEEEPfyS9_ffNS7_10__identityEEEvT0_T1_T2_T3_T4_T6__param_0];
	ld.param.u64 	%rd20, [_ZN3cub18CUB_300001_SM_10006detail6reduce28DeviceReduceSingleTileKernelINS2_10policy_hubIfyN4cuda3std3__44plusIfEEE10Policy1000EN6thrust24THRUST_300001_SM_1000_NS6detail15normal_iteratorINSD_10device_ptrIfEEEEPfyS9_ffNS7_10__identityEEEvT0_T1_T2_T3_T4_T6__param_1];
	ld.param.u64 	%rd19, [_ZN3cub18CUB_300001_SM_10006detail6reduce28DeviceReduceSingleTileKernelINS2_10policy_hubIfyN4cuda3std3__44plusIfEEE10Policy1000EN6thrust24THRUST_300001_SM_1000_NS6detail15normal_iteratorINSD_10device_ptrIfEEEEPfyS9_ffNS7_10__identityEEEvT0_T1_T2_T3_T4_T6__param_2];
	ld.param.f32 	%f42, [_ZN3cub18CUB_300001_SM_10006detail6reduce28DeviceReduceSingleTileKernelINS2_10policy_hubIfyN4cuda3std3__44plusIfEEE10Policy1000EN6thrust24THRUST_300001_SM_1000_NS6detail15normal_iteratorINSD_10device_ptrIfEEEEPfyS9_ffNS7_10__identityEEEvT0_T1_T2_T3_T4_T6__param_4];
	cvta.to.global.u64 	%rd1, %rd20;
	setp.ne.s64 	%p1, %rd19, 0;
	@%p1 bra 	$L__BB6_3;
	mov.u32 	%r156, %tid.x;
	setp.ne.s32 	%p58, %r156, 0;
	@%p58 bra 	$L__BB6_51;
	st.global.f32 	[%rd1], %f42;
	bra.uni 	$L__BB6_51;
$L__BB6_3:
	cvta.to.global.u64 	%rd2, %rd18;
	setp.gt.u64 	%p2, %rd19, 4095;
	@%p2 bra 	$L__BB6_28;
	cvt.u32.u64 	%r1, %rd19;
	mov.u32 	%r2, %tid.x;
	setp.ge.u32 	%p24, %r2, %r1;
	mov.f32 	%f315, 0f00000000;
	mov.u32 	%r160, %r2;
	@%p24 bra 	$L__BB6_6;
	mul.wide.u32 	%rd41, %r2, 4;
	add.s64 	%rd42, %rd2, %rd41;
	ld.global.f32 	%f315, [%rd42];
	add.s32 	%r160, %r2, 256;
$L__BB6_6:
	setp.ge.u32 	%p25, %r160, %r1;
	@%p25 bra 	$L__BB6_19;
	not.b32 	%r83, %r160;
	add.s32 	%r84, %r83, %r1;
	shr.u32 	%r85, %r84, 8;
	add.s32 	%r5, %r85, 1;
	and.b32  	%r6, %r5, 15;
	setp.lt.u32 	%p26, %r84, 3840;
	@%p26 bra 	$L__BB6_10;
	and.b32  	%r86, %r5, 33554416;
	neg.s32 	%r158, %r86;
	mul.wide.u32 	%rd43, %r160, 4;
	add.s64 	%rd44, %rd43, %rd2;
	add.s64 	%rd51, %rd44, 8192;
$L__BB6_9:
	.pragma "nounroll";
	ld.global.f32 	%f189, [%rd51+-8192];
	add.f32 	%f190, %f315, %f189;
	ld.global.f32 	%f191, [%rd51+-7168];
	add.f32 	%f192, %f190, %f191;
	ld.global.f32 	%f193, [%rd51+-6144];
	add.f32 	%f194, %f192, %f193;
	ld.global.f32 	%f195, [%rd51+-5120];
	add.f32 	%f196, %f194, %f195;
	ld.global.f32 	%f197, [%rd51+-4096];
	add.f32 	%f198, %f196, %f197;
	ld.global.f32 	%f199, [%rd51+-3072];
	add.f32 	%f200, %f198, %f199;
	ld.global.f32 	%f201, [%rd51+-2048];
	add.f32 	%f202, %f200, %f201;
	ld.global.f32 	%f203, [%rd51+-1024];
	add.f32 	%f204, %f202, %f203;
	ld.global.f32 	%f205, [%rd51];
	add.f32 	%f206, %f204, %f205;
	ld.global.f32 	%f207, [%rd51+1024];
	add.f32 	%f208, %f206, %f207;
	ld.global.f32 	%f209, [%rd51+2048];
	add.f32 	%f210, %f208, %f209;
	ld.global.f32 	%f211, [%rd51+3072];
	add.f32 	%f212, %f210, %f211;
	ld.global.f32 	%f213, [%rd51+4096];
	add.f32 	%f214, %f212, %f213;
	ld.global.f32 	%f215, [%rd51+5120];
	add.f32 	%f216, %f214, %f215;
	ld.global.f32 	%f217, [%rd51+6144];
	add.f32 	%f218, %f216, %f217;
	ld.global.f32 	%f219, [%rd51+7168];
	add.f32 	%f315, %f218, %f219;
	add.s32 	%r160, %r160, 4096;
	add.s32 	%r158, %r158, 16;
	add.s64 	%rd51, %rd51, 16384;
	setp.ne.s32 	%p27, %r158, 0;
	@%p27 bra 	$L__BB6_9;
$L__BB6_10:
	setp.eq.s32 	%p28, %r6, 0;
	@%p28 bra 	$L__BB6_19;
	and.b32  	%r13, %r5, 7;
	setp.lt.u32 	%p29, %r6, 8;
	@%p29 bra 	$L__BB6_13;
	mul.wide.s32 	%rd45, %r160, 4;
	add.s64 	%rd46, %rd2, %rd45;
	ld.global.f32 	%f221, [%rd46];
	add.f32 	%f222, %f315, %f221;
	ld.global.f32 	%f223, [%rd46+1024];
	add.f32 	%f224, %f222, %f223;
	ld.global.f32 	%f225, [%rd46+2048];
	add.f32 	%f226, %f224, %f225;
	ld.global.f32 	%f227, [%rd46+3072];
	add.f32 	%f228, %f226, %f227;
	ld.global.f32 	%f229, [%rd46+4096];
	add.f32 	%f230, %f228, %f229;
	ld.global.f32 	%f231, [%rd46+5120];
	add.f32 	%f232, %f230, %f231;
	ld.global.f32 	%f233, [%rd46+6144];
	add.f32 	%f234, %f232, %f233;
	ld.global.f32 	%f235, [%rd46+7168];
	add.f32 	%f315, %f234, %f235;
	add.s32 	%r160, %r160, 2048;
$L__BB6_13:
	setp.eq.s32 	%p30, %r13, 0;
	@%p30 bra 	$L__BB6_19;
	and.b32  	%r16, %r5, 3;
	setp.lt.u32 	%p31, %r13, 4;
	@%p31 bra 	$L__BB6_16;
	mul.wide.s32 	%rd47, %r160, 4;
	add.s64 	%rd48, %rd2, %rd47;
	ld.global.f32 	%f237, [%rd48];
	add.f32 	%f238, %f315, %f237;
	ld.global.f32 	%f239, [%rd48+1024];
	add.f32 	%f240, %f238, %f239;
	ld.global.f32 	%f241, [%rd48+2048];
	add.f32 	%f242, %f240, %f241;
	ld.global.f32 	%f243, [%rd48+3072];
	add.f32 	%f315, %f242, %f243;
	add.s32 	%r160, %r160, 1024;
$L__BB6_16:
	setp.eq.s32 	%p32, %r16, 0;
	@%p32 bra 	$L__BB6_19;
	neg.s32 	%r163, %r16;
$L__BB6_18:
	.pragma "nounroll";
	mul.wide.s32 	%rd49, %r160, 4;
	add.s64 	%rd50, %rd2, %rd49;
	ld.global.f32 	%f244, [%rd50];
	add.f32 	%f315, %f315, %f244;
	add.s32 	%r160, %r160, 256;
	add.s32 	%r163, %r163, 1;
	setp.ne.s32 	%p33, %r163, 0;
	@%p33 bra 	$L__BB6_18;
$L__BB6_19:
	setp.lt.u64 	%p34, %rd19, 256;
	@%p34 bra 	$L__BB6_24;
	// begin inline asm
	mov.u32 %r125, %laneid;
	// end inline asm
	mov.b32 	%r127, %f315;
	mov.b32 	%r128, 1;
	mov.b32 	%r149, 31;
	mov.b32 	%r150, -1;
	// begin inline asm
	shfl.sync.down.b32 %r126, %r127, %r128, %r149, %r150;
	// end inline asm
	setp.gt.s32 	%p50, %r125, 30;
	mov.b32 	%f279, %r126;
	add.f32 	%f280, %f315, %f279;
	selp.f32 	%f281, %f315, %f280, %p50;
	mov.b32 	%r132, %f281;
	mov.b32 	%r133, 2;
	// begin inline asm
	shfl.sync.down.b32 %r131, %r132, %r133, %r149, %r150;
	// end inline asm
	setp.gt.s32 	%p51, %r125, 29;
	mov.b32 	%f282, %r131;
	add.f32 	%f283, %f281, %f282;
	selp.f32 	%f284, %f281, %f283, %p51;
	mov.b32 	%r137, %f284;
	mov.b32 	%r138, 4;
	// begin inline asm
	shfl.sync.down.b32 %r136, %r137, %r138, %r149, %r150;
	// end inline asm
	setp.gt.s32 	%p52, %r125, 27;
	mov.b32 	%f285, %r136;
	add.f32 	%f286, %f284, %f285;
	selp.f32 	%f287, %f284, %f286, %p52;
	mov.b32 	%r142, %f287;
	mov.b32 	%r143, 8;
	// begin inline asm
	shfl.sync.down.b32 %r141, %r142, %r143, %r149, %r150;
	// end inline asm
	setp.gt.s32 	%p53, %r125, 23;
	mov.b32 	%f288, %r141;
	add.f32 	%f289, %f287, %f288;
	selp.f32 	%f290, %f287, %f289, %p53;
	mov.b32 	%r147, %f290;
	mov.b32 	%r148, 16;
	// begin inline asm
	shfl.sync.down.b32 %r146, %r147, %r148, %r149, %r150;
	// end inline asm
	setp.gt.s32 	%p54, %r125, 15;
	mov.b32 	%f291, %r146;
	add.f32 	%f16, %f290, %f291;
	selp.f32 	%f327, %f290, %f16, %p54;
	setp.ne.s32 	%p55, %r125, 0;
	@%p55 bra 	$L__BB6_22;
	shr.u32 	%r151, %r2, 3;
	and.b32  	%r152, %r151, 124;
	mov.u32 	%r153, _ZZN3cub18CUB_300001_SM_10006detail6reduce28DeviceReduceSingleTileKernelINS2_10policy_hubIfyN4cuda3std3__44plusIfEEE10Policy1000EN6thrust24THRUST_300001_SM_1000_NS6detail15normal_iteratorINSD_10device_ptrIfEEEEPfyS9_ffNS7_10__identityEEEvT0_T1_T2_T3_T4_T6_E12temp_storage;
	add.s32 	%r154, %r153, %r152;
	st.shared.f32 	[%r154+8], %f16;
$L__BB6_22:
	bar.sync 	0;
	setp.ne.s32 	%p56, %r2, 0;
	@%p56 bra 	$L__BB6_49;
	ld.shared.f32 	%f292, [_ZZN3cub18CUB_300001_SM_10006detail6reduce28DeviceReduceSingleTileKernelINS2_10policy_hubIfyN4cuda3std3__44plusIfEEE10Policy1000EN6thrust24THRUST_300001_SM_1000_NS6detail15normal_iteratorINSD_10device_ptrIfEEEEPfyS9_ffNS7_10__identityEEEvT0_T1_T2_T3_T4_T6_E12temp_storage+12];
	add.f32 	%f293, %f327, %f292;
	ld.shared.f32 	%f294, [_ZZN3cub18CUB_300001_SM_10006detail6reduce28DeviceReduceSingleTileKernelINS2_10policy_hubIfyN4cuda3std3__44plusIfEEE10Policy1000EN6thrust24THRUST_300001_SM_1000_NS6detail15normal_iteratorINSD_10device_ptrIfEEEEPfyS9_ffNS7_10__identityEEEvT0_T1_T2_T3_T4_T6_E12temp_storage+16];
	add.f32 	%f295, %f293, %f294;
	ld.shared.f32 	%f296, [_ZZN3cub18CUB_300001_SM_10006detail6reduce28DeviceReduceSingleTileKernelINS2_10policy_hubIfyN4cuda3std3__44plusIfEEE10Policy1000EN6thrust24THRUST_300001_SM_1000_NS6detail15normal_iteratorINSD_10device_ptrIfEEEEPfyS9_ffNS7_10__identityEEEvT0_T1_T2_T3_T4_T6_E12temp_storage+20];
	add.f32 	%f297, %f295, %f296;
	ld.shared.f32 	%f298, [_ZZN3cub18CUB_300001_SM_10006detail6reduce28DeviceReduceSingleTileKernelINS2_10policy_hubIfyN4cuda3std3__44plusIfEEE10Policy1000EN6thrust24THRUST_300001_SM_1000_NS6detail15normal_iteratorINSD_10device_ptrIfEEEEPfyS9_ffNS7_10__identityEEEvT0_T1_T2_T3_T4_T6_E12temp_storage+24];
	add.f32 	%f299, %f297, %f298;
	ld.shared.f32 	%f300, [_ZZN3cub18CUB_300001_SM_10006detail6reduce28DeviceReduceSingleTileKernelINS2_10policy_hubIfyN4cuda3std3__44plusIfEEE10Policy1000EN6thrust24THRUST_300001_SM_1000_NS6detail15normal_iteratorINSD_10device_ptrIfEEEEPfyS9_ffNS7_10__identityEEEvT0_T1_T2_T3_T4_T6_E12temp_storage+28];
	add.f32 	%f301, %f299, %f300;
	ld.shared.f32 	%f302, [_ZZN3cub18CUB_300001_SM_10006detail6reduce28DeviceReduceSingleTileKernelINS2_10policy_hubIfyN4cuda3std3__44plusIfEEE10Policy1000EN6thrust24THRUST_300001_SM_1000_NS6detail15normal_iteratorINSD_10device_ptrIfEEEEPfyS9_ffNS7_10__identityEEEvT0_T1_T2_T3_T4_T6_E12temp_storage+32];
	add.f32 	%f303, %f301, %f302;
	ld.shared.f32 	%f304, [_ZZN3cub18CUB_300001_SM_10006detail6reduce28DeviceReduceSingleTileKernelINS2_10policy_hubIfyN4cuda3std3__44plusIfEEE10Policy1000EN6thrust24THRUST_300001_SM_1000_NS6detail15normal_iteratorINSD_10device_ptrIfEEEEPfyS9_ffNS7_10__identityEEEvT0_T1_T2_T3_T4_T6_E12temp_storage+36];
	add.f32 	%f327, %f303, %f304;
	bra.uni 	$L__BB6_49;
$L__BB6_24:
	// begin inline asm
	mov.u32 %r87, %laneid;
	// end inline asm
	and.b32  	%r113, %r2, 992;
	add.s32 	%r114, %r113, 32;
	setp.gt.u32 	%p35, %r114, %r1;
	not.b32 	%r115, %r113;
	add.s32 	%r116, %r1, %r115;
	selp.b32 	%r111, %r116, 31, %p35;
	mov.b32 	%r89, %f315;
	mov.b32 	%r90, 1;
	mov.b32 	%r112, -1;
	// begin inline asm
	shfl.sync.down.b32 %r88, %r89, %r90, %r111, %r112;
	// end inline asm
	setp.lt.s32 	%p36, %r87, %r111;
	mov.b32 	%f245, %r88;
	add.f32 	%f246, %f315, %f245;
	selp.f32 	%f247, %f246, %f315, %p36;
	mov.b32 	%r94, %f247;
	mov.b32 	%r95, 2;
	// begin inline asm
	shfl.sync.down.b32 %r93, %r94, %r95, %r111, %r112;
	// end inline asm
	add.s32 	%r117, %r87, 2;
	setp.gt.s32 	%p37, %r117, %r111;
	mov.b32 	%f248, %r93;
	add.f32 	%f249, %f247, %f248;
	selp.f32 	%f250, %f247, %f249, %p37;
	mov.b32 	%r99, %f250;
	mov.b32 	%r100, 4;
	// begin inline asm
	shfl.sync.down.b32 %r98, %r99, %r100, %r111, %r112;
	// end inline asm
	add.s32 	%r118, %r87, 4;
	setp.gt.s32 	%p38, %r118, %r111;
	mov.b32 	%f251, %r98;
	add.f32 	%f252, %f250, %f251;
	selp.f32 	%f253, %f250, %f252, %p38;
	mov.b32 	%r104, %f253;
	mov.b32 	%r105, 8;
	// begin inline asm
	shfl.sync.down.b32 %r103, %r104, %r105, %r111, %r112;
	// end inline asm
	add.s32 	%r119, %r87, 8;
	setp.gt.s32 	%p39, %r119, %r111;
	mov.b32 	%f254, %r103;
	add.f32 	%f255, %f253, %f254;
	selp.f32 	%f256, %f253, %f255, %p39;
	mov.b32 	%r109, %f256;
	mov.b32 	%r110, 16;
	// begin inline asm
	shfl.sync.down.b32 %r108, %r109, %r110, %r111, %r112;
	// end inline asm
	add.s32 	%r120, %r87, 16;
	setp.gt.s32 	%p40, %r120, %r111;
	mov.b32 	%f257, %r108;
	add.f32 	%f258, %f256, %f257;
	selp.f32 	%f327, %f256, %f258, %p40;
	setp.ne.s32 	%p41, %r87, 0;
	@%p41 bra 	$L__BB6_26;
	shr.u32 	%r121, %r2, 3;
	and.b32  	%r122, %r121, 124;
	mov.u32 	%r123, _ZZN3cub18CUB_300001_SM_10006detail6reduce28DeviceReduceSingleTileKernelINS2_10policy_hubIfyN4cuda3std3__44plusIfEEE10Policy1000EN6thrust24THRUST_300001_SM_1000_NS6detail15normal_iteratorINSD_10device_ptrIfEEEEPfyS9_ffNS7_10__identityEEEvT0_T1_T2_T3_T4_T6_E12temp_storage;
	add.s32 	%r124, %r123, %r122;
	st.shared.f32 	[%r124+8], %f327;
$L__BB6_26:
	bar.sync 	0;
	setp.ne.s32 	%p42, %r2, 0;
	@%p42 bra 	$L__BB6_49;
	setp.gt.u64 	%p43, %rd19, 32;
	ld.shared.f32 	%f259, [_ZZN3cub18CUB_300001_SM_10006detail6reduce28DeviceReduceSingleTileKernelINS2_10policy_hubIfyN4cuda3std3__44plusIfEEE10Policy1000EN6thrust24THRUST_300001_SM_1000_NS6detail15normal_iteratorINSD_10device_ptrIfEEEEPfyS9_ffNS7_10__identityEEEvT0_T1_T2_T3_T4_T6_E12temp_storage+12];
	add.f32 	%f260, %f327, %f259;
	selp.f32 	%f261, %f260, %f327, %p43;
	setp.gt.u64 	%p44, %rd19, 64;
	ld.shared.f32 	%f262, [_ZZN3cub18CUB_300001_SM_10006detail6reduce28DeviceReduceSingleTileKernelINS2_10policy_hubIfyN4cuda3std3__44plusIfEEE10Policy1000EN6thrust24THRUST_300001_SM_1000_NS6detail15normal_iteratorINSD_10device_ptrIfEEEEPfyS9_ffNS7_10__identityEEEvT0_T1_T2_T3_T4_T6_E12temp_storage+16];
	add.f32 	%f263, %f262, %f261;
	selp.f32 	%f264, %f263, %f261, %p44;
	setp.gt.u64 	%p45, %rd19, 96;
	ld.shared.f32 	%f265, [_ZZN3cub18CUB_300001_SM_10006detail6reduce28DeviceReduceSingleTileKernelINS2_10policy_hubIfyN4cuda3std3__44plusIfEEE10Policy1000EN6thrust24THRUST_300001_SM_1000_NS6detail15normal_iteratorINSD_10device_ptrIfEEEEPfyS9_ffNS7_10__identityEEEvT0_T1_T2_T3_T4_T6_E12temp_storage+20];
	add.f32 	%f266, %f265, %f264;
	selp.f32 	%f267, %f266, %f264, %p45;
	setp.gt.u64 	%p46, %rd19, 128;
	ld.shared.f32 	%f268, [_ZZN3cub18CUB_300001_SM_10006detail6reduce28DeviceReduceSingleTileKernelINS2_10policy_hubIfyN4cuda3std3__44plusIfEEE10Policy1000EN6thrust24THRUST_300001_SM_1000_NS6detail15normal_iteratorINSD_10device_ptrIfEEEEPfyS9_ffNS7_10__identityEEEvT0_T1_T2_T3_T4_T6_E12temp_storage+24];
	add.f32 	%f269, %f268, %f267;
	selp.f32 	%f270, %f269, %f267, %p46;
	setp.gt.u64 	%p47, %rd19, 160;
	ld.shared.f32 	%f271, [_ZZN3cub18CUB_300001_SM_10006detail6reduce28DeviceReduceSingleTileKernelINS2_10policy_hubIfyN4cuda3std3__44plusIfEEE10Policy1000EN6thrust24THRUST_300001_SM_1000_NS6detail15normal_iteratorINSD_10device_ptrIfEEEEPfyS9_ffNS7_10__identityEEEvT0_T1_T2_T3_T4_T6_E12temp_storage+28];
	add.f32 	%f272, %f271, %f270;
	selp.f32 	%f273, %f272, %f270, %p47;
	setp.gt.u64 	%p48, %rd19, 192;
	ld.shared.f32 	%f274, [_ZZN3cub18CUB_300001_SM_10006detail6reduce28DeviceReduceSingleTileKernelINS2_10policy_hubIfyN4cuda3std3__44plusIfEEE10Policy1000EN6thrust24THRUST_300001_SM_1000_NS6detail15normal_iteratorINSD_10device_ptrIfEEEEPfyS9_ffNS7_10__identityEEEvT0_T1_T2_T3_T4_T6_E12temp_storage+32];
	add.f32 	%f275, %f274, %f273;
	selp.f32 	%f276, %f275, %f273, %p48;
	setp.gt.u64 	%p49, %rd19, 224;
	ld.shared.f32 	%f277, [_ZZN3cub18CUB_300001_SM_10006detail6reduce28DeviceReduceSingleTileKernelINS2_10policy_hubIfyN4cuda3std3__44plusIfEEE10Policy1000EN6thrust24THRUST_300001_SM_1000_NS6detail15normal_iteratorINSD_10device_ptrIfEEEEPfyS9_ffNS7_10__identityEEEvT0_T1_T2_T3_T4_T6_E12temp_storage+36];
	add.f32 	%f278, %f277, %f276;
	selp.f32 	%f327, %f278, %f276, %p49;
	bra.uni 	$L__BB6_49;
$L__BB6_28:
	mov.u32 	%r24, %tid.x;
	cvt.u64.u32 	%rd6, %r24;
	mul.wide.u32 	%rd22, %r24, 4;
	add.s64 	%rd7, %rd2, %rd22;
	ld.global.f32 	%f43, [%rd7];
	ld.global.f32 	%f44, [%rd7+1024];
	ld.global.f32 	%f45, [%rd7+2048];
	ld.global.f32 	%f46, [%rd7+3072];
	ld.global.f32 	%f47, [%rd7+4096];
	ld.global.f32 	%f48, [%rd7+5120];
	ld.global.f32 	%f49, [%rd7+6144];
	ld.global.f32 	%f50, [%rd7+7168];
	ld.global.f32 	%f51, [%rd7+8192];
	ld.global.f32 	%f52, [%rd7+9216];
	ld.global.f32 	%f53, [%rd7+10240];
	ld.global.f32 	%f54, [%rd7+11264];
	ld.global.f32 	%f55, [%rd7+12288];
	ld.global.f32 	%f56, [%rd7+13312];
	ld.global.f32 	%f57, [%rd7+14336];
	ld.global.f32 	%f58, [%rd7+15360];
	add.f32 	%f59, %f43, %f44;
	add.f32 	%f60, %f45, %f46;
	add.f32 	%f61, %f47, %f48;
	add.f32 	%f62, %f49, %f50;
	add.f32 	%f63, %f51, %f52;
	add.f32 	%f64, %f53, %f54;
	add.f32 	%f65, %f55, %f56;
	add.f32 	%f66, %f57, %f58;
	add.f32 	%f67, %f59, %f60;
	add.f32 	%f68, %f61, %f62;
	add.f32 	%f69, %f63, %f64;
	add.f32 	%f70, %f65, %f66;
	add.f32 	%f71, %f67, %f68;
	add.f32 	%f72, %f69, %f70;
	add.f32 	%f326, %f71, %f72;
	add.s64 	%rd8, %rd19, -4096;
	setp.lt.u64 	%p3, %rd8, 4096;
	mov.b64 	%rd53, 4096;
	@%p3 bra 	$L__BB6_32;
	mov.b64 	%rd53, 4096;
$L__BB6_30:
	shl.b64 	%rd24, %rd53, 2;
	add.s64 	%rd25, %rd7, %rd24;
	ld.global.f32 	%f73, [%rd25];
	ld.global.f32 	%f74, [%rd25+1024];
	ld.global.f32 	%f75, [%rd25+2048];
	ld.global.f32 	%f76, [%rd25+3072];
	ld.global.f32 	%f77, [%rd25+4096];
	ld.global.f32 	%f78, [%rd25+5120];
	ld.global.f32 	%f79, [%rd25+6144];
	ld.global.f32 	%f80, [%rd25+7168];
	ld.global.f32 	%f81, [%rd25+8192];
	ld.global.f32 	%f82, [%rd25+9216];
	ld.global.f32 	%f83, [%rd25+10240];
	ld.global.f32 	%f84, [%rd25+11264];
	ld.global.f32 	%f85, [%rd25+12288];
	ld.global.f32 	%f86, [%rd25+13312];
	ld.global.f32 	%f87, [%rd25+14336];
	ld.global.f32 	%f88, [%rd25+15360];
	add.f32 	%f89, %f326, %f73;
	add.f32 	%f90, %f74, %f75;
	add.f32 	%f91, %f76, %f77;
	add.f32 	%f92, %f78, %f79;
	add.f32 	%f93, %f80, %f81;
	add.f32 	%f94, %f82, %f83;
	add.f32 	%f95, %f84, %f85;
	add.f32 	%f96, %f86, %f87;
	add.f32 	%f97, %f89, %f90;
	add.f32 	%f98, %f91, %f92;
	add.f32 	%f99, %f93, %f94;
	add.f32 	%f100, %f95, %f96;
	add.f32 	%f101, %f97, %f98;
	add.f32 	%f102, %f99, %f100;
	add.f32 	%f103, %f101, %f102;
	add.f32 	%f326, %f103, %f88;
	sub.s64 	%rd26, %rd19, %rd53;
	setp.lt.u64 	%p4, %rd26, 4096;
	@%p4 bra 	$L__BB6_45;
	add.s64 	%rd53, %rd53, 4096;
	setp.le.u64 	%p5, %rd53, %rd8;
	@%p5 bra 	$L__BB6_30;
$L__BB6_32:
	setp.le.u64 	%p6, %rd19, %rd53;
	cvt.u32.u64 	%r42, %rd53;
	cvt.u32.u64 	%r43, %rd19;
	sub.s32 	%r44, %r43, %r42;
	setp.ge.s32 	%p7, %r24, %r44;
	or.pred  	%p8, %p6, %p7;
	@%p8 bra 	$L__BB6_45;
	not.b32 	%r47, %r24;
	add.s32 	%r48, %r47, %r43;
	sub.s32 	%r50, %r48, %r42;
	shr.u32 	%r51, %r50, 8;
	add.s32 	%r25, %r51, 1;
	and.b32  	%r26, %r25, 15;
	setp.lt.u32 	%p9, %r50, 3840;
	mov.u32 	%r167, %r24;
	@%p9 bra 	$L__BB6_36;
	and.b32  	%r52, %r25, 33554416;
	neg.s32 	%r165, %r52;
	add.s64 	%rd27, %rd53, %rd6;
	shl.b64 	%rd28, %rd27, 2;
	add.s64 	%rd29, %rd28, %rd2;
	add.s64 	%rd54, %rd29, 8192;
	mov.u32 	%r167, %r24;
$L__BB6_35:
	.pragma "nounroll";
	ld.global.f32 	%f105, [%rd54+-8192];
	add.f32 	%f106, %f326, %f105;
	ld.global.f32 	%f107, [%rd54+-7168];
	add.f32 	%f108, %f106, %f107;
	ld.global.f32 	%f109, [%rd54+-6144];
	add.f32 	%f110, %f108, %f109;
	ld.global.f32 	%f111, [%rd54+-5120];
	add.f32 	%f112, %f110, %f111;
	ld.global.f32 	%f113, [%rd54+-4096];
	add.f32 	%f114, %f112, %f113;
	ld.global.f32 	%f115, [%rd54+-3072];
	add.f32 	%f116, %f114, %f115;
	ld.global.f32 	%f117, [%rd54+-2048];
	add.f32 	%f118, %f116, %f117;
	ld.global.f32 	%f119, [%rd54+-1024];
	add.f32 	%f120, %f118, %f119;
	ld.global.f32 	%f121, [%rd54];
	add.f32 	%f122, %f120, %f121;
	ld.global.f32 	%f123, [%rd54+1024];
	add.f32 	%f124, %f122, %f123;
	ld.global.f32 	%f125, [%rd54+2048];
	add.f32 	%f126, %f124, %f125;
	ld.global.f32 	%f127, [%rd54+3072];
	add.f32 	%f128, %f126, %f127;
	ld.global.f32 	%f129, [%rd54+4096];
	add.f32 	%f130, %f128, %f129;
	ld.global.f32 	%f131, [%rd54+5120];
	add.f32 	%f132, %f130, %f131;
	ld.global.f32 	%f133, [%rd54+6144];
	add.f32 	%f134, %f132, %f133;
	ld.global.f32 	%f135, [%rd54+7168];
	add.f32 	%f326, %f134, %f135;
	add.s32 	%r167, %r167, 4096;
	add.s32 	%r165, %r165, 16;
	add.s64 	%rd54, %rd54, 16384;
	setp.ne.s32 	%p10, %r165, 0;
	@%p10 bra 	$L__BB6_35;
$L__BB6_36:
	setp.eq.s32 	%p11, %r26, 0;
	@%p11 bra 	$L__BB6_45;
	and.b32  	%r33, %r25, 7;
	setp.lt.u32 	%p12, %r26, 8;
	@%p12 bra 	$L__BB6_39;
	cvt.u64.u32 	%rd30, %r167;
	add.s64 	%rd31, %rd53, %rd30;
	shl.b64 	%rd32, %rd31, 2;
	add.s64 	%rd33, %rd2, %rd32;
	ld.global.f32 	%f137, [%rd33];
	add.f32 	%f138, %f326, %f137;
	ld.global.f32 	%f139, [%rd33+1024];
	add.f32 	%f140, %f138, %f139;
	ld.global.f32 	%f141, [%rd33+2048];
	add.f32 	%f142, %f140, %f141;
	ld.global.f32 	%f143, [%rd33+3072];
	add.f32 	%f144, %f142, %f143;
	ld.global.f32 	%f145, [%rd33+4096];
	add.f32 	%f146, %f144, %f145;
	ld.global.f32 	%f147, [%rd33+5120];
	add.f32 	%f148, %f146, %f147;
	ld.global.f32 	%f149, [%rd33+6144];
	add.f32 	%f150, %f148, %f149;
	ld.global.f32 	%f151, [%rd33+7168];
	add.f32 	%f326, %f150, %f151;
	add.s32 	%r167, %r167, 2048;
$L__BB6_39:
	setp.eq.s32 	%p13, %r33, 0;
	@%p13 bra 	$L__BB6_45;
	and.b32  	%r36, %r25, 3;
	setp.lt.u32 	%p14, %r33, 4;
	@%p14 bra 	$L__BB6_42;
	cvt.u64.u32 	%rd34, %r167;
	add.s64 	%rd35, %rd53, %rd34;
	shl.b64 	%rd36, %rd35, 2;
	add.s64 	%rd37, %rd2, %rd36;
	ld.global.f32 	%f153, [%rd37];
	add.f32 	%f154, %f326, %f153;
	ld.global.f32 	%f155, [%rd37+1024];
	add.f32 	%f156, %f154, %f155;
	ld.global.f32 	%f157, [%rd37+2048];
	add.f32 	%f158, %f156, %f157;
	ld.global.f32 	%f159, [%rd37+3072];
	add.f32 	%f326, %f158, %f159;
	add.s32 	%r167, %r167, 1024;
$L__BB6_42:
	setp.eq.s32 	%p15, %r36, 0;
	@%p15 bra 	$L__BB6_45;
	cvt.u64.u32 	%rd38, %r167;
	add.s64 	%rd39, %rd53, %rd38;
	shl.b64 	%rd40, %rd39, 2;
	add.s64 	%rd55, %rd2, %rd40;
	neg.s32 	%r170, %r36;
$L__BB6_44:
	.pragma "nounroll";
	ld.global.f32 	%f160, [%rd55];
	add.f32 	%f326, %f326, %f160;
	add.s64 	%rd55, %rd55, 1024;
	add.s32 	%r170, %r170, 1;
	setp.ne.s32 	%p16, %r170, 0;
	@%p16 bra 	$L__BB6_44;
$L__BB6_45:
	// begin inline asm
	mov.u32 %r53, %laneid;
	// end inline asm
	mov.b32 	%r55, %f326;
	mov.b32 	%r56, 1;
	mov.b32 	%r77, 31;
	mov.b32 	%r78, -1;
	// begin inline asm
	shfl.sync.down.b32 %r54, %r55, %r56, %r77, %r78;
	// end inline asm
	setp.gt.s32 	%p17, %r53, 30;
	mov.b32 	%f161, %r54;
	add.f32 	%f162, %f326, %f161;
	selp.f32 	%f163, %f326, %f162, %p17;
	mov.b32 	%r60, %f163;
	mov.b32 	%r61, 2;
	// begin inline asm
	shfl.sync.down.b32 %r59, %r60, %r61, %r77, %r78;
	// end inline asm
	setp.gt.s32 	%p18, %r53, 29;
	mov.b32 	%f164, %r59;
	add.f32 	%f165, %f163, %f164;
	selp.f32 	%f166, %f163, %f165, %p18;
	mov.b32 	%r65, %f166;
	mov.b32 	%r66, 4;
	// begin inline asm
	shfl.sync.down.b32 %r64, %r65, %r66, %r77, %r78;
	// end inline asm
	setp.gt.s32 	%p19, %r53, 27;
	mov.b32 	%f167, %r64;
	add.f32 	%f168, %f166, %f167;
	selp.f32 	%f169, %f166, %f168, %p19;
	mov.b32 	%r70, %f169;
	mov.b32 	%r71, 8;
	// begin inline asm
	shfl.sync.down.b32 %r69, %r70, %r71, %r77, %r78;
	// end inline asm
	setp.gt.s32 	%p20, %r53, 23;
	mov.b32 	%f170, %r69;
	add.f32 	%f171, %f169, %f170;
	selp.f32 	%f172, %f169, %f171, %p20;
	mov.b32 	%r75, %f172;
	mov.b32 	%r76, 16;
	// begin inline asm
	shfl.sync.down.b32 %r74, %r75, %r76, %r77, %r78;
	// end inline asm
	setp.gt.s32 	%p21, %r53, 15;
	mov.b32 	%f173, %r74;
	add.f32 	%f38, %f172, %f173;
	selp.f32 	%f327, %f172, %f38, %p21;
	setp.ne.s32 	%p22, %r53, 0;
	@%p22 bra 	$L__BB6_47;
	shr.u32 	%r79, %r24, 3;
	and.b32  	%r80, %r79, 124;
	mov.u32 	%r81, _ZZN3cub18CUB_300001_SM_10006detail6reduce28DeviceReduceSingleTileKernelINS2_10policy_hubIfyN4cuda3std3__44plusIfEEE10Policy1000EN6thrust24THRUST_300001_SM_1000_NS6detail15normal_iteratorINSD_10device_ptrIfEEEEPfyS9_ffNS7_10__identityEEEvT0_T1_T2_T3_T4_T6_E12temp_storage;
	add.s32 	%r82, %r81, %r80;
	st.shared.f32 	[%r82+8], %f38;
$L__BB6_47:
	bar.sync 	0;
	setp.ne.s32 	%p23, %r24, 0;
	@%p23 bra 	$L__BB6_49;
	ld.shared.f32 	%f174, [_ZZN3cub18CUB_300001_SM_10006detail6reduce28DeviceReduceSingleTileKernelINS2_10policy_hubIfyN4cuda3std3__44plusIfEEE10Policy1000EN6thrust24THRUST_300001_SM_1000_NS6detail15normal_iteratorINSD_10device_ptrIfEEEEPfyS9_ffNS7_10__identityEEEvT0_T1_T2_T3_T4_T6_E12temp_storage+12];
	add.f32 	%f175, %f327, %f174;
	ld.shared.f32 	%f176, [_ZZN3cub18CUB_300001_SM_10006detail6reduce28DeviceReduceSingleTileKernelINS2_10policy_hubIfyN4cuda3std3__44plusIfEEE10Policy1000EN6thrust24THRUST_300001_SM_1000_NS6detail15normal_iteratorINSD_10device_ptrIfEEEEPfyS9_ffNS7_10__identityEEEvT0_T1_T2_T3_T4_T6_E12temp_storage+16];
	add.f32 	%f177, %f175, %f176;
	ld.shared.f32 	%f178, [_ZZN3cub18CUB_300001_SM_10006detail6reduce28DeviceReduceSingleTileKernelINS2_10policy_hubIfyN4cuda3std3__44plusIfEEE10Policy1000EN6thrust24THRUST_300001_SM_1000_NS6detail15normal_iteratorINSD_10device_ptrIfEEEEPfyS9_ffNS7_10__identityEEEvT0_T1_T2_T3_T4_T6_E12temp_storage+20];
	add.f32 	%f179, %f177, %f178;
	ld.shared.f32 	%f180, [_ZZN3cub18CUB_300001_SM_10006detail6reduce28DeviceReduceSingleTileKernelINS2_10policy_hubIfyN4cuda3std3__44plusIfEEE10Policy1000EN6thrust24THRUST_300001_SM_1000_NS6detail15normal_iteratorINSD_10device_ptrIfEEEEPfyS9_ffNS7_10__identityEEEvT0_T1_T2_T3_T4_T6_E12temp_storage+24];
	add.f32 	%f181, %f179, %f180;
	ld.shared.f32 	%f182, [_ZZN3cub18CUB_300001_SM_10006detail6reduce28DeviceReduceSingleTileKernelINS2_10policy_hubIfyN4cuda3std3__44plusIfEEE10Policy1000EN6thrust24THRUST_300001_SM_1000_NS6detail15normal_iteratorINSD_10device_ptrIfEEEEPfyS9_ffNS7_10__identityEEEvT0_T1_T2_T3_T4_T6_E12temp_storage+28];
	add.f32 	%f183, %f181, %f182;
	ld.shared.f32 	%f184, [_ZZN3cub18CUB_300001_SM_10006detail6reduce28DeviceReduceSingleTileKernelINS2_10policy_hubIfyN4cuda3std3__44plusIfEEE10Policy1000EN6thrust24THRUST_300001_SM_1000_NS6detail15normal_iteratorINSD_10device_ptrIfEEEEPfyS9_ffNS7_10__identityEEEvT0_T1_T2_T3_T4_T6_E12temp_storage+32];
	add.f32 	%f185, %f183, %f184;
	ld.shared.f32 	%f186, [_ZZN3cub18CUB_300001_SM_10006detail6reduce28DeviceReduceSingleTileKernelINS2_10policy_hubIfyN4cuda3std3__44plusIfEEE10Policy1000EN6thrust24THRUST_300001_SM_1000_NS6detail15normal_iteratorINSD_10device_ptrIfEEEEPfyS9_ffNS7_10__identityEEEvT0_T1_T2_T3_T4_T6_E12temp_storage+36];
	add.f32 	%f327, %f185, %f186;
$L__BB6_49:
	mov.u32 	%r155, %tid.x;
	setp.ne.s32 	%p57, %r155, 0;
	@%p57 bra 	$L__BB6_51;
	add.f32 	%f305, %f42, %f327;
	st.global.f32 	[%rd1], %f305;
$L__BB6_51:
	ret;

}
	// .globl	_ZN3cub18CUB_300001_SM_10006detail6reduce18DeviceReduceKernelINS2_10policy_hubIfyN4cuda3std3__44plusIfEEE10Policy1000EN6thrust24THRUST_300001_SM_1000_NS6detail15normal_iteratorINSD_10device_ptrIfEEEEyS9_fNS7_10__identityEEEvT0_PT3_T1_NS0_13GridEvenShareISN_EET2_T4_
.visible .entry _ZN3cub18CUB_300001_SM_10006detail6reduce18DeviceReduceKernelINS2_10policy_hubIfyN4cuda3std3__44plusIfEEE10Policy1000EN6thrust24THRUST_300001_SM_1000_NS6detail15normal_iteratorINSD_10device_ptrIfEEEEyS9_fNS7_10__identityEEEvT0_PT3_T1_NS0_13GridEvenShareISN_EET2_T4_(
	.param .align 8 .b8 _ZN3cub18CUB_300001_SM_10006detail6reduce18DeviceReduceKernelINS2_10policy_hubIfyN4cuda3std3__44plusIfEEE10Policy1000EN6thrust24THRUST_300001_SM_1000_NS6detail15normal_iteratorINSD_10device_ptrIfEEEEyS9_fNS7_10__identityEEEvT0_PT3_T1_NS0_13GridEvenShareISN_EET2_T4__param_0[8],
	.param .u64 .ptr .align 1 _ZN3cub18CUB_300001_SM_10006detail6reduce18DeviceReduceKernelINS2_10policy_hubIfyN4cuda3std3__44plusIfEEE10Policy1000EN6thrust24THRUST_300001_SM_1000_NS6detail15normal_iteratorINSD_10device_ptrIfEEEEyS9_fNS7_10__identityEEEvT0_PT3_T1_NS0_13GridEvenShareISN_EET2_T4__param_1,
	.param .u64 _ZN3cub18CUB_300001_SM_10006detail6reduce18DeviceReduceKernelINS2_10policy_hubIfyN4cuda3std3__44plusIfEEE10Policy1000EN6thrust24THRUST_300001_SM_1000_NS6detail15normal_iteratorINSD_10device_ptrIfEEEEyS9_fNS7_10__identityEEEvT0_PT3_T1_NS0_13GridEvenShareISN_EET2_T4__param_2,
	.param .align 8 .b8 _ZN3cub18CUB_300001_SM_10006detail6reduce18DeviceReduceKernelINS2_10policy_hubIfyN4cuda3std3__44plusIfEEE10Policy1000EN6thrust24THRUST_300001_SM_1000_NS6detail15normal_iteratorINSD_10device_ptrIfEEEEyS9_fNS7_10__identityEEEvT0_PT3_T1_NS0_13GridEvenShareISN_EET2_T4__param_3[72],
	.param .align 1 .b8 _ZN3cub18CUB_300001_SM_10006detail6reduce18DeviceReduceKernelINS2_10policy_hubIfyN4cuda3std3__44plusIfEEE10Policy1000EN6thrust24THRUST_300001_SM_1000_NS6detail15normal_iteratorINSD_10device_ptrIfEEEEyS9_fNS7_10__identityEEEvT0_PT3_T1_NS0_13GridEvenShareISN_EET2_T4__param_4[1],
	.param .align 1 .b8 _ZN3cub18CUB_300001_SM_10006detail6reduce18DeviceReduceKernelINS2_10policy_hubIfyN4cuda3std3__44plusIfEEE10Policy1000EN6thrust24THRUST_300001_SM_1000_NS6detail15normal_iteratorINSD_10device_ptrIfEEEEyS9_fNS7_10__identityEEEvT0_PT3_T1_NS0_13GridEvenShareISN_EET2_T4__param_5[1]
)
.maxntid 256
{
	.reg .pred 	%p<57>;
	.reg .b16 	%rs<4>;
	.reg .b32 	%r<206>;
	.reg .b32 	%f<324>;
	.reg .b64 	%rd<78>;
	// demoted variable
	.shared .align 4 .b8 _ZZN3cub18CUB_300001_SM_10006detail6reduce18DeviceReduceKernelINS2_10policy_hubIfyN4cuda3std3__44plusIfEEE10Policy1000EN6thrust24THRUST_300001_SM_1000_NS6detail15normal_iteratorINSD_10device_ptrIfEEEEyS9_fNS7_10__identityEEEvT0_PT3_T1_NS0_13GridEvenShareISN_EET2_T4_E12temp_storage[44];
	ld.param.u64 	%rd1, [_ZN3cub18CUB_300001_SM_10006detail6reduce18DeviceReduceKernelINS2_10policy_hubIfyN4cuda3std3__44plusIfEEE10Policy1000EN6thrust24THRUST_300001_SM_1000_NS6detail15normal_iteratorINSD_10device_ptrIfEEEEyS9_fNS7_10__identityEEEvT0_PT3_T1_NS0_13GridEvenShareISN_EET2_T4__param_3+32];
	ld.param.u32 	%r1, [_ZN3cub18CUB_300001_SM_10006detail6reduce18DeviceReduceKernelINS2_10policy_hubIfyN4cuda3std3__44plusIfEEE10Policy1000EN6thrust24THRUST_300001_SM_1000_NS6detail15normal_iteratorINSD_10device_ptrIfEEEEyS9_fNS7_10__identityEEEvT0_PT3_T1_NS0_13GridEvenShareISN_EET2_T4__param_3+40];
	ld.param.u64 	%rd25, [_ZN3cub18CUB_300001_SM_10006detail6reduce18DeviceReduceKernelINS2_10policy_hubIfyN4cuda3std3__44plusIfEEE10Policy1000EN6thrust24THRUST_300001_SM_1000_NS6detail15normal_iteratorINSD_10device_ptrIfEEEEyS9_fNS7_10__identityEEEvT0_PT3_T1_NS0_13GridEvenShareISN_EET2_T4__param_0];
	cvta.to.global.u64 	%rd2, %rd25;
	mov.u32 	%r2, %ctaid.x;
	shl.b32 	%r50, %r1, 12;
	cvt.s64.s32 	%rd3, %r50;
	shl.b32 	%r51, %r2, 12;
	cvt.u64.u32 	%rd4, %r51;
	sub.s64 	%rd5, %rd1, %rd4;
	setp.gt.u64 	%p1, %rd5, 4095;
	@%p1 bra 	$L__BB7_25;
	cvt.u32.u64 	%r112, %rd4;
	cvt.u32.u64 	%r3, %rd1;
	sub.s32 	%r4, %r3, %r112;
	mov.u32 	%r5, %tid.x;
	setp.ge.s32 	%p23, %r5, %r4;
	mov.f32 	%f312, 0f00000000;
	mov.u32 	%r193, %r5;
	@%p23 bra 	$L__BB7_3;
	add.s32 	%r114, %r112, %r5;
	mul.wide.u32 	%rd51, %r114, 4;
	add.s64 	%rd52, %rd2, %rd51;
	ld.global.f32 	%f312, [%rd52];
	add.s32 	%r193, %r5, 256;
$L__BB7_3:
	setp.ge.s32 	%p24, %r193, %r4;
	@%p24 bra 	$L__BB7_16;
	not.b32 	%r116, %r193;
	add.s32 	%r117, %r116, %r3;
	sub.s32 	%r118, %r117, %r112;
	shr.u32 	%r119, %r118, 8;
	add.s32 	%r8, %r119, 1;
	and.b32  	%r9, %r8, 15;
	setp.lt.u32 	%p25, %r118, 3840;
	@%p25 bra 	$L__BB7_7;
	and.b32  	%r120, %r8, 33554416;
	neg.s32 	%r191, %r120;
	mul.wide.u32 	%rd53, %r2, 16384;
	mul.wide.u32 	%rd54, %r193, 4;
	or.b64  	%rd55, %rd53, %rd54;
	add.s64 	%rd56, %rd55, %rd2;
	add.s64 	%rd72, %rd56, 8192;
$L__BB7_6:
	.pragma "nounroll";
	ld.global.f32 	%f187, [%rd72+-8192];
	add.f32 	%f188, %f312, %f187;
	ld.global.f32 	%f189, [%rd72+-7168];
	add.f32 	%f190, %f188, %f189;
	ld.global.f32 	%f191, [%rd72+-6144];
	add.f32 	%f192, %f190, %f191;
	ld.global.f32 	%f193, [%rd72+-5120];
	add.f32 	%f194, %f192, %f193;
	ld.global.f32 	%f195, [%rd72+-4096];
	add.f32 	%f196, %f194, %f195;
	ld.global.f32 	%f197, [%rd72+-3072];
	add.f32 	%f198, %f196, %f197;
	ld.global.f32 	%f199, [%rd72+-2048];
	add.f32 	%f200, %f198, %f199;
	ld.global.f32 	%f201, [%rd72+-1024];
	add.f32 	%f202, %f200, %f201;
	ld.global.f32 	%f203, [%rd72];
	add.f32 	%f204, %f202, %f203;
	ld.global.f32 	%f205, [%rd72+1024];
	add.f32 	%f206, %f204, %f205;
	ld.global.f32 	%f207, [%rd72+2048];
	add.f32 	%f208, %f206, %f207;
	ld.global.f32 	%f209, [%rd72+3072];
	add.f32 	%f210, %f208, %f209;
	ld.global.f32 	%f211, [%rd72+4096];
	add.f32 	%f212, %f210, %f211;
	ld.global.f32 	%f213, [%rd72+5120];
	add.f32 	%f214, %f212, %f213;
	ld.global.f32 	%f215, [%rd72+6144];
	add.f32 	%f216, %f214, %f215;
	ld.global.f32 	%f217, [%rd72+7168];
	add.f32 	%f312, %f216, %f217;
	add.s32 	%r193, %r193, 4096;
	add.s32 	%r191, %r191, 16;
	add.s64 	%rd72, %rd72, 16384;
	setp.ne.s32 	%p26, %r191, 0;
	@%p26 bra 	$L__BB7_6;
$L__BB7_7:
	setp.eq.s32 	%p27, %r9, 0;
	@%p27 bra 	$L__BB7_16;
	and.b32  	%r16, %r8, 7;
	setp.lt.u32 	%p28, %r9, 8;
	@%p28 bra 	$L__BB7_10;
	cvt.s64.s32 	%rd57, %r193;
	add.s64 	%rd58, %rd57, %rd4;
	shl.b64 	%rd59, %rd58, 2;
	add.s64 	%rd60, %rd2, %rd59;
	ld.global.f32 	%f219, [%rd60];
	add.f32 	%f220, %f312, %f219;
	ld.global.f32 	%f221, [%rd60+1024];
	add.f32 	%f222, %f220, %f221;
	ld.global.f32 	%f223, [%rd60+2048];
	add.f32 	%f224, %f222, %f223;
	ld.global.f32 	%f225, [%rd60+3072];
	add.f32 	%f226, %f224, %f225;
	ld.global.f32 	%f227, [%rd60+4096];
	add.f32 	%f228, %f226, %f227;
	ld.global.f32 	%f229, [%rd60+5120];
	add.f32 	%f230, %f228, %f229;
	ld.global.f32 	%f231, [%rd60+6144];
	add.f32 	%f232, %f230, %f231;
	ld.global.f32 	%f233, [%rd60+7168];
	add.f32 	%f312, %f232, %f233;
	add.s32 	%r193, %r193, 2048;
$L__BB7_10:
	setp.eq.s32 	%p29, %r16, 0;
	@%p29 bra 	$L__BB7_16;
	and.b32  	%r19, %r8, 3;
	setp.lt.u32 	%p30, %r16, 4;
	@%p30 bra 	$L__BB7_13;
	cvt.s64.s32 	%rd61, %r193;
	add.s64 	%rd62, %rd61, %rd4;
	shl.b64 	%rd63, %rd62, 2;
	add.s64 	%rd64, %rd2, %rd63;
	ld.global.f32 	%f235, [%rd64];
	add.f32 	%f236, %f312, %f235;
	ld.global.f32 	%f237, [%rd64+1024];
	add.f32 	%f238, %f236, %f237;
	ld.global.f32 	%f239, [%rd64+2048];
	add.f32 	%f240, %f238, %f239;
	ld.global.f32 	%f241, [%rd64+3072];
	add.f32 	%f312, %f240, %f241;
	add.s32 	%r193, %r193, 1024;
$L__BB7_13:
	setp.eq.s32 	%p31, %r19, 0;
	@%p31 bra 	$L__BB7_16;
	mul.wide.u32 	%rd65, %r2, 16384;
	add.s64 	%rd9, %rd2, %rd65;
	neg.s32 	%r196, %r19;
$L__BB7_15:
	.pragma "nounroll";
	mul.wide.s32 	%rd66, %r193, 4;
	add.s64 	%rd67, %rd9, %rd66;
	ld.global.f32 	%f242, [%rd67];
	add.f32 	%f312, %f312, %f242;
	add.s32 	%r193, %r193, 256;
	add.s32 	%r196, %r196, 1;
	setp.ne.s32 	%p32, %r196, 0;
	@%p32 bra 	$L__BB7_15;
$L__BB7_16:
	setp.lt.s32 	%p33, %r4, 256;
	@%p33 bra 	$L__BB7_21;
	// begin inline asm
	mov.u32 %r159, %laneid;
	// end inline asm
	mov.b32 	%r161, %f312;
	mov.b32 	%r162, 1;
	mov.b32 	%r183, 31;
	mov.b32 	%r184, -1;
	// begin inline asm
	shfl.sync.down.b32 %r160, %r161, %r162, %r183, %r184;
	// end inline asm
	setp.gt.s32 	%p49, %r159, 30;
	mov.b32 	%f277, %r160;
	add.f32 	%f278, %f312, %f277;
	selp.f32 	%f279, %f312, %f278, %p49;
	mov.b32 	%r166, %f279;
	mov.b32 	%r167, 2;
	// begin inline asm
	shfl.sync.down.b32 %r165, %r166, %r167, %r183, %r184;
	// end inline asm
	setp.gt.s32 	%p50, %r159, 29;
	mov.b32 	%f280, %r165;
	add.f32 	%f281, %f279, %f280;
	selp.f32 	%f282, %f279, %f281, %p50;
	mov.b32 	%r171, %f282;
	mov.b32 	%r172, 4;
	// begin inline asm
	shfl.sync.down.b32 %r170, %r171, %r172, %r183, %r184;
	// end inline asm
	setp.gt.s32 	%p51, %r159, 27;
	mov.b32 	%f283, %r170;
	add.f32 	%f284, %f282, %f283;
	selp.f32 	%f285, %f282, %f284, %p51;
	mov.b32 	%r176, %f285;
	mov.b32 	%r177, 8;
	// begin inline asm
	shfl.sync.down.b32 %r175, %r176, %r177, %r183, %r184;
	// end inline asm
	setp.gt.s32 	%p52, %r159, 23;
	mov.b32 	%f286, %r175;
	add.f32 	%f287, %f285, %f286;
	selp.f32 	%f288, %f285, %f287, %p52;
	mov.b32 	%r181, %f288;
	mov.b32 	%r182, 16;
	// begin inline asm
	shfl.sync.down.b32 %r180, %r181, %r182, %r183, %r184;
	// end inline asm
	setp.gt.s32 	%p53, %r159, 15;
	mov.b32 	%f289, %r180;
	add.f32 	%f16, %f288, %f289;
	selp.f32 	%f323, %f288, %f16, %p53;
	setp.ne.s32 	%p54, %r159, 0;
	@%p54 bra 	$L__BB7_19;
	shr.u32 	%r185, %r5, 3;
	and.b32  	%r186, %r185, 124;
	mov.u32 	%r187, _ZZN3cub18CUB_300001_SM_10006detail6reduce18DeviceReduceKernelINS2_10policy_hubIfyN4cuda3std3__44plusIfEEE10Policy1000EN6thrust24THRUST_300001_SM_1000_NS6detail15normal_iteratorINSD_10device_ptrIfEEEEyS9_fNS7_10__identityEEEvT0_PT3_T1_NS0_13GridEvenShareISN_EET2_T4_E12temp_storage;
	add.s32 	%r188, %r187, %r186;
	st.shared.f32 	[%r188+8], %f16;
$L__BB7_19:
	bar.sync 	0;
	setp.ne.s32 	%p55, %r5, 0;
	@%p55 bra 	$L__BB7_46;
	ld.shared.f32 	%f290, [_ZZN3cub18CUB_300001_SM_10006detail6reduce18DeviceReduceKernelINS2_10policy_hubIfyN4cuda3std3__44plusIfEEE10Policy1000EN6thrust24THRUST_300001_SM_1000_NS6detail15normal_iteratorINSD_10device_ptrIfEEEEyS9_fNS7_10__identityEEEvT0_PT3_T1_NS0_13GridEvenShareISN_EET2_T4_E12temp_storage+12];
	add.f32 	%f291, %f323, %f290;
	ld.shared.f32 	%f292, [_ZZN3cub18CUB_300001_SM_10006detail6reduce18DeviceReduceKernelINS2_10policy_hubIfyN4cuda3std3__44plusIfEEE10Policy1000EN6thrust24THRUST_300001_SM_1000_NS6detail15normal_iteratorINSD_10device_ptrIfEEEEyS9_fNS7_10__identityEEEvT0_PT3_T1_NS0_13GridEvenShareISN_EET2_T4_E12temp_storage+16];
	add.f32 	%f293, %f291, %f292;
	ld.shared.f32 	%f294, [_ZZN3cub18CUB_300001_SM_10006detail6reduce18DeviceReduceKernelINS2_10policy_hubIfyN4cuda3std3__44plusIfEEE10Policy1000EN6thrust24THRUST_300001_SM_1000_NS6detail15normal_iteratorINSD_10device_ptrIfEEEEyS9_fNS7_10__identityEEEvT0_PT3_T1_NS0_13GridEvenShareISN_EET2_T4_E12temp_storage+20];
	add.f32 	%f295, %f293, %f294;
	ld.shared.f32 	%f296, [_ZZN3cub18CUB_300001_SM_10006detail6reduce18DeviceReduceKernelINS2_10policy_hubIfyN4cuda3std3__44plusIfEEE10Policy1000EN6thrust24THRUST_300001_SM_1000_NS6detail15normal_iteratorINSD_10device_ptrIfEEEEyS9_fNS7_10__identityEEEvT0_PT3_T1_NS0_13GridEvenShareISN_EET2_T4_E12temp_storage+24];
	add.f32 	%f297, %f295, %f296;
	ld.shared.f32 	%f298, [_ZZN3cub18CUB_300001_SM_10006detail6reduce18DeviceReduceKernelINS2_10policy_hubIfyN4cuda3std3__44plusIfEEE10Policy1000EN6thrust24THRUST_300001_SM_1000_NS6detail15normal_iteratorINSD_10device_ptrIfEEEEyS9_fNS7_10__identityEEEvT0_PT3_T1_NS0_13GridEvenShareISN_EET2_T4_E12temp_storage+28];
	add.f32 	%f299, %f297, %f298;
	ld.shared.f32 	%f300, [_ZZN3cub18CUB_300001_SM_10006detail6reduce18DeviceReduceKernelINS2_10policy_hubIfyN4cuda3std3__44plusIfEEE10Policy1000EN6thrust24THRUST_300001_SM_1000_NS6detail15normal_iteratorINSD_10device_ptrIfEEEEyS9_fNS7_10__identityEEEvT0_PT3_T1_NS0_13GridEvenShareISN_EET2_T4_E12temp_storage+32];
	add.f32 	%f301, %f299, %f300;
	ld.shared.f32 	%f302, [_ZZN3cub18CUB_300001_SM_10006detail6reduce18DeviceReduceKernelINS2_10policy_hubIfyN4cuda3std3__44plusIfEEE10Policy1000EN6thrust24THRUST_300001_SM_1000_NS6detail15normal_iteratorINSD_10device_ptrIfEEEEyS9_fNS7_10__identityEEEvT0_PT3_T1_NS0_13GridEvenShareISN_EET2_T4_E12temp_storage+36];
	add.f32 	%f323, %f301, %f302;
	bra.uni 	$L__BB7_46;
$L__BB7_21:
	// begin inline asm
	mov.u32 %r121, %laneid;
	// end inline asm
	and.b32  	%r147, %r5, 992;
	add.s32 	%r148, %r147, 32;
	setp.gt.s32 	%p34, %r148, %r4;
	not.b32 	%r149, %r147;
	add.s32 	%r150, %r4, %r149;
	selp.b32 	%r145, %r150, 31, %p34;
	mov.b32 	%r123, %f312;
	mov.b32 	%r124, 1;
	mov.b32 	%r146, -1;
	// begin inline asm
	shfl.sync.down.b32 %r122, %r123, %r124, %r145, %r146;
	// end inline asm
	setp.lt.s32 	%p35, %r121, %r145;
	mov.b32 	%f243, %r122;
	add.f32 	%f244, %f312, %f243;
	selp.f32 	%f245, %f244, %f312, %p35;
	mov.b32 	%r128, %f245;
	mov.b32 	%r129, 2;
	// begin inline asm
	shfl.sync.down.b32 %r127, %r128, %r129, %r145, %r146;
	// end inline asm
	add.s32 	%r151, %r121, 2;
	setp.gt.s32 	%p36, %r151, %r145;
	mov.b32 	%f246, %r127;
	add.f32 	%f247, %f245, %f246;
	selp.f32 	%f248, %f245, %f247, %p36;
	mov.b32 	%r133, %f248;
	mov.b32 	%r134, 4;
	// begin inline asm
	shfl.sync.down.b32 %r132, %r133, %r134, %r145, %r146;
	// end inline asm
	add.s32 	%r152, %r121, 4;
	setp.gt.s32 	%p37, %r152, %r145;
	mov.b32 	%f249, %r132;
	add.f32 	%f250, %f248, %f249;
	selp.f32 	%f251, %f248, %f250, %p37;
	mov.b32 	%r138, %f251;
	mov.b32 	%r139, 8;
	// begin inline asm
	shfl.sync.down.b32 %r137, %r138, %r139, %r145, %r146;
	// end inline asm
	add.s32 	%r153, %r121, 8;
	setp.gt.s32 	%p38, %r153, %r145;
	mov.b32 	%f252, %r137;
	add.f32 	%f253, %f251, %f252;
	selp.f32 	%f254, %f251, %f253, %p38;
	mov.b32 	%r143, %f254;
	mov.b32 	%r144, 16;
	// begin inline asm
	shfl.sync.down.b32 %r142, %r143, %r144, %r145, %r146;
	// end inline asm
	add.s32 	%r154, %r121, 16;
	setp.gt.s32 	%p39, %r154, %r145;
	mov.b32 	%f255, %r142;
	add.f32 	%f256, %f254, %f255;
	selp.f32 	%f323, %f254, %f256, %p39;
	setp.ne.s32 	%p40, %r121, 0;
	@%p40 bra 	$L__BB7_23;
	shr.u32 	%r155, %r5, 3;
	and.b32  	%r156, %r155, 124;
	mov.u32 	%r157, _ZZN3cub18CUB_300001_SM_10006detail6reduce18DeviceReduceKernelINS2_10policy_hubIfyN4cuda3std3__44plusIfEEE10Policy1000EN6thrust24THRUST_300001_SM_1000_NS6detail15normal_iteratorINSD_10device_ptrIfEEEEyS9_fNS7_10__identityEEEvT0_PT3_T1_NS0_13GridEvenShareISN_EET2_T4_E12temp_storage;
	add.s32 	%r158, %r157, %r156;
	st.shared.f32 	[%r158+8], %f323;
$L__BB7_23:
	bar.sync 	0;
	setp.ne.s32 	%p41, %r5, 0;
	@%p41 bra 	$L__BB7_46;
	setp.gt.s32 	%p42, %r4, 32;
	ld.shared.f32 	%f257, [_ZZN3cub18CUB_300001_SM_10006detail6reduce18DeviceReduceKernelINS2_10policy_hubIfyN4cuda3std3__44plusIfEEE10Policy1000EN6thrust24THRUST_300001_SM_1000_NS6detail15normal_iteratorINSD_10device_ptrIfEEEEyS9_fNS7_10__identityEEEvT0_PT3_T1_NS0_13GridEvenShareISN_EET2_T4_E12temp_storage+12];
	add.f32 	%f258, %f323, %f257;
	selp.f32 	%f259, %f258, %f323, %p42;
	setp.gt.s32 	%p43, %r4, 64;
	ld.shared.f32 	%f260, [_ZZN3cub18CUB_300001_SM_10006detail6reduce18DeviceReduceKernelINS2_10policy_hubIfyN4cuda3std3__44plusIfEEE10Policy1000EN6thrust24THRUST_300001_SM_1000_NS6detail15normal_iteratorINSD_10device_ptrIfEEEEyS9_fNS7_10__identityEEEvT0_PT3_T1_NS0_13GridEvenShareISN_EET2_T4_E12temp_storage+16];
	add.f32 	%f261, %f260, %f259;
	selp.f32 	%f262, %f261, %f259, %p43;
	setp.gt.s32 	%p44, %r4, 96;
	ld.shared.f32 	%f263, [_ZZN3cub18CUB_300001_SM_10006detail6reduce18DeviceReduceKernelINS2_10policy_hubIfyN4cuda3std3__44plusIfEEE10Policy1000EN6thrust24THRUST_300001_SM_1000_NS6detail15normal_iteratorINSD_10device_ptrIfEEEEyS9_fNS7_10__identityEEEvT0_PT3_T1_NS0_13GridEvenShareISN_EET2_T4_E12temp_storage+20];
	add.f32 	%f264, %f263, %f262;
	selp.f32 	%f265, %f264, %f262, %p44;
	setp.gt.s32 	%p45, %r4, 128;
	ld.shared.f32 	%f266, [_ZZN3cub18CUB_300001_SM_10006detail6reduce18DeviceReduceKernelINS2_10policy_hubIfyN4cuda3std3__44plusIfEEE10Policy1000EN6thrust24THRUST_300001_SM_1000_NS6detail15normal_iteratorINSD_10device_ptrIfEEEEyS9_fNS7_10__identityEEEvT0_PT3_T1_NS0_13GridEvenShareISN_EET2_T4_E12temp_storage+24];
	add.f32 	%f267, %f266, %f265;
	selp.f32 	%f268, %f267, %f265, %p45;
	setp.gt.s32 	%p46, %r4, 160;
	ld.shared.f32 	%f269, [_ZZN3cub18CUB_300001_SM_10006detail6reduce18DeviceReduceKernelINS2_10policy_hubIfyN4cuda3std3__44plusIfEEE10Policy1000EN6thrust24THRUST_300001_SM_1000_NS6detail15normal_iteratorINSD_10device_ptrIfEEEEyS9_fNS7_10__identityEEEvT0_PT3_T1_NS0_13GridEvenShareISN_EET2_T4_E12temp_storage+28];
	add.f32 	%f270, %f269, %f268;
	selp.f32 	%f271, %f270, %f268, %p46;
	setp.gt.s32 	%p47, %r4, 192;
	ld.shared.f32 	%f272, [_ZZN3cub18CUB_300001_SM_10006detail6reduce18DeviceReduceKernelINS2_10policy_hubIfyN4cuda3std3__44plusIfEEE10Policy1000EN6thrust24THRUST_300001_SM_1000_NS6detail15normal_iteratorINSD_10device_ptrIfEEEEyS9_fNS7_10__identityEEEvT0_PT3_T1_NS0_13GridEvenShareISN_EET2_T4_E12temp_storage+32];
	add.f32 	%f273, %f272, %f271;
	selp.f32 	%f274, %f273, %f271, %p47;
	setp.gt.s32 	%p48, %r4, 224;
	ld.shared.f32 	%f275, [_ZZN3cub18CUB_300001_SM_10006detail6reduce18DeviceReduceKernelINS2_10policy_hubIfyN4cuda3std3__44plusIfEEE10Policy1000EN6thrust24THRUST_300001_SM_1000_NS6detail15normal_iteratorINSD_10device_ptrIfEEEEyS9_fNS7_10__identityEEEvT0_PT3_T1_NS0_13GridEvenShareISN_EET2_T4_E12temp_storage+36];
	add.f32 	%f276, %f275, %f274;
	selp.f32 	%f323, %f276, %f274, %p48;
	bra.uni 	$L__BB7_46;
$L__BB7_25:
	cvt.u32.u64 	%r52, %rd4;
	mov.u32 	%r27, %tid.x;
	add.s32 	%r53, %r27, %r52;
	mul.wide.u32 	%rd26, %r53, 4;
	add.s64 	%rd27, %rd2, %rd26;
	ld.global.f32 	%f41, [%rd27];
	ld.global.f32 	%f42, [%rd27+1024];
	ld.global.f32 	%f43, [%rd27+2048];
	ld.global.f32 	%f44, [%rd27+3072];
	ld.global.f32 	%f45, [%rd27+4096];
	ld.global.f32 	%f46, [%rd27+5120];
	ld.global.f32 	%f47, [%rd27+6144];
	ld.global.f32 	%f48, [%rd27+7168];
	ld.global.f32 	%f49, [%rd27+8192];
	ld.global.f32 	%f50, [%rd27+9216];
	ld.global.f32 	%f51, [%rd27+10240];
	ld.global.f32 	%f52, [%rd27+11264];
	ld.global.f32 	%f53, [%rd27+12288];
	ld.global.f32 	%f54, [%rd27+13312];
	ld.global.f32 	%f55, [%rd27+14336];
	ld.global.f32 	%f56, [%rd27+15360];
	add.f32 	%f57, %f41, %f42;
	add.f32 	%f58, %f43, %f44;
	add.f32 	%f59, %f45, %f46;
	add.f32 	%f60, %f47, %f48;
	add.f32 	%f61, %f49, %f50;
	add.f32 	%f62, %f51, %f52;
	add.f32 	%f63, %f53, %f54;
	add.f32 	%f64, %f55, %f56;
	add.f32 	%f65, %f57, %f58;
	add.f32 	%f66, %f59, %f60;
	add.f32 	%f67, %f61, %f62;
	add.f32 	%f68, %f63, %f64;
	add.f32 	%f69, %f65, %f66;
	add.f32 	%f70, %f67, %f68;
	add.f32 	%f322, %f69, %f70;
	setp.lt.u64 	%p2, %rd5, %rd3;
	@%p2 bra 	$L__BB7_42;
	cvt.u32.u64 	%r55, %rd3;
	cvt.u64.u32 	%rd28, %r27;
	add.s64 	%rd74, %rd4, %rd3;
	cvt.u32.u64 	%r28, %rd1;
	not.b32 	%r57, %r27;
	add.s32 	%r58, %r57, %r28;
	sub.s32 	%r59, %r58, %r55;
	sub.s32 	%r198, %r59, %r52;
	add.s64 	%rd29, %rd74, %rd28;
	shl.b64 	%rd30, %rd29, 2;
	add.s64 	%rd31, %rd30, %rd2;
	add.s64 	%rd73, %rd31, 8192;
	mov.b32 	%r199, 0;
	shl.b32 	%r60, %r1, 12;
	mov.u64 	%rd75, %rd4;
$L__BB7_27:
	cvt.s64.s32 	%rd15, %r60;
	add.s64 	%rd75, %rd75, %rd15;
	add.s64 	%rd32, %rd1, -4096;
	setp.gt.u64 	%p3, %rd75, %rd32;
	@%p3 bra 	$L__BB7_29;
	shl.b32 	%r61, %r1, 12;
	cvt.s64.s32 	%rd33, %r61;
	cvt.u64.u32 	%rd34, %r27;
	add.s64 	%rd35, %rd75, %rd34;
	shl.b64 	%rd36, %rd35, 2;
	add.s64 	%rd37, %rd2, %rd36;
	ld.global.f32 	%f71, [%rd37];
	ld.global.f32 	%f72, [%rd37+1024];
	ld.global.f32 	%f73, [%rd37+2048];
	ld.global.f32 	%f74, [%rd37+3072];
	ld.global.f32 	%f75, [%rd37+4096];
	ld.global.f32 	%f76, [%rd37+5120];
	ld.global.f32 	%f77, [%rd37+6144];
	ld.global.f32 	%f78, [%rd37+7168];
	ld.global.f32 	%f79, [%rd37+8192];
	ld.global.f32 	%f80, [%rd37+9216];
	ld.global.f32 	%f81, [%rd37+10240];
	ld.global.f32 	%f82, [%rd37+11264];
	ld.global.f32 	%f83, [%rd37+12288];
	ld.global.f32 	%f84, [%rd37+13312];
	ld.global.f32 	%f85, [%rd37+14336];
	ld.global.f32 	%f86, [%rd37+15360];
	add.f32 	%f87, %f322, %f71;
	add.f32 	%f88, %f72, %f73;
	add.f32 	%f89, %f74, %f75;
	add.f32 	%f90, %f76, %f77;
	add.f32 	%f91, %f78, %f79;
	add.f32 	%f92, %f80, %f81;
	add.f32 	%f93, %f82, %f83;
	add.f32 	%f94, %f84, %f85;
	add.f32 	%f95, %f87, %f88;
	add.f32 	%f96, %f89, %f90;
	add.f32 	%f97, %f91, %f92;
	add.f32 	%f98, %f93, %f94;
	add.f32 	%f99, %f95, %f96;
	add.f32 	%f100, %f97, %f98;
	add.f32 	%f101, %f99, %f100;
	add.f32 	%f322, %f101, %f86;
	sub.s64 	%rd38, %rd1, %rd75;
	setp.lt.u64 	%p4, %rd38, %rd33;
	add.s32 	%r199, %r199, 1;
	add.s64 	%rd74, %rd74, %rd33;
	sub.s32 	%r198, %r198, %r61;
	mul.wide.s32 	%rd39, %r61, 4;
	add.s64 	%rd73, %rd73, %rd39;
	@%p4 bra 	$L__BB7_42;
	bra.uni 	$L__BB7_27;
$L__BB7_29:
	setp.le.u64 	%p5, %rd1, %rd75;
	cvt.u32.u64 	%r62, %rd75;
	cvt.u32.u64 	%r63, %rd1;
	sub.s32 	%r64, %r63, %r62;
	setp.ge.s32 	%p6, %r27, %r64;
	or.pred  	%p7, %p5, %p6;
	@%p7 bra 	$L__BB7_42;
	cvt.u32.u64 	%r66, %rd15;
	cvt.u32.u64 	%r67, %rd4;
	not.b32 	%r68, %r27;
	add.s32 	%r69, %r68, %r28;
	add.s32 	%r70, %r66, %r67;
	sub.s32 	%r71, %r69, %r70;
	mul.lo.s32 	%r72, %r1, %r199;
	shl.b32 	%r73, %r72, 12;
	sub.s32 	%r74, %r71, %r73;
	shr.u32 	%r75, %r74, 8;
	add.s32 	%r34, %r75, 1;
	and.b32  	%r35, %r34, 15;
	setp.lt.u32 	%p8, %r74, 3840;
	mov.u32 	%r202, %r27;
	@%p8 bra 	$L__BB7_33;
	shr.u32 	%r76, %r198, 8;
	add.s32 	%r77, %r76, 1;
	and.b32  	%r78, %r77, 33554416;
	neg.s32 	%r200, %r78;
	mov.u32 	%r202, %r27;
$L__BB7_32:
	.pragma "nounroll";
	ld.global.f32 	%f103, [%rd73+-8192];
	add.f32 	%f104, %f322, %f103;
	ld.global.f32 	%f105, [%rd73+-7168];
	add.f32 	%f106, %f104, %f105;
	ld.global.f32 	%f107, [%rd73+-6144];
	add.f32 	%f108, %f106, %f107;
	ld.global.f32 	%f109, [%rd73+-5120];
	add.f32 	%f110, %f108, %f109;
	ld.global.f32 	%f111, [%rd73+-4096];
	add.f32 	%f112, %f110, %f111;
	ld.global.f32 	%f113, [%rd73+-3072];
	add.f32 	%f114, %f112, %f113;
	ld.global.f32 	%f115, [%rd73+-2048];
	add.f32 	%f116, %f114, %f115;
	ld.global.f32 	%f117, [%rd73+-1024];
	add.f32 	%f118, %f116, %f117;
	ld.global.f32 	%f119, [%rd73];
	add.f32 	%f120, %f118, %f119;
	ld.global.f32 	%f121, [%rd73+1024];
	add.f32 	%f122, %f120, %f121;
	ld.global.f32 	%f123, [%rd73+2048];
	add.f32 	%f124, %f122, %f123;
	ld.global.f32 	%f125, [%rd73+3072];
	add.f32 	%f126, %f124, %f125;
	ld.global.f32 	%f127, [%rd73+4096];
	add.f32 	%f128, %f126, %f127;
	ld.global.f32 	%f129, [%rd73+5120];
	add.f32 	%f130, %f128, %f129;
	ld.global.f32 	%f131, [%rd73+6144];
	add.f32 	%f132, %f130, %f131;
	ld.global.f32 	%f133, [%rd73+7168];
	add.f32 	%f322, %f132, %f133;
	add.s32 	%r202, %r202, 4096;
	add.s32 	%r200, %r200, 16;
	add.s64 	%rd73, %rd73, 16384;
	setp.ne.s32 	%p9, %r200, 0;
	@%p9 bra 	$L__BB7_32;
$L__BB7_33:
	setp.eq.s32 	%p10, %r35, 0;
	@%p10 bra 	$L__BB7_42;
	and.b32  	%r42, %r34, 7;
	setp.lt.u32 	%p11, %r35, 8;
	@%p11 bra 	$L__BB7_36;
	cvt.u64.u32 	%rd40, %r202;
	add.s64 	%rd41, %rd75, %rd40;
	shl.b64 	%rd42, %rd41, 2;
	add.s64 	%rd43, %rd2, %rd42;
	ld.global.f32 	%f135, [%rd43];
	add.f32 	%f136, %f322, %f135;
	ld.global.f32 	%f137, [%rd43+1024];
	add.f32 	%f138, %f136, %f137;
	ld.global.f32 	%f139, [%rd43+2048];
	add.f32 	%f140, %f138, %f139;
	ld.global.f32 	%f141, [%rd43+3072];
	add.f32 	%f142, %f140, %f141;
	ld.global.f32 	%f143, [%rd43+4096];
	add.f32 	%f144, %f142, %f143;
	ld.global.f32 	%f145, [%rd43+5120];
	add.f32 	%f146, %f144, %f145;
	ld.global.f32 	%f147, [%rd43+6144];
	add.f32 	%f148, %f146, %f147;
	ld.global.f32 	%f149, [%rd43+7168];
	add.f32 	%f322, %f148, %f149;
	add.s32 	%r202, %r202, 2048;
$L__BB7_36:
	setp.eq.s32 	%p12, %r42, 0;
	@%p12 bra 	$L__BB7_42;
	setp.lt.u32 	%p13, %r42, 4;
	@%p13 bra 	$L__BB7_39;
	cvt.u64.u32 	%rd44, %r202;
	add.s64 	%rd45, %rd75, %rd44;
	shl.b64 	%rd46, %rd45, 2;
	add.s64 	%rd47, %rd2, %rd46;
	ld.global.f32 	%f151, [%rd47];
	add.f32 	%f152, %f322, %f151;
	ld.global.f32 	%f153, [%rd47+1024];
	add.f32 	%f154, %f152, %f153;
	ld.global.f32 	%f155, [%rd47+2048];
	add.f32 	%f156, %f154, %f155;
	ld.global.f32 	%f157, [%rd47+3072];
	add.f32 	%f322, %f156, %f157;
	add.s32 	%r202, %r202, 1024;
$L__BB7_39:
	and.b32  	%r79, %r34, 3;
	setp.eq.s32 	%p14, %r79, 0;
	@%p14 bra 	$L__BB7_42;
	cvt.u64.u32 	%rd48, %r202;
	add.s64 	%rd49, %rd48, %rd74;
	shl.b64 	%rd50, %rd49, 2;
	add.s64 	%rd77, %rd2, %rd50;
	cvt.u16.u32 	%rs1, %r198;
	shr.u16 	%rs2, %rs1, 8;
	add.s16 	%rs3, %rs2, 1;
	cvt.u32.u16 	%r80, %rs3;
	and.b32  	%r81, %r80, 3;
	neg.s32 	%r205, %r81;
$L__BB7_41:
	.pragma "nounroll";
	ld.global.f32 	%f158, [%rd77];
	add.f32 	%f322, %f322, %f158;
	add.s64 	%rd77, %rd77, 1024;
	add.s32 	%r205, %r205, 1;
	setp.ne.s32 	%p15, %r205, 0;
	@%p15 bra 	$L__BB7_41;
$L__BB7_42:
	// begin inline asm
	mov.u32 %r82, %laneid;
	// end inline asm
	mov.b32 	%r84, %f322;
	mov.b32 	%r85, 1;
	mov.b32 	%r106, 31;
	mov.b32 	%r107, -1;
	// begin inline asm
	shfl.sync.down.b32 %r83, %r84, %r85, %r106, %r107;
	// end inline asm
	setp.gt.s32 	%p16, %r82, 30;
	mov.b32 	%f159, %r83;
	add.f32 	%f160, %f322, %f159;
	selp.f32 	%f161, %f322, %f160, %p16;
	mov.b32 	%r89, %f161;
	mov.b32 	%r90, 2;
	// begin inline asm
	shfl.sync.down.b32 %r88, %r89, %r90, %r106, %r107;
	// end inline asm
	setp.gt.s32 	%p17, %r82, 29;
	mov.b32 	%f162, %r88;
	add.f32 	%f163, %f161, %f162;
	selp.f32 	%f164, %f161, %f163, %p17;
	mov.b32 	%r94, %f164;
	mov.b32 	%r95, 4;
	// begin inline asm
	shfl.sync.down.b32 %r93, %r94, %r95, %r106, %r107;
	// end inline asm
	setp.gt.s32 	%p18, %r82, 27;
	mov.b32 	%f165, %r93;
	add.f32 	%f166, %f164, %f165;
	selp.f32 	%f167, %f164, %f166, %p18;
	mov.b32 	%r99, %f167;
	mov.b32 	%r100, 8;
	// begin inline asm
	shfl.sync.down.b32 %r98, %r99, %r100, %r106, %r107;
	// end inline asm
	setp.gt.s32 	%p19, %r82, 23;
	mov.b32 	%f168, %r98;
	add.f32 	%f169, %f167, %f168;
	selp.f32 	%f170, %f167, %f169, %p19;
	mov.b32 	%r104, %f170;
	mov.b32 	%r105, 16;
	// begin inline asm
	shfl.sync.down.b32 %r103, %r104, %r105, %r106, %r107;
	// end inline asm
	setp.gt.s32 	%p20, %r82, 15;
	mov.b32 	%f171, %r103;
	add.f32 	%f37, %f170, %f171;
	selp.f32 	%f323, %f170, %f37, %p20;
	setp.ne.s32 	%p21, %r82, 0;
	@%p21 bra 	$L__BB7_44;
	shr.u32 	%r108, %r27, 3;
	and.b32  	%r109, %r108, 124;
	mov.u32 	%r110, _ZZN3cub18CUB_300001_SM_10006detail6reduce18DeviceReduceKernelINS2_10policy_hubIfyN4cuda3std3__44plusIfEEE10Policy1000EN6thrust24THRUST_300001_SM_1000_NS6detail15normal_iteratorINSD_10device_ptrIfEEEEyS9_fNS7_10__identityEEEvT0_PT3_T1_NS0_13GridEvenShareISN_EET2_T4_E12temp_storage;
	add.s32 	%r111, %r110, %r109;
	st.shared.f32 	[%r111+8], %f37;
$L__BB7_44:
	bar.sync 	0;
	setp.ne.s32 	%p22, %r27, 0;
	@%p22 bra 	$L__BB7_46;
	ld.shared.f32 	%f172, [_ZZN3cub18CUB_300001_SM_10006detail6reduce18DeviceReduceKernelINS2_10policy_hubIfyN4cuda3std3__44plusIfEEE10Policy1000EN6thrust24THRUST_300001_SM_1000_NS6detail15normal_iteratorINSD_10device_ptrIfEEEEyS9_fNS7_10__identityEEEvT0_PT3_T1_NS0_13GridEvenShareISN_EET2_T4_E12temp_storage+12];
	add.f32 	%f173, %f323, %f172;
	ld.shared.f32 	%f174, [_ZZN3cub18CUB_300001_SM_10006detail6reduce18DeviceReduceKernelINS2_10policy_hubIfyN4cuda3std3__44plusIfEEE10Policy1000EN6thrust24THRUST_300001_SM_1000_NS6detail15normal_iteratorINSD_10device_ptrIfEEEEyS9_fNS7_10__identityEEEvT0_PT3_T1_NS0_13GridEvenShareISN_EET2_T4_E12temp_storage+16];
	add.f32 	%f175, %f173, %f174;
	ld.shared.f32 	%f176, [_ZZN3cub18CUB_300001_SM_10006detail6reduce18DeviceReduceKernelINS2_10policy_hubIfyN4cuda3std3__44plusIfEEE10Policy1000EN6thrust24THRUST_300001_SM_1000_NS6detail15normal_iteratorINSD_10device_ptrIfEEEEyS9_fNS7_10__identityEEEvT0_PT3_T1_NS0_13GridEvenShareISN_EET2_T4_E12temp_storage+20];
	add.f32 	%f177, %f175, %f176;
	ld.shared.f32 	%f178, [_ZZN3cub18CUB_300001_SM_10006detail6reduce18DeviceReduceKernelINS2_10policy_hubIfyN4cuda3std3__44plusIfEEE10Policy1000EN6thrust24THRUST_300001_SM_1000_NS6detail15normal_iteratorINSD_10device_ptrIfEEEEyS9_fNS7_10__identityEEEvT0_PT3_T1_NS0_13GridEvenShareISN_EET2_T4_E12temp_storage+24];
	add.f32 	%f179, %f177, %f178;
	ld.shared.f32 	%f180, [_ZZN3cub18CUB_300001_SM_10006detail6reduce18DeviceReduceKernelINS2_10policy_hubIfyN4cuda3std3__44plusIfEEE10Policy1000EN6thrust24THRUST_300001_SM_1000_NS6detail15normal_iteratorINSD_10device_ptrIfEEEEyS9_fNS7_10__identityEEEvT0_PT3_T1_NS0_13GridEvenShareISN_EET2_T4_E12temp_storage+28];
	add.f32 	%f181, %f179, %f180;
	ld.shared.f32 	%f182, [_ZZN3cub18CUB_300001_SM_10006detail6reduce18DeviceReduceKernelINS2_10policy_hubIfyN4cuda3std3__44plusIfEEE10Policy1000EN6thrust24THRUST_300001_SM_1000_NS6detail15normal_iteratorINSD_10device_ptrIfEEEEyS9_fNS7_10__identityEEEvT0_PT3_T1_NS0_13GridEvenShareISN_EET2_T4_E12temp_storage+32];
	add.f32 	%f183, %f181, %f182;
	ld.shared.f32 	%f184, [_ZZN3cub18CUB_300001_SM_10006detail6reduce18DeviceReduceKernelINS2_10policy_hubIfyN4cuda3std3__44plusIfEEE10Policy1000EN6thrust24THRUST_300001_SM_1000_NS6detail15normal_iteratorINSD_10device_ptrIfEEEEyS9_fNS7_10__identityEEEvT0_PT3_T1_NS0_13GridEvenShareISN_EET2_T4_E12temp_storage+36];
	add.f32 	%f323, %f183, %f184;
$L__BB7_46:
	mov.u32 	%r189, %tid.x;
	setp.ne.s32 	%p56, %r189, 0;
	@%p56 bra 	$L__BB7_48;
	ld.param.u64 	%rd71, [_ZN3cub18CUB_300001_SM_10006detail6reduce18DeviceReduceKernelINS2_10policy_hubIfyN4cuda3std3__44plusIfEEE10Policy1000EN6thrust24THRUST_300001_SM_1000_NS6detail15normal_iteratorINSD_10device_ptrIfEEEEyS9_fNS7_10__identityEEEvT0_PT3_T1_NS0_13GridEvenShareISN_EET2_T4__param_1];
	cvta.to.global.u64 	%rd68, %rd71;
	mul.wide.u32 	%rd69, %r2, 4;
	add.s64 	%rd70, %rd68, %rd69;
	st.global.f32 	[%rd70], %f323;
$L__BB7_48:
	ret;

}
	// .globl	_ZN3cub18CUB_300001_SM_10006detail6reduce28DeviceReduceSingleTileKernelINS2_10policy_hubIfyN4cuda3std3__44plusIfEEE10Policy1000EPfSC_iS9_ffNS7_10__identityEEEvT0_T1_T2_T3_T4_T6_
.visible .entry _ZN3cub18CUB_300001_SM_10006detail6reduce28DeviceReduceSingleTileKernelINS2_10policy_hubIfyN4cuda3std3__44plusIfEEE10Policy1000EPfSC_iS9_ffNS7_10__identityEEEvT0_T1_T2_T3_T4_T6_(
	.param .u64 .ptr .align 1 _ZN3cub18CUB_300001_SM_10006detail6reduce28DeviceReduceSingleTileKernelINS2_10policy_hubIfyN4cuda3std3__44plusIfEEE10Policy1000EPfSC_iS9_ffNS7_10__identityEEEvT0_T1_T2_T3_T4_T6__param_0,
	.param .u64 .ptr .align 1 _ZN3cub18CUB_300001_SM_10006detail6reduce28DeviceReduceSingleTileKernelINS2_10policy_hubIfyN4cuda3std3__44plusIfEEE10Policy1000EPfSC_iS9_ffNS7_10__identityEEEvT0_T1_T2_T3_T4_T6__param_1,
	.param .u32 _ZN3cub18CUB_300001_SM_10006detail6reduce28DeviceReduceSingleTileKernelINS2_10policy_hubIfyN4cuda3std3__44plusIfEEE10Policy1000EPfSC_iS9_ffNS7_10__identityEEEvT0_T1_T2_T3_T4_T6__param_2,
	.param .align 1 .b8 _ZN3cub18CUB_300001_SM_10006detail6reduce28DeviceReduceSingleTileKernelINS2_10policy_hubIfyN4cuda3std3__44plusIfEEE10Policy1000EPfSC_iS9_ffNS7_10__identityEEEvT0_T1_T2_T3_T4_T6__param_3[1],
	.param .f32 _ZN3cub18CUB_300001_SM_10006detail6reduce28DeviceReduceSingleTileKernelINS2_10policy_hubIfyN4cuda3std3__44plusIfEEE10Policy1000EPfSC_iS9_ffNS7_10__identityEEEvT0_T1_T2_T3_T4_T6__param_4,
	.param .align 1 .b8 _ZN3cub18CUB_300001_SM_10006detail6reduce28DeviceReduceSingleTileKernelINS2_10policy_hubIfyN4cuda3std3__44plusIfEEE10Policy1000EPfSC_iS9_ffNS7_10__identityEEEvT0_T1_T2_T3_T4_T6__param_5[1]
)
.maxntid 256
.minnctapersm 1
{
	.reg .pred 	%p<97>;
	.reg .b32 	%r<407>;
	.reg .b32 	%f<419>;
	.reg .b64 	%rd<125>;
	// demoted variable
	.shared .align 4 .b8 _ZZN3cub18CUB_300001_SM_10006detail6reduce28DeviceReduceSingleTileKernelINS2_10policy_hubIfyN4cuda3std3__44plusIfEEE10Policy1000EPfSC_iS9_ffNS7_10__identityEEEvT0_T1_T2_T3_T4_T6_E12temp_storage[44];
	ld.param.u64 	%rd16, [_ZN3cub18CUB_300001_SM_10006detail6reduce28DeviceReduceSingleTileKernelINS2_10policy_hubIfyN4cuda3std3__44plusIfEEE10Policy1000EPfSC_iS9_ffNS7_10__identityEEEvT0_T1_T2_T3_T4_T6__param_0];
	ld.param.u64 	%rd17, [_ZN3cub18CUB_300001_SM_10006detail6reduce28DeviceReduceSingleTileKernelINS2_10policy_hubIfyN4cuda3std3__44plusIfEEE10Policy1000EPfSC_iS9_ffNS7_10__identityEEEvT0_T1_T2_T3_T4_T6__param_1];
	ld.param.u32 	%r67, [_ZN3cub18CUB_300001_SM_10006detail6reduce28DeviceReduceSingleTileKernelINS2_10policy_hubIfyN4cuda3std3__44plusIfEEE10Policy1000EPfSC_iS9_ffNS7_10__identityEEEvT0_T1_T2_T3_T4_T6__param_2];
	ld.param.f32 	%f58, [_ZN3cub18CUB_300001_SM_10006detail6reduce28DeviceReduceSingleTileKernelINS2_10policy_hubIfyN4cuda3std3__44plusIfEEE10Policy1000EPfSC_iS9_ffNS7_10__identityEEEvT0_T1_T2_T3_T4_T6__param_4];
	cvta.to.global.u64 	%rd1, %rd17;
	setp.ne.s32 	%p1, %r67, 0;
	@%p1 bra 	$L__BB8_3;
	mov.u32 	%r380, %tid.x;
	setp.ne.s32 	%p96, %r380, 0;
	@%p96 bra 	$L__BB8_74;
	st.global.f32 	[%rd1], %f58;
	bra.uni 	$L__BB8_74;
$L__BB8_3:
	and.b64  	%rd18, %rd16, 15;
	setp.ne.s64 	%p2, %rd18, 0;
	@%p2 bra 	$L__BB8_38;
	setp.gt.s32 	%p49, %r67, 4095;
	@%p49 bra 	$L__BB8_22;
	mov.u32 	%r1, %tid.x;
	setp.ge.s32 	%p66, %r1, %r67;
	mov.f32 	%f397, 0f00000000;
	mov.u32 	%r384, %r1;
	@%p66 bra 	$L__BB8_7;
	mul.wide.u32 	%rd113, %r1, 4;
	add.s64 	%rd112, %rd16, %rd113;
	// begin inline asm
	ld.global.nc.u32 %r300, [%rd112];
	// end inline asm
	mov.b32 	%f397, %r300;
	add.s32 	%r384, %r1, 256;
$L__BB8_7:
	setp.ge.s32 	%p67, %r384, %r67;
	@%p67 bra 	$L__BB8_13;
	not.b32 	%r301, %r384;
	add.s32 	%r4, %r67, %r301;
	and.b32  	%r302, %r4, 768;
	setp.eq.s32 	%p68, %r302, 768;
	@%p68 bra 	$L__BB8_11;
	mul.wide.u32 	%rd114, %r384, 4;
	add.s64 	%rd121, %rd16, %rd114;
	shr.u32 	%r303, %r4, 8;
	add.s32 	%r304, %r303, 1;
	and.b32  	%r305, %r304, 3;
	neg.s32 	%r382, %r305;
$L__BB8_10:
	.pragma "nounroll";
	// begin inline asm
	ld.global.nc.u32 %r306, [%rd121];
	// end inline asm
	mov.b32 	%f323, %r306;
	add.f32 	%f397, %f397, %f323;
	add.s32 	%r384, %r384, 256;
	add.s64 	%rd121, %rd121, 1024;
	add.s32 	%r382, %r382, 1;
	setp.ne.s32 	%p69, %r382, 0;
	@%p69 bra 	$L__BB8_10;
$L__BB8_11:
	setp.lt.u32 	%p70, %r4, 768;
	@%p70 bra 	$L__BB8_13;
$L__BB8_12:
	mul.wide.s32 	%rd120, %r384, 4;
	add.s64 	%rd116, %rd16, %rd120;
	// begin inline asm
	ld.global.nc.u32 %r307, [%rd116];
	// end inline asm
	mov.b32 	%f324, %r307;
	add.f32 	%f325, %f397, %f324;
	add.s64 	%rd117, %rd116, 1024;
	// begin inline asm
	ld.global.nc.u32 %r308, [%rd117];
	// end inline asm
	mov.b32 	%f326, %r308;
	add.f32 	%f327, %f325, %f326;
	add.s64 	%rd118, %rd116, 2048;
	// begin inline asm
	ld.global.nc.u32 %r309, [%rd118];
	// end inline asm
	mov.b32 	%f328, %r309;
	add.f32 	%f329, %f327, %f328;
	add.s64 	%rd119, %rd116, 3072;
	// begin inline asm
	ld.global.nc.u32 %r310, [%rd119];
	// end inline asm
	mov.b32 	%f330, %r310;
	add.f32 	%f397, %f329, %f330;
	add.s32 	%r384, %r384, 1024;
	setp.lt.s32 	%p71, %r384, %r67;
	@%p71 bra 	$L__BB8_12;
$L__BB8_13:
	setp.lt.s32 	%p72, %r67, 256;
	@%p72 bra 	$L__BB8_18;
	// begin inline asm
	mov.u32 %r349, %laneid;
	// end inline asm
	mov.b32 	%r351, %f397;
	mov.b32 	%r352, 1;
	mov.b32 	%r373, 31;
	mov.b32 	%r374, -1;
	// begin inline asm
	shfl.sync.down.b32 %r350, %r351, %r352, %r373, %r374;
	// end inline asm
	setp.gt.s32 	%p88, %r349, 30;
	mov.b32 	%f365, %r350;
	add.f32 	%f366, %f397, %f365;
	selp.f32 	%f367, %f397, %f366, %p88;
	mov.b32 	%r356, %f367;
	mov.b32 	%r357, 2;
	// begin inline asm
	shfl.sync.down.b32 %r355, %r356, %r357, %r373, %r374;
	// end inline asm
	setp.gt.s32 	%p89, %r349, 29;
	mov.b32 	%f368, %r355;
	add.f32 	%f369, %f367, %f368;
	selp.f32 	%f370, %f367, %f369, %p89;
	mov.b32 	%r361, %f370;
	mov.b32 	%r362, 4;
	// begin inline asm
	shfl.sync.down.b32 %r360, %r361, %r362, %r373, %r374;
	// end inline asm
	setp.gt.s32 	%p90, %r349, 27;
	mov.b32 	%f371, %r360;
	add.f32 	%f372, %f370, %f371;
	selp.f32 	%f373, %f370, %f372, %p90;
	mov.b32 	%r366, %f373;
	mov.b32 	%r367, 8;
	// begin inline asm
	shfl.sync.down.b32 %r365, %r366, %r367, %r373, %r374;
	// end inline asm
	setp.gt.s32 	%p91, %r349, 23;
	mov.b32 	%f374, %r365;
	add.f32 	%f375, %f373, %f374;
	selp.f32 	%f376, %f373, %f375, %p91;
	mov.b32 	%r371, %f376;
	mov.b32 	%r372, 16;
	// begin inline asm
	shfl.sync.down.b32 %r370, %r371, %r372, %r373, %r374;
	// end inline asm
	setp.gt.s32 	%p92, %r349, 15;
	mov.b32 	%f377, %r370;
	add.f32 	%f10, %f376, %f377;
	selp.f32 	%f418, %f376, %f10, %p92;
	setp.ne.s32 	%p93, %r349, 0;
	@%p93 bra 	$L__BB8_16;
	shr.u32 	%r375, %r1, 3;
	and.b32  	%r376, %r375, 124;
	mov.u32 	%r377, _ZZN3cub18CUB_300001_SM_10006detail6reduce28DeviceReduceSingleTileKernelINS2_10policy_hubIfyN4cuda3std3__44plusIfEEE10Policy1000EPfSC_iS9_ffNS7_10__identityEEEvT0_T1_T2_T3_T4_T6_E12temp_storage;
	add.s32 	%r378, %r377, %r376;
	st.shared.f32 	[%r378+8], %f10;
$L__BB8_16:
	bar.sync 	0;
	setp.ne.s32 	%p94, %r1, 0;
	@%p94 bra 	$L__BB8_72;
	ld.shared.f32 	%f378, [_ZZN3cub18CUB_300001_SM_10006detail6reduce28DeviceReduceSingleTileKernelINS2_10policy_hubIfyN4cuda3std3__44plusIfEEE10Policy1000EPfSC_iS9_ffNS7_10__identityEEEvT0_T1_T2_T3_T4_T6_E12temp_storage+12];
	add.f32 	%f379, %f418, %f378;
	ld.shared.f32 	%f380, [_ZZN3cub18CUB_300001_SM_10006detail6reduce28DeviceReduceSingleTileKernelINS2_10policy_hubIfyN4cuda3std3__44plusIfEEE10Policy1000EPfSC_iS9_ffNS7_10__identityEEEvT0_T1_T2_T3_T4_T6_E12temp_storage+16];
	add.f32 	%f381, %f379, %f380;
	ld.shared.f32 	%f382, [_ZZN3cub18CUB_300001_SM_10006detail6reduce28DeviceReduceSingleTileKernelINS2_10policy_hubIfyN4cuda3std3__44plusIfEEE10Policy1000EPfSC_iS9_ffNS7_10__identityEEEvT0_T1_T2_T3_T4_T6_E12temp_storage+20];
	add.f32 	%f383, %f381, %f382;
	ld.shared.f32 	%f384, [_ZZN3cub18CUB_300001_SM_10006detail6reduce28DeviceReduceSingleTileKernelINS2_10policy_hubIfyN4cuda3std3__44plusIfEEE10Policy1000EPfSC_iS9_ffNS7_10__identityEEEvT0_T1_T2_T3_T4_T6_E12temp_storage+24];
	add.f32 	%f385, %f383, %f384;
	ld.shared.f32 	%f386, [_ZZN3cub18CUB_300001_SM_10006detail6reduce28DeviceReduceSingleTileKernelINS2_10policy_hubIfyN4cuda3std3__44plusIfEEE10Policy1000EPfSC_iS9_ffNS7_10__identityEEEvT0_T1_T2_T3_T4_T6_E12temp_storage+28];
	add.f32 	%f387, %f385, %f386;
	ld.shared.f32 	%f388, [_ZZN3cub18CUB_300001_SM_10006detail6reduce28DeviceReduceSingleTileKernelINS2_10policy_hubIfyN4cuda3std3__44plusIfEEE10Policy1000EPfSC_iS9_ffNS7_10__identityEEEvT0_T1_T2_T3_T4_T6_E12temp_storage+32];
	add.f32 	%f389, %f387, %f388;
	ld.shared.f32 	%f390, [_ZZN3cub18CUB_300001_SM_10006detail6reduce28DeviceReduceSingleTileKernelINS2_10policy_hubIfyN4cuda3std3__44plusIfEEE10Policy1000EPfSC_iS9_ffNS7_10__identityEEEvT0_T1_T2_T3_T4_T6_E12temp_storage+36];
	add.f32 	%f418, %f389, %f390;
	bra.uni 	$L__BB8_72;
$L__BB8_18:
	// begin inline asm
	mov.u32 %r311, %laneid;
	// end inline asm
	and.b32  	%r337, %r1, 992;
	add.s32 	%r338, %r337, 32;
	setp.gt.s32 	%p73, %r338, %r67;
	not.b32 	%r339, %r337;
	add.s32 	%r340, %r67, %r339;
	selp.b32 	%r335, %r340, 31, %p73;
	mov.b32 	%r313, %f397;
	mov.b32 	%r314, 1;
	mov.b32 	%r336, -1;
	// begin inline asm
	shfl.sync.down.b32 %r312, %r313, %r314, %r335, %r336;
	// end inline asm
	setp.lt.s32 	%p74, %r311, %r335;
	mov.b32 	%f331, %r312;
	add.f32 	%f332, %f397, %f331;
	selp.f32 	%f333, %f332, %f397, %p74;
	mov.b32 	%r318, %f333;
	mov.b32 	%r319, 2;
	// begin inline asm
	shfl.sync.down.b32 %r317, %r318, %r319, %r335, %r336;
	// end inline asm
	add.s32 	%r341, %r311, 2;
	setp.gt.s32 	%p75, %r341, %r335;
	mov.b32 	%f334, %r317;
	add.f32 	%f335, %f333, %f334;
	selp.f32 	%f336, %f333, %f335, %p75;
	mov.b32 	%r323, %f336;
	mov.b32 	%r324, 4;
	// begin inline asm
	shfl.sync.down.b32 %r322, %r323, %r324, %r335, %r336;
	// end inline asm
	add.s32 	%r342, %r311, 4;
	setp.gt.s32 	%p76, %r342, %r335;
	mov.b32 	%f337, %r322;
	add.f32 	%f338, %f336, %f337;
	selp.f32 	%f339, %f336, %f338, %p76;
	mov.b32 	%r328, %f339;
	mov.b32 	%r329, 8;
	// begin inline asm
	shfl.sync.down.b32 %r327, %r328, %r329, %r335, %r336;
	// end inline asm
	add.s32 	%r343, %r311, 8;
	setp.gt.s32 	%p77, %r343, %r335;
	mov.b32 	%f340, %r327;
	add.f32 	%f341, %f339, %f340;
	selp.f32 	%f342, %f339, %f341, %p77;
	mov.b32 	%r333, %f342;
	mov.b32 	%r334, 16;
	// begin inline asm
	shfl.sync.down.b32 %r332, %r333, %r334, %r335, %r336;
	// end inline asm
	add.s32 	%r344, %r311, 16;
	setp.gt.s32 	%p78, %r344, %r335;
	mov.b32 	%f343, %r332;
	add.f32 	%f344, %f342, %f343;
	selp.f32 	%f418, %f342, %f344, %p78;
	setp.ne.s32 	%p79, %r311, 0;
	@%p79 bra 	$L__BB8_20;
	shr.u32 	%r345, %r1, 3;
	and.b32  	%r346, %r345, 124;
	mov.u32 	%r347, _ZZN3cub18CUB_300001_SM_10006detail6reduce28DeviceReduceSingleTileKernelINS2_10policy_hubIfyN4cuda3std3__44plusIfEEE10Policy1000EPfSC_iS9_ffNS7_10__identityEEEvT0_T1_T2_T3_T4_T6_E12temp_storage;
	add.s32 	%r348, %r347, %r346;
	st.shared.f32 	[%r348+8], %f418;
$L__BB8_20:
	bar.sync 	0;
	setp.ne.s32 	%p80, %r1, 0;
	@%p80 bra 	$L__BB8_72;
	setp.gt.s32 	%p81, %r67, 32;
	ld.shared.f32 	%f345, [_ZZN3cub18CUB_300001_SM_10006detail6reduce28DeviceReduceSingleTileKernelINS2_10policy_hubIfyN4cuda3std3__44plusIfEEE10Policy1000EPfSC_iS9_ffNS7_10__identityEEEvT0_T1_T2_T3_T4_T6_E12temp_storage+12];
	add.f32 	%f346, %f418, %f345;
	selp.f32 	%f347, %f346, %f418, %p81;
	setp.gt.s32 	%p82, %r67, 64;
	ld.shared.f32 	%f348, [_ZZN3cub18CUB_300001_SM_10006detail6reduce28DeviceReduceSingleTileKernelINS2_10policy_hubIfyN4cuda3std3__44plusIfEEE10Policy1000EPfSC_iS9_ffNS7_10__identityEEEvT0_T1_T2_T3_T4_T6_E12temp_storage+16];
	add.f32 	%f349, %f348, %f347;
	selp.f32 	%f350, %f349, %f347, %p82;
	setp.gt.s32 	%p83, %r67, 96;
	ld.shared.f32 	%f351, [_ZZN3cub18CUB_300001_SM_10006detail6reduce28DeviceReduceSingleTileKernelINS2_10policy_hubIfyN4cuda3std3__44plusIfEEE10Policy1000EPfSC_iS9_ffNS7_10__identityEEEvT0_T1_T2_T3_T4_T6_E12temp_storage+20];
	add.f32 	%f352, %f351, %f350;
	selp.f32 	%f353, %f352, %f350, %p83;
	setp.gt.s32 	%p84, %r67, 128;
	ld.shared.f32 	%f354, [_ZZN3cub18CUB_300001_SM_10006detail6reduce28DeviceReduceSingleTileKernelINS2_10policy_hubIfyN4cuda3std3__44plusIfEEE10Policy1000EPfSC_iS9_ffNS7_10__identityEEEvT0_T1_T2_T3_T4_T6_E12temp_storage+24];
	add.f32 	%f355, %f354, %f353;
	selp.f32 	%f356, %f355, %f353, %p84;
	setp.gt.s32 	%p85, %r67, 160;
	ld.shared.f32 	%f357, [_ZZN3cub18CUB_300001_SM_10006detail6reduce28DeviceReduceSingleTileKernelINS2_10policy_hubIfyN4cuda3std3__44plusIfEEE10Policy1000EPfSC_iS9_ffNS7_10__identityEEEvT0_T1_T2_T3_T4_T6_E12temp_storage+28];
	add.f32 	%f358, %f357, %f356;
	selp.f32 	%f359, %f358, %f356, %p85;
	setp.gt.s32 	%p86, %r67, 192;
	ld.shared.f32 	%f360, [_ZZN3cub18CUB_300001_SM_10006detail6reduce28DeviceReduceSingleTileKernelINS2_10policy_hubIfyN4cuda3std3__44plusIfEEE10Policy1000EPfSC_iS9_ffNS7_10__identityEEEvT0_T1_T2_T3_T4_T6_E12temp_storage+32];
	add.f32 	%f361, %f360, %f359;
	selp.f32 	%f362, %f361, %f359, %p86;
	setp.gt.s32 	%p87, %r67, 224;
	ld.shared.f32 	%f363, [_ZZN3cub18CUB_300001_SM_10006detail6reduce28DeviceReduceSingleTileKernelINS2_10policy_hubIfyN4cuda3std3__44plusIfEEE10Policy1000EPfSC_iS9_ffNS7_10__identityEEEvT0_T1_T2_T3_T4_T6_E12temp_storage+36];
	add.f32 	%f364, %f363, %f362;
	selp.f32 	%f418, %f364, %f362, %p87;
	bra.uni 	$L__BB8_72;
$L__BB8_22:
	mov.u32 	%r13, %tid.x;
	shl.b32 	%r224, %r13, 2;
	mul.wide.u32 	%rd86, %r224, 4;
	add.s64 	%rd76, %rd16, %rd86;
	// begin inline asm
	ld.global.nc.v2.u64 {%rd74, %rd75}, [%rd76];
	// end inline asm
	mov.b64 	{%r225, %r226}, %rd75;
	mov.b64 	{%r227, %r228}, %rd74;
	mov.b32 	%f225, %r228;
	mov.b32 	%f226, %r227;
	mov.b32 	%f227, %r226;
	mov.b32 	%f228, %r225;
	add.s64 	%rd79, %rd76, 4096;
	// begin inline asm
	ld.global.nc.v2.u64 {%rd77, %rd78}, [%rd79];
	// end inline asm
	mov.b64 	{%r229, %r230}, %rd78;
	mov.b64 	{%r231, %r232}, %rd77;
	mov.b32 	%f229, %r232;
	mov.b32 	%f230, %r231;
	mov.b32 	%f231, %r230;
	mov.b32 	%f232, %r229;
	add.s64 	%rd82, %rd76, 8192;
	// begin inline asm
	ld.global.nc.v2.u64 {%rd80, %rd81}, [%rd82];
	// end inline asm
	mov.b64 	{%r233, %r234}, %rd81;
	mov.b64 	{%r235, %r236}, %rd80;
	mov.b32 	%f233, %r236;
	mov.b32 	%f234, %r235;
	mov.b32 	%f235, %r234;
	mov.b32 	%f236, %r233;
	add.s64 	%rd85, %rd76, 12288;
	// begin inline asm
	ld.global.nc.v2.u64 {%rd83, %rd84}, [%rd85];
	// end inline asm
	mov.b64 	{%r237, %r238}, %rd84;
	mov.b64 	{%r239, %r240}, %rd83;
	mov.b32 	%f237, %r240;
	mov.b32 	%f238, %r239;
	mov.b32 	%f239, %r238;
	mov.b32 	%f240, %r237;
	add.f32 	%f241, %f226, %f225;
	add.f32 	%f242, %f228, %f227;
	add.f32 	%f243, %f230, %f229;
	add.f32 	%f244, %f232, %f231;
	add.f32 	%f245, %f234, %f233;
	add.f32 	%f246, %f236, %f235;
	add.f32 	%f247, %f238, %f237;
	add.f32 	%f248, %f240, %f239;
	add.f32 	%f249, %f241, %f242;
	add.f32 	%f250, %f243, %f244;
	add.f32 	%f251, %f245, %f246;
	add.f32 	%f252, %f247, %f248;
	add.f32 	%f253, %f249, %f250;
	add.f32 	%f254, %f251, %f252;
	add.f32 	%f404, %f253, %f254;
	setp.lt.u32 	%p50, %r67, 8192;
	mov.b32 	%r387, 4096;
	@%p50 bra 	$L__BB8_26;
	add.s32 	%r14, %r67, -4096;
	mov.b32 	%r387, 4096;
$L__BB8_24:
	mul.wide.s32 	%rd99, %r387, 4;
	add.s64 	%rd89, %rd76, %rd99;
	// begin inline asm
	ld.global.nc.v2.u64 {%rd87, %rd88}, [%rd89];
	// end inline asm
	mov.b64 	{%r242, %r243}, %rd88;
	mov.b64 	{%r244, %r245}, %rd87;
	mov.b32 	%f255, %r245;
	mov.b32 	%f256, %r244;
	mov.b32 	%f257, %r243;
	mov.b32 	%f258, %r242;
	add.s64 	%rd92, %rd89, 4096;
	// begin inline asm
	ld.global.nc.v2.u64 {%rd90, %rd91}, [%rd92];
	// end inline asm
	mov.b64 	{%r246, %r247}, %rd91;
	mov.b64 	{%r248, %r249}, %rd90;
	mov.b32 	%f259, %r249;
	mov.b32 	%f260, %r248;
	mov.b32 	%f261, %r247;
	mov.b32 	%f262, %r246;
	add.s64 	%rd95, %rd89, 8192;
	// begin inline asm
	ld.global.nc.v2.u64 {%rd93, %rd94}, [%rd95];
	// end inline asm
	mov.b64 	{%r250, %r251}, %rd94;
	mov.b64 	{%r252, %r253}, %rd93;
	mov.b32 	%f263, %r253;
	mov.b32 	%f264, %r252;
	mov.b32 	%f265, %r251;
	mov.b32 	%f266, %r250;
	add.s64 	%rd98, %rd89, 12288;
	// begin inline asm
	ld.global.nc.v2.u64 {%rd96, %rd97}, [%rd98];
	// end inline asm
	mov.b64 	{%r254, %r255}, %rd97;
	mov.b64 	{%r256, %r257}, %rd96;
	mov.b32 	%f267, %r257;
	mov.b32 	%f268, %r256;
	mov.b32 	%f269, %r255;
	mov.b32 	%f270, %r254;
	add.f32 	%f271, %f404, %f256;
	add.f32 	%f272, %f255, %f258;
	add.f32 	%f273, %f257, %f260;
	add.f32 	%f274, %f259, %f262;
	add.f32 	%f275, %f261, %f264;
	add.f32 	%f276, %f263, %f266;
	add.f32 	%f277, %f265, %f268;
	add.f32 	%f278, %f267, %f270;
	add.f32 	%f279, %f271, %f272;
	add.f32 	%f280, %f273, %f274;
	add.f32 	%f281, %f275, %f276;
	add.f32 	%f282, %f277, %f278;
	add.f32 	%f283, %f279, %f280;
	add.f32 	%f284, %f281, %f282;
	add.f32 	%f285, %f283, %f284;
	add.f32 	%f404, %f285, %f269;
	sub.s32 	%r258, %r67, %r387;
	setp.lt.s32 	%p51, %r258, 4096;
	@%p51 bra 	$L__BB8_34;
	add.s32 	%r387, %r387, 4096;
	setp.le.s32 	%p52, %r387, %r14;
	@%p52 bra 	$L__BB8_24;
$L__BB8_26:
	setp.le.s32 	%p53, %r67, %r387;
	@%p53 bra 	$L__BB8_34;
	sub.s32 	%r18, %r67, %r387;
	setp.ge.s32 	%p54, %r13, %r18;
	@%p54 bra 	$L__BB8_34;
	not.b32 	%r259, %r13;
	add.s32 	%r260, %r67, %r259;
	sub.s32 	%r19, %r260, %r387;
	and.b32  	%r261, %r19, 768;
	setp.eq.s32 	%p55, %r261, 768;
	mov.u32 	%r391, %r13;
	@%p55 bra 	$L__BB8_31;
	add.s32 	%r389, %r13, %r387;
	shr.u32 	%r262, %r19, 8;
	add.s32 	%r263, %r262, 1;
	and.b32  	%r264, %r263, 3;
	neg.s32 	%r388, %r264;
	mov.u32 	%r391, %r13;
$L__BB8_30:
	.pragma "nounroll";
	mul.wide.u32 	%rd101, %r389, 4;
	add.s64 	%rd100, %rd16, %rd101;
	// begin inline asm
	ld.global.nc.u32 %r265, [%rd100];
	// end inline asm
	mov.b32 	%f287, %r265;
	add.f32 	%f404, %f404, %f287;
	add.s32 	%r391, %r391, 256;
	add.s32 	%r389, %r389, 256;
	add.s32 	%r388, %r388, 1;
	setp.ne.s32 	%p56, %r388, 0;
	@%p56 bra 	$L__BB8_30;
$L__BB8_31:
	setp.lt.u32 	%p57, %r19, 768;
	@%p57 bra 	$L__BB8_34;
	cvt.u64.u32 	%rd102, %r391;
	cvt.u64.u32 	%rd103, %r387;
	add.s64 	%rd104, %rd102, %rd103;
	shl.b64 	%rd105, %rd104, 2;
	add.s64 	%rd106, %rd105, %rd16;
	add.s64 	%rd122, %rd106, 2048;
	add.s32 	%r392, %r391, %r387;
$L__BB8_33:
	mul.wide.u32 	%rd111, %r392, 4;
	add.s64 	%rd107, %rd16, %rd111;
	// begin inline asm
	ld.global.nc.u32 %r266, [%rd107];
	// end inline asm
	mov.b32 	%f288, %r266;
	add.f32 	%f289, %f404, %f288;
	add.s64 	%rd108, %rd122, -1024;
	// begin inline asm
	ld.global.nc.u32 %r267, [%rd108];
	// end inline asm
	mov.b32 	%f290, %r267;
	add.f32 	%f291, %f289, %f290;
	// begin inline asm
	ld.global.nc.u32 %r268, [%rd122];
	// end inline asm
	mov.b32 	%f292, %r268;
	add.f32 	%f293, %f291, %f292;
	add.s64 	%rd110, %rd122, 1024;
	// begin inline asm
	ld.global.nc.u32 %r269, [%rd110];
	// end inline asm
	mov.b32 	%f294, %r269;
	add.f32 	%f404, %f293, %f294;
	add.s32 	%r391, %r391, 1024;
	add.s64 	%rd122, %rd122, 4096;
	add.s32 	%r392, %r392, 1024;
	setp.lt.s32 	%p58, %r391, %r18;
	@%p58 bra 	$L__BB8_33;
$L__BB8_34:
	// begin inline asm
	mov.u32 %r270, %laneid;
	// end inline asm
	mov.b32 	%r272, %f404;
	mov.b32 	%r273, 1;
	mov.b32 	%r294, 31;
	mov.b32 	%r295, -1;
	// begin inline asm
	shfl.sync.down.b32 %r271, %r272, %r273, %r294, %r295;
	// end inline asm
	setp.gt.s32 	%p59, %r270, 30;
	mov.b32 	%f295, %r271;
	add.f32 	%f296, %f404, %f295;
	selp.f32 	%f297, %f404, %f296, %p59;
	mov.b32 	%r277, %f297;
	mov.b32 	%r278, 2;
	// begin inline asm
	shfl.sync.down.b32 %r276, %r277, %r278, %r294, %r295;
	// end inline asm
	setp.gt.s32 	%p60, %r270, 29;
	mov.b32 	%f298, %r276;
	add.f32 	%f299, %f297, %f298;
	selp.f32 	%f300, %f297, %f299, %p60;
	mov.b32 	%r282, %f300;
	mov.b32 	%r283, 4;
	// begin inline asm
	shfl.sync.down.b32 %r281, %r282, %r283, %r294, %r295;
	// end inline asm
	setp.gt.s32 	%p61, %r270, 27;
	mov.b32 	%f301, %r281;
	add.f32 	%f302, %f300, %f301;
	selp.f32 	%f303, %f300, %f302, %p61;
	mov.b32 	%r287, %f303;
	mov.b32 	%r288, 8;
	// begin inline asm
	shfl.sync.down.b32 %r286, %r287, %r288, %r294, %r295;
	// end inline asm
	setp.gt.s32 	%p62, %r270, 23;
	mov.b32 	%f304, %r286;
	add.f32 	%f305, %f303, %f304;
	selp.f32 	%f306, %f303, %f305, %p62;
	mov.b32 	%r292, %f306;
	mov.b32 	%r293, 16;
	// begin inline asm
	shfl.sync.down.b32 %r291, %r292, %r293, %r294, %r295;
	// end inline asm
	setp.gt.s32 	%p63, %r270, 15;
	mov.b32 	%f307, %r291;
	add.f32 	%f26, %f306, %f307;
	selp.f32 	%f418, %f306, %f26, %p63;
	setp.ne.s32 	%p64, %r270, 0;
	@%p64 bra 	$L__BB8_36;
	shr.u32 	%r296, %r13, 3;
	and.b32  	%r297, %r296, 124;
	mov.u32 	%r298, _ZZN3cub18CUB_300001_SM_10006detail6reduce28DeviceReduceSingleTileKernelINS2_10policy_hubIfyN4cuda3std3__44plusIfEEE10Policy1000EPfSC_iS9_ffNS7_10__identityEEEvT0_T1_T2_T3_T4_T6_E12temp_storage;
	add.s32 	%r299, %r298, %r297;
	st.shared.f32 	[%r299+8], %f26;
$L__BB8_36:
	bar.sync 	0;
	setp.ne.s32 	%p65, %r13, 0;
	@%p65 bra 	$L__BB8_72;
	ld.shared.f32 	%f308, [_ZZN3cub18CUB_300001_SM_10006detail6reduce28DeviceReduceSingleTileKernelINS2_10policy_hubIfyN4cuda3std3__44plusIfEEE10Policy1000EPfSC_iS9_ffNS7_10__identityEEEvT0_T1_T2_T3_T4_T6_E12temp_storage+12];
	add.f32 	%f309, %f418, %f308;
	ld.shared.f32 	%f310, [_ZZN3cub18CUB_300001_SM_10006detail6reduce28DeviceReduceSingleTileKernelINS2_10policy_hubIfyN4cuda3std3__44plusIfEEE10Policy1000EPfSC_iS9_ffNS7_10__identityEEEvT0_T1_T2_T3_T4_T6_E12temp_storage+16];
	add.f32 	%f311, %f309, %f310;
	ld.shared.f32 	%f312, [_ZZN3cub18CUB_300001_SM_10006detail6reduce28DeviceReduceSingleTileKernelINS2_10policy_hubIfyN4cuda3std3__44plusIfEEE10Policy1000EPfSC_iS9_ffNS7_10__identityEEEvT0_T1_T2_T3_T4_T6_E12temp_storage+20];
	add.f32 	%f313, %f311, %f312;
	ld.shared.f32 	%f314, [_ZZN3cub18CUB_300001_SM_10006detail6reduce28DeviceReduceSingleTileKernelINS2_10policy_hubIfyN4cuda3std3__44plusIfEEE10Policy1000EPfSC_iS9_ffNS7_10__identityEEEvT0_T1_T2_T3_T4_T6_E12temp_storage+24];
	add.f32 	%f315, %f313, %f314;
	ld.shared.f32 	%f316, [_ZZN3cub18CUB_300001_SM_10006detail6reduce28DeviceReduceSingleTileKernelINS2_10policy_hubIfyN4cuda3std3__44plusIfEEE10Policy1000EPfSC_iS9_ffNS7_10__identityEEEvT0_T1_T2_T3_T4_T6_E12temp_storage+28];
	add.f32 	%f317, %f315, %f316;
	ld.shared.f32 	%f318, [_ZZN3cub18CUB_300001_SM_10006detail6reduce28DeviceReduceSingleTileKernelINS2_10policy_hubIfyN4cuda3std3__44plusIfEEE10Policy1000EPfSC_iS9_ffNS7_10__identityEEEvT0_T1_T2_T3_T4_T6_E12temp_storage+32];
	add.f32 	%f319, %f317, %f318;
	ld.shared.f32 	%f320, [_ZZN3cub18CUB_300001_SM_10006detail6reduce28DeviceReduceSingleTileKernelINS2_10policy_hubIfyN4cuda3std3__44plusIfEEE10Policy1000EPfSC_iS9_ffNS7_10__identityEEEvT0_T1_T2_T3_T4_T6_E12temp_storage+36];
	add.f32 	%f418, %f319, %f320;
	bra.uni 	$L__BB8_72;
$L__BB8_38:
	setp.gt.s32 	%p3, %r67, 4095;
	@%p3 bra 	$L__BB8_56;
	mov.u32 	%r34, %tid.x;
	setp.ge.s32 	%p20, %r34, %r67;
	mov.f32 	%f410, 0f00000000;
	mov.u32 	%r397, %r34;
	@%p20 bra 	$L__BB8_41;
	mul.wide.u32 	%rd66, %r34, 4;
	add.s64 	%rd65, %rd16, %rd66;
	// begin inline asm
	ld.global.nc.u32 %r144, [%rd65];
	// end inline asm
	mov.b32 	%f410, %r144;
	add.s32 	%r397, %r34, 256;
$L__BB8_41:
	setp.ge.s32 	%p21, %r397, %r67;
	@%p21 bra 	$L__BB8_47;
	not.b32 	%r145, %r397;
	add.s32 	%r37, %r67, %r145;
	and.b32  	%r146, %r37, 768;
	setp.eq.s32 	%p22, %r146, 768;
	@%p22 bra 	$L__BB8_45;
	mul.wide.u32 	%rd67, %r397, 4;
	add.s64 	%rd123, %rd16, %rd67;
	shr.u32 	%r147, %r37, 8;
	add.s32 	%r148, %r147, 1;
	and.b32  	%r149, %r148, 3;
	neg.s32 	%r395, %r149;
$L__BB8_44:
	.pragma "nounroll";
	// begin inline asm
	ld.global.nc.u32 %r150, [%rd123];
	// end inline asm
	mov.b32 	%f157, %r150;
	add.f32 	%f410, %f410, %f157;
	add.s32 	%r397, %r397, 256;
	add.s64 	%rd123, %rd123, 1024;
	add.s32 	%r395, %r395, 1;
	setp.ne.s32 	%p23, %r395, 0;
	@%p23 bra 	$L__BB8_44;
$L__BB8_45:
	setp.lt.u32 	%p24, %r37, 768;
	@%p24 bra 	$L__BB8_47;
$L__BB8_46:
	mul.wide.s32 	%rd73, %r397, 4;
	add.s64 	%rd69, %rd16, %rd73;
	// begin inline asm
	ld.global.nc.u32 %r151, [%rd69];
	// end inline asm
	mov.b32 	%f158, %r151;
	add.f32 	%f159, %f410, %f158;
	add.s64 	%rd70, %rd69, 1024;
	// begin inline asm
	ld.global.nc.u32 %r152, [%rd70];
	// end inline asm
	mov.b32 	%f160, %r152;
	add.f32 	%f161, %f159, %f160;
	add.s64 	%rd71, %rd69, 2048;
	// begin inline asm
	ld.global.nc.u32 %r153, [%rd71];
	// end inline asm
	mov.b32 	%f162, %r153;
	add.f32 	%f163, %f161, %f162;
	add.s64 	%rd72, %rd69, 3072;
	// begin inline asm
	ld.global.nc.u32 %r154, [%rd72];
	// end inline asm
	mov.b32 	%f164, %r154;
	add.f32 	%f410, %f163, %f164;
	add.s32 	%r397, %r397, 1024;
	setp.lt.s32 	%p25, %r397, %r67;
	@%p25 bra 	$L__BB8_46;
$L__BB8_47:
	setp.lt.s32 	%p26, %r67, 256;
	@%p26 bra 	$L__BB8_52;
	// begin inline asm
	mov.u32 %r193, %laneid;
	// end inline asm
	mov.b32 	%r195, %f410;
	mov.b32 	%r196, 1;
	mov.b32 	%r217, 31;
	mov.b32 	%r218, -1;
	// begin inline asm
	shfl.sync.down.b32 %r194, %r195, %r196, %r217, %r218;
	// end inline asm
	setp.gt.s32 	%p42, %r193, 30;
	mov.b32 	%f199, %r194;
	add.f32 	%f200, %f410, %f199;
	selp.f32 	%f201, %f410, %f200, %p42;
	mov.b32 	%r200, %f201;
	mov.b32 	%r201, 2;
	// begin inline asm
	shfl.sync.down.b32 %r199, %r200, %r201, %r217, %r218;
	// end inline asm
	setp.gt.s32 	%p43, %r193, 29;
	mov.b32 	%f202, %r199;
	add.f32 	%f203, %f201, %f202;
	selp.f32 	%f204, %f201, %f203, %p43;
	mov.b32 	%r205, %f204;
	mov.b32 	%r206, 4;
	// begin inline asm
	shfl.sync.down.b32 %r204, %r205, %r206, %r217, %r218;
	// end inline asm
	setp.gt.s32 	%p44, %r193, 27;
	mov.b32 	%f205, %r204;
	add.f32 	%f206, %f204, %f205;
	selp.f32 	%f207, %f204, %f206, %p44;
	mov.b32 	%r210, %f207;
	mov.b32 	%r211, 8;
	// begin inline asm
	shfl.sync.down.b32 %r209, %r210, %r211, %r217, %r218;
	// end inline asm
	setp.gt.s32 	%p45, %r193, 23;
	mov.b32 	%f208, %r209;
	add.f32 	%f209, %f207, %f208;
	selp.f32 	%f210, %f207, %f209, %p45;
	mov.b32 	%r215, %f210;
	mov.b32 	%r216, 16;
	// begin inline asm
	shfl.sync.down.b32 %r214, %r215, %r216, %r217, %r218;
	// end inline asm
	setp.gt.s32 	%p46, %r193, 15;
	mov.b32 	%f211, %r214;
	add.f32 	%f38, %f210, %f211;
	selp.f32 	%f418, %f210, %f38, %p46;
	setp.ne.s32 	%p47, %r193, 0;
	@%p47 bra 	$L__BB8_50;
	shr.u32 	%r219, %r34, 3;
	and.b32  	%r220, %r219, 124;
	mov.u32 	%r221, _ZZN3cub18CUB_300001_SM_10006detail6reduce28DeviceReduceSingleTileKernelINS2_10policy_hubIfyN4cuda3std3__44plusIfEEE10Policy1000EPfSC_iS9_ffNS7_10__identityEEEvT0_T1_T2_T3_T4_T6_E12temp_storage;
	add.s32 	%r222, %r221, %r220;
	st.shared.f32 	[%r222+8], %f38;
$L__BB8_50:
	bar.sync 	0;
	setp.ne.s32 	%p48, %r34, 0;
	@%p48 bra 	$L__BB8_72;
	ld.shared.f32 	%f212, [_ZZN3cub18CUB_300001_SM_10006detail6reduce28DeviceReduceSingleTileKernelINS2_10policy_hubIfyN4cuda3std3__44plusIfEEE10Policy1000EPfSC_iS9_ffNS7_10__identityEEEvT0_T1_T2_T3_T4_T6_E12temp_storage+12];
	add.f32 	%f213, %f418, %f212;
	ld.shared.f32 	%f214, [_ZZN3cub18CUB_300001_SM_10006detail6reduce28DeviceReduceSingleTileKernelINS2_10policy_hubIfyN4cuda3std3__44plusIfEEE10Policy1000EPfSC_iS9_ffNS7_10__identityEEEvT0_T1_T2_T3_T4_T6_E12temp_storage+16];
	add.f32 	%f215, %f213, %f214;
	ld.shared.f32 	%f216, [_ZZN3cub18CUB_300001_SM_10006detail6reduce28DeviceReduceSingleTileKernelINS2_10policy_hubIfyN4cuda3std3__44plusIfEEE10Policy1000EPfSC_iS9_ffNS7_10__identityEEEvT0_T1_T2_T3_T4_T6_E12temp_storage+20];
	add.f32 	%f217, %f215, %f216;
	ld.shared.f32 	%f218, [_ZZN3cub18CUB_300001_SM_10006detail6reduce28DeviceReduceSingleTileKernelINS2_10policy_hubIfyN4cuda3std3__44plusIfEEE10Policy1000EPfSC_iS9_ffNS7_10__identityEEEvT0_T1_T2_T3_T4_T6_E12temp_storage+24];
	add.f32 	%f219, %f217, %f218;
	ld.shared.f32 	%f220, [_ZZN3cub18CUB_300001_SM_10006detail6reduce28DeviceReduceSingleTileKernelINS2_10policy_hubIfyN4cuda3std3__44plusIfEEE10Policy1000EPfSC_iS9_ffNS7_10__identityEEEvT0_T1_T2_T3_T4_T6_E12temp_storage+28];
	add.f32 	%f221, %f219, %f220;
	ld.shared.f32 	%f222, [_ZZN3cub18CUB_300001_SM_10006detail6reduce28DeviceReduceSingleTileKernelINS2_10policy_hubIfyN4cuda3std3__44plusIfEEE10Policy1000EPfSC_iS9_ffNS7_10__identityEEEvT0_T1_T2_T3_T4_T6_E12temp_storage+32];
	add.f32 	%f223, %f221, %f222;
	ld.shared.f32 	%f224, [_ZZN3cub18CUB_300001_SM_10006detail6reduce28DeviceReduceSingleTileKernelINS2_10policy_hubIfyN4cuda3std3__44plusIfEEE10Policy1000EPfSC_iS9_ffNS7_10__identityEEEvT0_T1_T2_T3_T4_T6_E12temp_storage+36];
	add.f32 	%f418, %f223, %f224;
	bra.uni 	$L__BB8_72;
$L__BB8_52:
	// begin inline asm
	mov.u32 %r155, %laneid;
	// end inline asm
	and.b32  	%r181, %r34, 992;
	add.s32 	%r182, %r181, 32;
	setp.gt.s32 	%p27, %r182, %r67;
	not.b32 	%r183, %r181;
	add.s32 	%r184, %r67, %r183;
	selp.b32 	%r179, %r184, 31, %p27;
	mov.b32 	%r157, %f410;
	mov.b32 	%r158, 1;
	mov.b32 	%r180, -1;
	// begin inline asm
	shfl.sync.down.b32 %r156, %r157, %r158, %r179, %r180;
	// end inline asm
	setp.lt.s32 	%p28, %r155, %r179;
	mov.b32 	%f165, %r156;
	add.f32 	%f166, %f410, %f165;
	selp.f32 	%f167, %f166, %f410, %p28;
	mov.b32 	%r162, %f167;
	mov.b32 	%r163, 2;
	// begin inline asm
	shfl.sync.down.b32 %r161, %r162, %r163, %r179, %r180;
	// end inline asm
	add.s32 	%r185, %r155, 2;
	setp.gt.s32 	%p29, %r185, %r179;
	mov.b32 	%f168, %r161;
	add.f32 	%f169, %f167, %f168;
	selp.f32 	%f170, %f167, %f169, %p29;
	mov.b32 	%r167, %f170;
	mov.b32 	%r168, 4;
	// begin inline asm
	shfl.sync.down.b32 %r166, %r167, %r168, %r179, %r180;
	// end inline asm
	add.s32 	%r186, %r155, 4;
	setp.gt.s32 	%p30, %r186, %r179;
	mov.b32 	%f171, %r166;
	add.f32 	%f172, %f170, %f171;
	selp.f32 	%f173, %f170, %f172, %p30;
	mov.b32 	%r172, %f173;
	mov.b32 	%r173, 8;
	// begin inline asm
	shfl.sync.down.b32 %r171, %r172, %r173, %r179, %r180;
	// end inline asm
	add.s32 	%r187, %r155, 8;
	setp.gt.s32 	%p31, %r187, %r179;
	mov.b32 	%f174, %r171;
	add.f32 	%f175, %f173, %f174;
	selp.f32 	%f176, %f173, %f175, %p31;
	mov.b32 	%r177, %f176;
	mov.b32 	%r178, 16;
	// begin inline asm
	shfl.sync.down.b32 %r176, %r177, %r178, %r179, %r180;
	// end inline asm
	add.s32 	%r188, %r155, 16;
	setp.gt.s32 	%p32, %r188, %r179;
	mov.b32 	%f177, %r176;
	add.f32 	%f178, %f176, %f177;
	selp.f32 	%f418, %f176, %f178, %p32;
	setp.ne.s32 	%p33, %r155, 0;
	@%p33 bra 	$L__BB8_54;
	shr.u32 	%r189, %r34, 3;
	and.b32  	%r190, %r189, 124;
	mov.u32 	%r191, _ZZN3cub18CUB_300001_SM_10006detail6reduce28DeviceReduceSingleTileKernelINS2_10policy_hubIfyN4cuda3std3__44plusIfEEE10Policy1000EPfSC_iS9_ffNS7_10__identityEEEvT0_T1_T2_T3_T4_T6_E12temp_storage;
	add.s32 	%r192, %r191, %r190;
	st.shared.f32 	[%r192+8], %f418;
$L__BB8_54:
	bar.sync 	0;
	setp.ne.s32 	%p34, %r34, 0;
	@%p34 bra 	$L__BB8_72;
	setp.gt.s32 	%p35, %r67, 32;
	ld.shared.f32 	%f179, [_ZZN3cub18CUB_300001_SM_10006detail6reduce28DeviceReduceSingleTileKernelINS2_10policy_hubIfyN4cuda3std3__44plusIfEEE10Policy1000EPfSC_iS9_ffNS7_10__identityEEEvT0_T1_T2_T3_T4_T6_E12temp_storage+12];
	add.f32 	%f180, %f418, %f179;
	selp.f32 	%f181, %f180, %f418, %p35;
	setp.gt.s32 	%p36, %r67, 64;
	ld.shared.f32 	%f182, [_ZZN3cub18CUB_300001_SM_10006detail6reduce28DeviceReduceSingleTileKernelINS2_10policy_hubIfyN4cuda3std3__44plusIfEEE10Policy1000EPfSC_iS9_ffNS7_10__identityEEEvT0_T1_T2_T3_T4_T6_E12temp_storage+16];
	add.f32 	%f183, %f182, %f181;
	selp.f32 	%f184, %f183, %f181, %p36;
	setp.gt.s32 	%p37, %r67, 96;
	ld.shared.f32 	%f185, [_ZZN3cub18CUB_300001_SM_10006detail6reduce28DeviceReduceSingleTileKernelINS2_10policy_hubIfyN4cuda3std3__44plusIfEEE10Policy1000EPfSC_iS9_ffNS7_10__identityEEEvT0_T1_T2_T3_T4_T6_E12temp_storage+20];
	add.f32 	%f186, %f185, %f184;
	selp.f32 	%f187, %f186, %f184, %p37;
	setp.gt.s32 	%p38, %r67, 128;
	ld.shared.f32 	%f188, [_ZZN3cub18CUB_300001_SM_10006detail6reduce28DeviceReduceSingleTileKernelINS2_10policy_hubIfyN4cuda3std3__44plusIfEEE10Policy1000EPfSC_iS9_ffNS7_10__identityEEEvT0_T1_T2_T3_T4_T6_E12temp_storage+24];
	add.f32 	%f189, %f188, %f187;
	selp.f32 	%f190, %f189, %f187, %p38;
	setp.gt.s32 	%p39, %r67, 160;
	ld.shared.f32 	%f191, [_ZZN3cub18CUB_300001_SM_10006detail6reduce28DeviceReduceSingleTileKernelINS2_10policy_hubIfyN4cuda3std3__44plusIfEEE10Policy1000EPfSC_iS9_ffNS7_10__identityEEEvT0_T1_T2_T3_T4_T6_E12temp_storage+28];
	add.f32 	%f192, %f191, %f190;
	selp.f32 	%f193, %f192, %f190, %p39;
	setp.gt.s32 	%p40, %r67, 192;
	ld.shared.f32 	%f194, [_ZZN3cub18CUB_300001_SM_10006detail6reduce28DeviceReduceSingleTileKernelINS2_10policy_hubIfyN4cuda3std3__44plusIfEEE10Policy1000EPfSC_iS9_ffNS7_10__identityEEEvT0_T1_T2_T3_T4_T6_E12temp_storage+32];
	add.f32 	%f195, %f194, %f193;
	selp.f32 	%f196, %f195, %f193, %p40;
	setp.gt.s32 	%p41, %r67, 224;
	ld.shared.f32 	%f197, [_ZZN3cub18CUB_300001_SM_10006detail6reduce28DeviceReduceSingleTileKernelINS2_10policy_hubIfyN4cuda3std3__44plusIfEEE10Policy1000EPfSC_iS9_ffNS7_10__identityEEEvT0_T1_T2_T3_T4_T6_E12temp_storage+36];
	add.f32 	%f198, %f197, %f196;
	selp.f32 	%f418, %f198, %f196, %p41;
	bra.uni 	$L__BB8_72;
$L__BB8_56:
	mov.u32 	%r46, %tid.x;
	mul.wide.u32 	%rd35, %r46, 4;
	add.s64 	%rd19, %rd16, %rd35;
	// begin inline asm
	ld.global.nc.u32 %r68, [%rd19];
	// end inline asm
	mov.b32 	%f59, %r68;
	add.s64 	%rd20, %rd19, 1024;
	// begin inline asm
	ld.global.nc.u32 %r69, [%rd20];
	// end inline asm
	mov.b32 	%f60, %r69;
	add.s64 	%rd21, %rd19, 2048;
	// begin inline asm
	ld.global.nc.u32 %r70, [%rd21];
	// end inline asm
	mov.b32 	%f61, %r70;
	add.s64 	%rd22, %rd19, 3072;
	// begin inline asm
	ld.global.nc.u32 %r71, [%rd22];
	// end inline asm
	mov.b32 	%f62, %r71;
	add.s64 	%rd23, %rd19, 4096;
	// begin inline asm
	ld.global.nc.u32 %r72, [%rd23];
	// end inline asm
	mov.b32 	%f63, %r72;
	add.s64 	%rd24, %rd19, 5120;
	// begin inline asm
	ld.global.nc.u32 %r73, [%rd24];
	// end inline asm
	mov.b32 	%f64, %r73;
	add.s64 	%rd25, %rd19, 6144;
	// begin inline asm
	ld.global.nc.u32 %r74, [%rd25];
	// end inline asm
	mov.b32 	%f65, %r74;
	add.s64 	%rd26, %rd19, 7168;
	// begin inline asm
	ld.global.nc.u32 %r75, [%rd26];
	// end inline asm
	mov.b32 	%f66, %r75;
	add.s64 	%rd27, %rd19, 8192;
	// begin inline asm
	ld.global.nc.u32 %r76, [%rd27];
	// end inline asm
	mov.b32 	%f67, %r76;
	add.s64 	%rd28, %rd19, 9216;
	// begin inline asm
	ld.global.nc.u32 %r77, [%rd28];
	// end inline asm
	mov.b32 	%f68, %r77;
	add.s64 	%rd29, %rd19, 10240;
	// begin inline asm
	ld.global.nc.u32 %r78, [%rd29];
	// end inline asm
	mov.b32 	%f69, %r78;
	add.s64 	%rd30, %rd19, 11264;
	// begin inline asm
	ld.global.nc.u32 %r79, [%rd30];
	// end inline asm
	mov.b32 	%f70, %r79;
	add.s64 	%rd31, %rd19, 12288;
	// begin inline asm
	ld.global.nc.u32 %r80, [%rd31];
	// end inline asm
	mov.b32 	%f71, %r80;
	add.s64 	%rd32, %rd19, 13312;
	// begin inline asm
	ld.global.nc.u32 %r81, [%rd32];
	// end inline asm
	mov.b32 	%f72, %r81;
	add.s64 	%rd33, %rd19, 14336;
	// begin inline asm
	ld.global.nc.u32 %r82, [%rd33];
	// end inline asm
	mov.b32 	%f73, %r82;
	add.s64 	%rd34, %rd19, 15360;
	// begin inline asm
	ld.global.nc.u32 %r83, [%rd34];
	// end inline asm
	mov.b32 	%f74, %r83;
	add.f32 	%f75, %f59, %f60;
	add.f32 	%f76, %f61, %f62;
	add.f32 	%f77, %f63, %f64;
	add.f32 	%f78, %f65, %f66;
	add.f32 	%f79, %f67, %f68;
	add.f32 	%f80, %f69, %f70;
	add.f32 	%f81, %f71, %f72;
	add.f32 	%f82, %f73, %f74;
	add.f32 	%f83, %f75, %f76;
	add.f32 	%f84, %f77, %f78;
	add.f32 	%f85, %f79, %f80;
	add.f32 	%f86, %f81, %f82;
	add.f32 	%f87, %f83, %f84;
	add.f32 	%f88, %f85, %f86;
	add.f32 	%f417, %f87, %f88;
	setp.lt.u32 	%p4, %r67, 8192;
	mov.b32 	%r400, 4096;
	@%p4 bra 	$L__BB8_60;
	add.s32 	%r47, %r67, -4096;
	mov.b32 	%r400, 4096;
$L__BB8_58:
	mul.wide.s32 	%rd52, %r400, 4;
	add.s64 	%rd36, %rd19, %rd52;
	// begin inline asm
	ld.global.nc.u32 %r86, [%rd36];
	// end inline asm
	mov.b32 	%f89, %r86;
	add.s64 	%rd37, %rd36, 1024;
	// begin inline asm
	ld.global.nc.u32 %r87, [%rd37];
	// end inline asm
	mov.b32 	%f90, %r87;
	add.s64 	%rd38, %rd36, 2048;
	// begin inline asm
	ld.global.nc.u32 %r88, [%rd38];
	// end inline asm
	mov.b32 	%f91, %r88;
	add.s64 	%rd39, %rd36, 3072;
	// begin inline asm
	ld.global.nc.u32 %r89, [%rd39];
	// end inline asm
	mov.b32 	%f92, %r89;
	add.s64 	%rd40, %rd36, 4096;
	// begin inline asm
	ld.global.nc.u32 %r90, [%rd40];
	// end inline asm
	mov.b32 	%f93, %r90;
	add.s64 	%rd41, %rd36, 5120;
	// begin inline asm
	ld.global.nc.u32 %r91, [%rd41];
	// end inline asm
	mov.b32 	%f94, %r91;
	add.s64 	%rd42, %rd36, 6144;
	// begin inline asm
	ld.global.nc.u32 %r92, [%rd42];
	// end inline asm
	mov.b32 	%f95, %r92;
	add.s64 	%rd43, %rd36, 7168;
	// begin inline asm
	ld.global.nc.u32 %r93, [%rd43];
	// end inline asm
	mov.b32 	%f96, %r93;
	add.s64 	%rd44, %rd36, 8192;
	// begin inline asm
	ld.global.nc.u32 %r94, [%rd44];
	// end inline asm
	mov.b32 	%f97, %r94;
	add.s64 	%rd45, %rd36, 9216;
	// begin inline asm
	ld.global.nc.u32 %r95, [%rd45];
	// end inline asm
	mov.b32 	%f98, %r95;
	add.s64 	%rd46, %rd36, 10240;
	// begin inline asm
	ld.global.nc.u32 %r96, [%rd46];
	// end inline asm
	mov.b32 	%f99, %r96;
	add.s64 	%rd47, %rd36, 11264;
	// begin inline asm
	ld.global.nc.u32 %r97, [%rd47];
	// end inline asm
	mov.b32 	%f100, %r97;
	add.s64 	%rd48, %rd36, 12288;
	// begin inline asm
	ld.global.nc.u32 %r98, [%rd48];
	// end inline asm
	mov.b32 	%f101, %r98;
	add.s64 	%rd49, %rd36, 13312;
	// begin inline asm
	ld.global.nc.u32 %r99, [%rd49];
	// end inline asm
	mov.b32 	%f102, %r99;
	add.s64 	%rd50, %rd36, 14336;
	// begin inline asm
	ld.global.nc.u32 %r100, [%rd50];
	// end inline asm
	mov.b32 	%f103, %r100;
	add.s64 	%rd51, %rd36, 15360;
	// begin inline asm
	ld.global.nc.u32 %r101, [%rd51];
	// end inline asm
	mov.b32 	%f104, %r101;
	add.f32 	%f105, %f417, %f89;
	add.f32 	%f106, %f90, %f91;
	add.f32 	%f107, %f92, %f93;
	add.f32 	%f108, %f94, %f95;
	add.f32 	%f109, %f96, %f97;
	add.f32 	%f110, %f98, %f99;
	add.f32 	%f111, %f100, %f101;
	add.f32 	%f112, %f102, %f103;
	add.f32 	%f113, %f105, %f106;
	add.f32 	%f114, %f107, %f108;
	add.f32 	%f115, %f109, %f110;
	add.f32 	%f116, %f111, %f112;
	add.f32 	%f117, %f113, %f114;
	add.f32 	%f118, %f115, %f116;
	add.f32 	%f119, %f117, %f118;
	add.f32 	%f417, %f119, %f104;
	sub.s32 	%r102, %r67, %r400;
	setp.lt.s32 	%p5, %r102, 4096;
	@%p5 bra 	$L__BB8_68;
	add.s32 	%r400, %r400, 4096;
	setp.le.s32 	%p6, %r400, %r47;
	@%p6 bra 	$L__BB8_58;
$L__BB8_60:
	setp.le.s32 	%p7, %r67, %r400;
	@%p7 bra 	$L__BB8_68;
	sub.s32 	%r51, %r67, %r400;
	setp.ge.s32 	%p8, %r46, %r51;
	@%p8 bra 	$L__BB8_68;
	not.b32 	%r103, %r46;
	add.s32 	%r104, %r67, %r103;
	sub.s32 	%r52, %r104, %r400;
	and.b32  	%r105, %r52, 768;
	setp.eq.s32 	%p9, %r105, 768;
	mov.u32 	%r404, %r46;
	@%p9 bra 	$L__BB8_65;
	add.s32 	%r402, %r46, %r400;
	shr.u32 	%r106, %r52, 8;
	add.s32 	%r107, %r106, 1;
	and.b32  	%r108, %r107, 3;
	neg.s32 	%r401, %r108;
	mov.u32 	%r404, %r46;
$L__BB8_64:
	.pragma "nounroll";
	mul.wide.u32 	%rd54, %r402, 4;
	add.s64 	%rd53, %rd16, %rd54;
	// begin inline asm
	ld.global.nc.u32 %r109, [%rd53];
	// end inline asm
	mov.b32 	%f121, %r109;
	add.f32 	%f417, %f417, %f121;
	add.s32 	%r404, %r404, 256;
	add.s32 	%r402, %r402, 256;
	add.s32 	%r401, %r401, 1;
	setp.ne.s32 	%p10, %r401, 0;
	@%p10 bra 	$L__BB8_64;
$L__BB8_65:
	setp.lt.u32 	%p11, %r52, 768;
	@%p11 bra 	$L__BB8_68;
	cvt.u64.u32 	%rd55, %r404;
	cvt.u64.u32 	%rd56, %r400;
	add.s64 	%rd57, %rd55, %rd56;
	shl.b64 	%rd58, %rd57, 2;
	add.s64 	%rd59, %rd58, %rd16;
	add.s64 	%rd124, %rd59, 2048;
	add.s32 	%r405, %r404, %r400;
$L__BB8_67:
	mul.wide.u32 	%rd64, %r405, 4;
	add.s64 	%rd60, %rd16, %rd64;
	// begin inline asm
	ld.global.nc.u32 %r110, [%rd60];
	// end inline asm
	mov.b32 	%f122, %r110;
	add.f32 	%f123, %f417, %f122;
	add.s64 	%rd61, %rd124, -1024;
	// begin inline asm
	ld.global.nc.u32 %r111, [%rd61];
	// end inline asm
	mov.b32 	%f124, %r111;
	add.f32 	%f125, %f123, %f124;
	// begin inline asm
	ld.global.nc.u32 %r112, [%rd124];
	// end inline asm
	mov.b32 	%f126, %r112;
	add.f32 	%f127, %f125, %f126;
	add.s64 	%rd63, %rd124, 1024;
	// begin inline asm
	ld.global.nc.u32 %r113, [%rd63];
	// end inline asm
	mov.b32 	%f128, %r113;
	add.f32 	%f417, %f127, %f128;
	add.s32 	%r404, %r404, 1024;
	add.s64 	%rd124, %rd124, 4096;
	add.s32 	%r405, %r405, 1024;
	setp.lt.s32 	%p12, %r404, %r51;
	@%p12 bra 	$L__BB8_67;
$L__BB8_68:
	// begin inline asm
	mov.u32 %r114, %laneid;
	// end inline asm
	mov.b32 	%r116, %f417;
	mov.b32 	%r117, 1;
	mov.b32 	%r138, 31;
	mov.b32 	%r139, -1;
	// begin inline asm
	shfl.sync.down.b32 %r115, %r116, %r117, %r138, %r139;
	// end inline asm
	setp.gt.s32 	%p13, %r114, 30;
	mov.b32 	%f129, %r115;
	add.f32 	%f130, %f417, %f129;
	selp.f32 	%f131, %f417, %f130, %p13;
	mov.b32 	%r121, %f131;
	mov.b32 	%r122, 2;
	// begin inline asm
	shfl.sync.down.b32 %r120, %r121, %r122, %r138, %r139;
	// end inline asm
	setp.gt.s32 	%p14, %r114, 29;
	mov.b32 	%f132, %r120;
	add.f32 	%f133, %f131, %f132;
	selp.f32 	%f134, %f131, %f133, %p14;
	mov.b32 	%r126, %f134;
	mov.b32 	%r127, 4;
	// begin inline asm
	shfl.sync.down.b32 %r125, %r126, %r127, %r138, %r139;
	// end inline asm
	setp.gt.s32 	%p15, %r114, 27;
	mov.b32 	%f135, %r125;
	add.f32 	%f136, %f134, %f135;
	selp.f32 	%f137, %f134, %f136, %p15;
	mov.b32 	%r131, %f137;
	mov.b32 	%r132, 8;
	// begin inline asm
	shfl.sync.down.b32 %r130, %r131, %r132, %r138, %r139;
	// end inline asm
	setp.gt.s32 	%p16, %r114, 23;
	mov.b32 	%f138, %r130;
	add.f32 	%f139, %f137, %f138;
	selp.f32 	%f140, %f137, %f139, %p16;
	mov.b32 	%r136, %f140;
	mov.b32 	%r137, 16;
	// begin inline asm
	shfl.sync.down.b32 %r135, %r136, %r137, %r138, %r139;
	// end inline asm
	setp.gt.s32 	%p17, %r114, 15;
	mov.b32 	%f141, %r135;
	add.f32 	%f54, %f140, %f141;
	selp.f32 	%f418, %f140, %f54, %p17;
	setp.ne.s32 	%p18, %r114, 0;
	@%p18 bra 	$L__BB8_70;
	shr.u32 	%r140, %r46, 3;
	and.b32  	%r141, %r140, 124;
	mov.u32 	%r142, _ZZN3cub18CUB_300001_SM_10006detail6reduce28DeviceReduceSingleTileKernelINS2_10policy_hubIfyN4cuda3std3__44plusIfEEE10Policy1000EPfSC_iS9_ffNS7_10__identityEEEvT0_T1_T2_T3_T4_T6_E12temp_storage;
	add.s32 	%r143, %r142, %r141;
	st.shared.f32 	[%r143+8], %f54;
$L__BB8_70:
	bar.sync 	0;
	setp.ne.s32 	%p19, %r46, 0;
	@%p19 bra 	$L__BB8_72;
	ld.shared.f32 	%f142, [_ZZN3cub18CUB_300001_SM_10006detail6reduce28DeviceReduceSingleTileKernelINS2_10policy_hubIfyN4cuda3std3__44plusIfEEE10Policy1000EPfSC_iS9_ffNS7_10__identityEEEvT0_T1_T2_T3_T4_T6_E12temp_storage+12];
	add.f32 	%f143, %f418, %f142;
	ld.shared.f32 	%f144, [_ZZN3cub18CUB_300001_SM_10006detail6reduce28DeviceReduceSingleTileKernelINS2_10policy_hubIfyN4cuda3std3__44plusIfEEE10Policy1000EPfSC_iS9_ffNS7_10__identityEEEvT0_T1_T2_T3_T4_T6_E12temp_storage+16];
	add.f32 	%f145, %f143, %f144;
	ld.shared.f32 	%f146, [_ZZN3cub18CUB_300001_SM_10006detail6reduce28DeviceReduceSingleTileKernelINS2_10policy_hubIfyN4cuda3std3__44plusIfEEE10Policy1000EPfSC_iS9_ffNS7_10__identityEEEvT0_T1_T2_T3_T4_T6_E12temp_storage+20];
	add.f32 	%f147, %f145, %f146;
	ld.shared.f32 	%f148, [_ZZN3cub18CUB_300001_SM_10006detail6reduce28DeviceReduceSingleTileKernelINS2_10policy_hubIfyN4cuda3std3__44plusIfEEE10Policy1000EPfSC_iS9_ffNS7_10__identityEEEvT0_T1_T2_T3_T4_T6_E12temp_storage+24];
	add.f32 	%f149, %f147, %f148;
	ld.shared.f32 	%f150, [_ZZN3cub18CUB_300001_SM_10006detail6reduce28DeviceReduceSingleTileKernelINS2_10policy_hubIfyN4cuda3std3__44plusIfEEE10Policy1000EPfSC_iS9_ffNS7_10__identityEEEvT0_T1_T2_T3_T4_T6_E12temp_storage+28];
	add.f32 	%f151, %f149, %f150;
	ld.shared.f32 	%f152, [_ZZN3cub18CUB_300001_SM_10006detail6reduce28DeviceReduceSingleTileKernelINS2_10policy_hubIfyN4cuda3std3__44plusIfEEE10Policy1000EPfSC_iS9_ffNS7_10__identityEEEvT0_T1_T2_T3_T4_T6_E12temp_storage+32];
	add.f32 	%f153, %f151, %f152;
	ld.shared.f32 	%f154, [_ZZN3cub18CUB_300001_SM_10006detail6reduce28DeviceReduceSingleTileKernelINS2_10policy_hubIfyN4cuda3std3__44plusIfEEE10Policy1000EPfSC_iS9_ffNS7_10__identityEEEvT0_T1_T2_T3_T4_T6_E12temp_storage+36];
	add.f32 	%f418, %f153, %f154;
$L__BB8_72:
	mov.u32 	%r379, %tid.x;
	setp.ne.s32 	%p95, %r379, 0;
	@%p95 bra 	$L__BB8_74;
	add.f32 	%f391, %f58, %f418;
	st.global.f32 	[%rd1], %f391;
$L__BB8_74:
	ret;

}


// ===== COMPILED SASS (sm_100) =====

	.target	sm_100

	.elftype	@"ET_EXEC"


//--------------------- .note.nv.tkinfo           --------------------------
	.section	.note.nv.tkinfo,"",@"SHT_NOTE"
	.sectionflags	@"SHF_NOTE_NV_TKINFO"
	.tkinfo
        /*0018*/ 	.word	0x00000002
        /*0030*/ 	.string	""
        /*0030*/ 	.string	"ptxas"
        /*0030*/ 	.string	"Cuda compilation tools, release 13.0, V13.0.88"
        /*0030*/ 	.string	"Build cuda_13.0.r13.0/compiler.36424714_0"
        /*0030*/ 	.string	"-arch sm_100 -m 64 "



//--------------------- .note.nv.cuinfo           --------------------------
	.section	.note.nv.cuinfo,"",@"SHT_NOTE"
	.sectionflags	@"SHF_NOTE_NV_CUINFO"
        /*0018*/ 	.short	0x0002
        /*001a*/ 	.short	0x0064
        /*001c*/ 	.short	0x0082
	.zero		2


//--------------------- .nv.info                  --------------------------
	.section	.nv.info,"",@"SHT_CUDA_INFO"
	.align	4


	//----- nvinfo : EIATTR_REGCOUNT
	.align		4
        /*0000*/ 	.byte	0x04, 0x2f
        /*0002*/ 	.short	(.L_44 - .L_43)
	.align		4
.L_43:
        /*0004*/ 	.word	index@(_ZN3cub18CUB_300001_SM_10006detail11EmptyKernelIvEEvv)
        /*0008*/ 	.word	0x00000004


	//----- nvinfo : EIATTR_FRAME_SIZE
	.align		4
.L_44:
        /*000c*/ 	.byte	0x04, 0x11
        /*000e*/ 	.short	(.L_46 - .L_45)
	.align		4
.L_45:
        /*0010*/ 	.word	index@(_ZN3cub18CUB_300001_SM_10006detail11EmptyKernelIvEEvv)
        /*0014*/ 	.word	0x00000000


	//----- nvinfo : EIATTR_REGCOUNT
	.align		4
.L_46:
        /*0018*/ 	.byte	0x04, 0x2f
        /*001a*/ 	.short	(.L_48 - .L_47)
	.align		4
.L_47:
        /*001c*/ 	.word	index@(_ZN3cub18CUB_300001_SM_10006detail8for_each13static_kernelINS2_12policy_hub_t12policy_500_tEmN6thrust24THRUST_300001_SM_1000_NS8cuda_cub20__uninitialized_fill7functorINS7_10device_ptrIfEEfEEEEvT0_T1_)
        /*0020*/ 	.word	0x00000008


	//----- nvinfo : EIATTR_FRAME_SIZE
	.align		4
.L_48:
        /*0024*/ 	.byte	0x04, 0x11
        /*0026*/ 	.short	(.L_50 - .L_49)
	.align		4
.L_49:
        /*0028*/ 	.word	index@(_ZN3cub18CUB_300001_SM_10006detail8for_each13static_kernelINS2_12policy_hub_t12policy_500_tEmN6thrust24THRUST_300001_SM_1000_NS8cuda_cub20__uninitialized_fill7functorINS7_10device_ptrIfEEfEEEEvT0_T1_)
        /*002c*/ 	.word	0x00000000


	//----- nvinfo : EIATTR_REGCOUNT
	.align		4
.L_50:
        /*0030*/ 	.byte	0x04, 0x2f
        /*0032*/ 	.short	(.L_52 - .L_51)
	.align		4
.L_51:
        /*0034*/ 	.word	index@(_ZN3cub18CUB_300001_SM_10006detail8for_each13static_kernelINS2_12policy_hub_t12policy_500_tElNS2_12op_wrapper_tIl3FcnN6thrust24THRUST_300001_SM_1000_NS12zip_iteratorIN4cuda3std3__45tupleIJNS9_6detail15normal_iteratorINS9_10device_ptrIfEEEESJ_SJ_SJ_EEEEEEEEEvT0_T1_)
        /*0038*/ 	.word	0x00000020


	//----- nvinfo : EIATTR_FRAME_SIZE
	.align		4
.L_52:
        /*003c*/ 	.byte	0x04, 0x11
        /*003e*/ 	.short	(.L_54 - .L_53)
	.align		4
.L_53:
        /*0040*/ 	.word	index@($__internal_1_$__cuda_sm20_div_rn_f64_full)
        /*0044*/ 	.word	0x00000000


	//----- nvinfo : EIATTR_FRAME_SIZE
	.align		4
.L_54:
        /*0048*/ 	.byte	0x04, 0x11
        /*004a*/ 	.short	(.L_56 - .L_55)
	.align		4
.L_55:
        /*004c*/ 	.word	index@($__internal_0_$__cuda_sm20_dblrcp_rn_slowpath_v3)
        /*0050*/ 	.word	0x00000000


	//----- nvinfo : EIATTR_FRAME_SIZE
	.align		4
.L_56:
        /*0054*/ 	.byte	0x04, 0x11
        /*0056*/ 	.short	(.L_58 - .L_57)
	.align		4
.L_57:
        /*0058*/ 	.word	index@(_ZN3cub18CUB_300001_SM_10006detail8for_each13static_kernelINS2_12policy_hub_t12policy_500_tElNS2_12op_wrapper_tIl3FcnN6thrust24THRUST_300001_SM_1000_NS12zip_iteratorIN4cuda3std3__45tupleIJNS9_6detail15normal_iteratorINS9_10device_ptrIfEEEESJ_SJ_SJ_EEEEEEEEEvT0_T1_)
        /*005c*/ 	.word	0x00000000


	//----- nvinfo : EIATTR_REGCOUNT
	.align		4
.L_58:
        /*0060*/ 	.byte	0x04, 0x2f
        /*0062*/ 	.short	(.L_60 - .L_59)
	.align		4
.L_59:
        /*0064*/ 	.word	index@(_ZN3cub18CUB_300001_SM_10006detail6reduce28DeviceReduceSingleTileKernelINS2_10policy_hubIfjN4cuda3std3__44plusIfEEE10Policy1000EN6thrust24THRUST_300001_SM_1000_NS6detail15normal_iteratorINSD_10device_ptrIfEEEEPfjS9_ffNS7_10__identityEEEvT0_T1_T2_T3_T4_T6_)
        /*0068*/ 	.word	0x00000020


	//----- nvinfo : EIATTR_FRAME_SIZE
	.align		4
.L_60:
        /*006c*/ 	.byte	0x04, 0x11
        /*006e*/ 	.short	(.L_62 - .L_61)
	.align		4
.L_61:
        /*0070*/ 	.word	index@(_ZN3cub18CUB_300001_SM_10006detail6reduce28DeviceReduceSingleTileKernelINS2_10policy_hubIfjN4cuda3std3__44plusIfEEE10Policy1000EN6thrust24THRUST_300001_SM_1000_NS6detail15normal_iteratorINSD_10device_ptrIfEEEEPfjS9_ffNS7_10__identityEEEvT0_T1_T2_T3_T4_T6_)
        /*0074*/ 	.word	0x00000000


	//----- nvinfo : EIATTR_REGCOUNT
	.align		4
.L_62:
        /*0078*/ 	.byte	0x04, 0x2f
        /*007a*/ 	.short	(.L_64 - .L_63)
	.align		4
.L_63:
        /*007c*/ 	.word	index@(_ZN3cub18CUB_300001_SM_10006detail6reduce18DeviceReduceKernelINS2_10policy_hubIfjN4cuda3std3__44plusIfEEE10Policy1000EN6thrust24THRUST_300001_SM_1000_NS6detail15normal_iteratorINSD_10device_ptrIfEEEEjS9_fNS7_10__identityEEEvT0_PT3_T1_NS0_13GridEvenShareISN_EET2_T4_)
        /*0080*/ 	.word	0x00000020


	//----- nvinfo : EIATTR_FRAME_SIZE
	.align		4
.L_64:
        /*0084*/ 	.byte	0x04, 0x11
        /*0086*/ 	.short	(.L_66 - .L_65)
	.align		4
.L_65:
        /*0088*/ 	.word	index@(_ZN3cub18CUB_300001_SM_10006detail6reduce18DeviceReduceKernelINS2_10policy_hubIfjN4cuda3std3__44plusIfEEE10Policy1000EN6thrust24THRUST_300001_SM_1000_NS6detail15normal_iteratorINSD_10device_ptrIfEEEEjS9_fNS7_10__identityEEEvT0_PT3_T1_NS0_13GridEvenShareISN_EET2_T4_)
        /*008c*/ 	.word	0x00000000


	//----- nvinfo : EIATTR_REGCOUNT
	.align		4
.L_66:
        /*0090*/ 	.byte	0x04, 0x2f
        /*0092*/ 	.short	(.L_68 - .L_67)
	.align		4
.L_67:
        /*0094*/ 	.word	index@(_ZN3cub18CUB_300001_SM_10006detail6reduce28DeviceReduceSingleTileKernelINS2_10policy_hubIfjN4cuda3std3__44plusIfEEE10Policy1000EPfSC_iS9_ffNS7_10__identityEEEvT0_T1_T2_T3_T4_T6_)
        /*0098*/ 	.word	0x0000001e


	//----- nvinfo : EIATTR_FRAME_SIZE
	.align		4
.L_68:
        /*009c*/ 	.byte	0x04, 0x11
        /*009e*/ 	.short	(.L_70 - .L_69)
	.align		4
.L_69:
        /*00a0*/ 	.word	index@(_ZN3cub18CUB_300001_SM_10006detail6reduce28DeviceReduceSingleTileKernelINS2_10policy_hubIfjN4cuda3std3__44plusIfEEE10Policy1000EPfSC_iS9_ffNS7_10__identityEEEvT0_T1_T2_T3_T4_T6_)
        /*00a4*/ 	.word	0x00000000


	//----- nvinfo : EIATTR_REGCOUNT
	.align		4
.L_70:
        /*00a8*/ 	.byte	0x04, 0x2f
        /*00aa*/ 	.short	(.L_72 - .L_71)
	.align		4
.L_71:
        /*00ac*/ 	.word	index@(_ZN3cub18CUB_300001_SM_10006detail6reduce28DeviceReduceSingleTileKernelINS2_10policy_hubIfyN4cuda3std3__44plusIfEEE10Policy1000EN6thrust24THRUST_300001_SM_1000_NS6detail15normal_iteratorINSD_10device_ptrIfEEEEPfyS9_ffNS7_10__identityEEEvT0_T1_T2_T3_T4_T6_)
        /*00b0*/ 	.word	0x00000020


	//----- nvinfo : EIATTR_FRAME_SIZE
	.align		4
.L_72:
        /*00b4*/ 	.byte	0x04, 0x11
        /*00b6*/ 	.short	(.L_74 - .L_73)
	.align		4
.L_73:
        /*00b8*/ 	.word	index@(_ZN3cub18CUB_300001_SM_10006detail6reduce28DeviceReduceSingleTileKernelINS2_10policy_hubIfyN4cuda3std3__44plusIfEEE10Policy1000EN6thrust24THRUST_300001_SM_1000_NS6detail15normal_iteratorINSD_10device_ptrIfEEEEPfyS9_ffNS7_10__identityEEEvT0_T1_T2_T3_T4_T6_)
        /*00bc*/ 	.word	0x00000000


	//----- nvinfo : EIATTR_REGCOUNT
	.align		4
.L_74:
        /*00c0*/ 	.byte	0x04, 0x2f
        /*00c2*/ 	.short	(.L_76 - .L_75)
	.align		4
.L_75:
        /*00c4*/ 	.word	index@(_ZN3cub18CUB_300001_SM_10006detail6reduce18DeviceReduceKernelINS2_10policy_hubIfyN4cuda3std3__44plusIfEEE10Policy1000EN6thrust24THRUST_300001_SM_1000_NS6detail15normal_iteratorINSD_10device_ptrIfEEEEyS9_fNS7_10__identityEEEvT0_PT3_T1_NS0_13GridEvenShareISN_EET2_T4_)
        /*00c8*/ 	.word	0x0000001e


	//----- nvinfo : EIATTR_FRAME_SIZE
	.align		4
.L_76:
        /*00cc*/ 	.byte	0x04, 0x11
        /*00ce*/ 	.short	(.L_78 - .L_77)
	.align		4
.L_77:
        /*00d0*/ 	.word	index@(_ZN3cub18CUB_300001_SM_10006detail6reduce18DeviceReduceKernelINS2_10policy_hubIfyN4cuda3std3__44plusIfEEE10Policy1000EN6thrust24THRUST_300001_SM_1000_NS6detail15normal_iteratorINSD_10device_ptrIfEEEEyS9_fNS7_10__identityEEEvT0_PT3_T1_NS0_13GridEvenShareISN_EET2_T4_)
        /*00d4*/ 	.word	0x00000000


	//----- nvinfo : EIATTR_REGCOUNT
	.align		4
.L_78:
        /*00d8*/ 	.byte	0x04, 0x2f
        /*00da*/ 	.short	(.L_80 - .L_79)
	.align		4
.L_79:
        /*00dc*/ 	.word	index@(_ZN3cub18CUB_300001_SM_10006detail6reduce28DeviceReduceSingleTileKernelINS2_10policy_hubIfyN4cuda3std3__44plusIfEEE10Policy1000EPfSC_iS9_ffNS7_10__identityEEEvT0_T1_T2_T3_T4_T6_)
        /*00e0*/ 	.word	0x0000001e


	//----- nvinfo : EIATTR_FRAME_SIZE
	.align		4
.L_80:
        /*00e4*/ 	.byte	0x04, 0x11
        /*00e6*/ 	.short	(.L_82 - .L_81)
	.align		4
.L_81:
        /*00e8*/ 	.word	index@(_ZN3cub18CUB_300001_SM_10006detail6reduce28DeviceReduceSingleTileKernelINS2_10policy_hubIfyN4cuda3std3__44plusIfEEE10Policy1000EPfSC_iS9_ffNS7_10__identityEEEvT0_T1_T2_T3_T4_T6_)
        /*00ec*/ 	.word	0x00000000


	//----- nvinfo : EIATTR_MIN_STACK_SIZE
	.align		4
.L_82:
        /*00f0*/ 	.byte	0x04, 0x12
        /*00f2*/ 	.short	(.L_84 - .L_83)
	.align		4
.L_83:
        /*00f4*/ 	.word	index@(_ZN3cub18CUB_300001_SM_10006detail6reduce28DeviceReduceSingleTileKernelINS2_10policy_hubIfyN4cuda3std3__44plusIfEEE10Policy1000EPfSC_iS9_ffNS7_10__identityEEEvT0_T1_T2_T3_T4_T6_)
        /*00f8*/ 	.word	0x00000000


	//----- nvinfo : EIATTR_MIN_STACK_SIZE
	.align		4
.L_84:
        /*00fc*/ 	.byte	0x04, 0x12
        /*00fe*/ 	.short	(.L_86 - .L_85)
	.align		4
.L_85:
        /*0100*/ 	.word	index@(_ZN3cub18CUB_300001_SM_10006detail6reduce18DeviceReduceKernelINS2_10policy_hubIfyN4cuda3std3__44plusIfEEE10Policy1000EN6thrust24THRUST_300001_SM_1000_NS6detail15normal_iteratorINSD_10device_ptrIfEEEEyS9_fNS7_10__identityEEEvT0_PT3_T1_NS0_13GridEvenShareISN_EET2_T4_)
        /*0104*/ 	.word	0x00000000


	//----- nvinfo : EIATTR_MIN_STACK_SIZE
	.align		4
.L_86:
        /*0108*/ 	.byte	0x04, 0x12
        /*010a*/ 	.short	(.L_88 - .L_87)
	.align		4
.L_87:
        /*010c*/ 	.word	index@(_ZN3cub18CUB_300001_SM_10006detail6reduce28DeviceReduceSingleTileKernelINS2_10policy_hubIfyN4cuda3std3__44plusIfEEE10Policy1000EN6thrust24THRUST_300001_SM_1000_NS6detail15normal_iteratorINSD_10device_ptrIfEEEEPfyS9_ffNS7_10__identityEEEvT0_T1_T2_T3_T4_T6_)
        /*0110*/ 	.word	0x00000000


	//----- nvinfo : EIATTR_MIN_STACK_SIZE
	.align		4
.L_88:
        /*0114*/ 	.byte	0x04, 0x12
        /*0116*/ 	.short	(.L_90 - .L_89)
	.align		4
.L_89:
        /*0118*/ 	.word	index@(_ZN3cub18CUB_300001_SM_10006detail6reduce28DeviceReduceSingleTileKernelINS2_10policy_hubIfjN4cuda3std3__44plusIfEEE10Policy1000EPfSC_iS9_ffNS7_10__identityEEEvT0_T1_T2_T3_T4_T6_)
        /*011c*/ 	.word	0x00000000


	//----- nvinfo : EIATTR_MIN_STACK_SIZE
	.align		4
.L_90:
        /*0120*/ 	.byte	0x04, 0x12
        /*0122*/ 	.short	(.L_92 - .L_91)
	.align		4
.L_91:
        /*0124*/ 	.word	index@(_ZN3cub18CUB_300001_SM_10006detail6reduce18DeviceReduceKernelINS2_10policy_hubIfjN4cuda3std3__44plusIfEEE10Policy1000EN6thrust24THRUST_300001_SM_1000_NS6detail15normal_iteratorINSD_10device_ptrIfEEEEjS9_fNS7_10__identityEEEvT0_PT3_T1_NS0_13GridEvenShareISN_EET2_T4_)
        /*0128*/ 	.word	0x00000000


	//----- nvinfo : EIATTR_MIN_STACK_SIZE
	.align		4
.L_92:
        /*012c*/ 	.byte	0x04, 0x12
        /*012e*/ 	.short	(.L_94 - .L_93)
	.align		4
.L_93:
        /*0130*/ 	.word	index@(_ZN3cub18CUB_300001_SM_10006detail6reduce28DeviceReduceSingleTileKernelINS2_10policy_hubIfjN4cuda3std3__44plusIfEEE10Policy1000EN6thrust24THRUST_300001_SM_1000_NS6detail15normal_iteratorINSD_10device_ptrIfEEEEPfjS9_ffNS7_10__identityEEEvT0_T1_T2_T3_T4_T6_)
        /*0134*/ 	.word	0x00000000


	//----- nvinfo : EIATTR_MIN_STACK_SIZE
	.align		4
.L_94:
        /*0138*/ 	.byte	0x04, 0x12
        /*013a*/ 	.short	(.L_96 - .L_95)
	.align		4
.L_95:
        /*013c*/ 	.word	index@(_ZN3cub18CUB_300001_SM_10006detail8for_each13static_kernelINS2_12policy_hub_t12policy_500_tElNS2_12op_wrapper_tIl3FcnN6thrust24THRUST_300001_SM_1000_NS12zip_iteratorIN4cuda3std3__45tupleIJNS9_6detail15normal_iteratorINS9_10device_ptrIfEEEESJ_SJ_SJ_EEEEEEEEEvT0_T1_)
        /*0140*/ 	.word	0x00000000


	//----- nvinfo : EIATTR_MIN_STACK_SIZE
	.align		4
.L_96:
        /*0144*/ 	.byte	0x04, 0x12
        /*0146*/ 	.short	(.L_98 - .L_97)
	.align		4
.L_97:
        /*0148*/ 	.word	index@(_ZN3cub18CUB_300001_SM_10006detail8for_each13static_kernelINS2_12policy_hub_t12policy_500_tEmN6thrust24THRUST_300001_SM_1000_NS8cuda_cub20__uninitialized_fill7functorINS7_10device_ptrIfEEfEEEEvT0_T1_)
        /*014c*/ 	.word	0x00000000


	//----- nvinfo : EIATTR_MIN_STACK_SIZE
	.align		4
.L_98:
        /*0150*/ 	.byte	0x04, 0x12
        /*0152*/ 	.short	(.L_100 - .L_99)
	.align		4
.L_99:
        /*0154*/ 	.word	index@(_ZN3cub18CUB_300001_SM_10006detail11EmptyKernelIvEEvv)
        /*0158*/ 	.word	0x00000000
.L_100:


//--------------------- .nv.compat                --------------------------
	.section	.nv.compat,"",@"SHT_CUDA_COMPAT_INFO"
	.align	4
        /*0000*/ 	.byte	0x02, 0x09, 0x00, 0x00, 0x02, 0x02, 0x01, 0x00, 0x02, 0x05, 0x05, 0x00, 0x03, 0x07, 0x01, 0x01
        /*0010*/ 	.byte	0x02, 0x03, 0x00, 0x00, 0x02, 0x06, 0x01, 0x00, 0x04, 0x0b, 0x08, 0x00, 0x01, 0x00, 0x00, 0x00
        /*0020*/ 	.byte	0x00, 0x00, 0x00, 0x00


//--------------------- .nv.info._ZN3cub18CUB_300001_SM_10006detail6reduce28DeviceReduceSingleTileKernelINS2_10policy_hubIfyN4cuda3std3__44plusIfEEE10Policy1000EPfSC_iS9_ffNS7_10__identityEEEvT0_T1_T2_T3_T4_T6_ --------------------------
	.section	.nv.info._ZN3cub18CUB_300001_SM_10006detail6reduce28DeviceReduceSingleTileKernelINS2_10policy_hubIfyN4cuda3std3__44plusIfEEE10Policy1000EPfSC_iS9_ffNS7_10__identityEEEvT0_T1_T2_T3_T4_T6_,"",@"SHT_CUDA_INFO"
	.sectionflags	@""
	.align	4


	//----- nvinfo : EIATTR_CUDA_API_VERSION
	.align		4
        /*0000*/ 	.byte	0x04, 0x37
        /*0002*/ 	.short	(.L_102 - .L_101)
.L_101:
        /*0004*/ 	.word	0x00000082


	//----- nvinfo : EIATTR_KPARAM_INFO
	.align		4
.L_102:
        /*0008*/ 	.byte	0x04, 0x17
        /*000a*/ 	.short	(.L_104 - .L_103)
.L_103:
        /*000c*/ 	.word	0x00000000
        /*0010*/ 	.short	0x0005
        /*0012*/ 	.short	0x001c
        /*0014*/ 	.byte	0x00, 0xf0, 0x05, 0x00


	//----- nvinfo : EIATTR_KPARAM_INFO
	.align		4
.L_104:
        /*0018*/ 	.byte	0x04, 0x17
        /*001a*/ 	.short	(.L_106 - .L_105)
.L_105:
        /*001c*/ 	.word	0x00000000
        /*0020*/ 	.short	0x0004
        /*0022*/ 	.short	0x0018
        /*0024*/ 	.byte	0x00, 0xf0, 0x11, 0x00


	//----- nvinfo : EIATTR_KPARAM_INFO
	.align		4
.L_106:
        /*0028*/ 	.byte	0x04, 0x17
        /*002a*/ 	.short	(.L_108 - .L_107)
.L_107:
        /*002c*/ 	.word	0x00000000
        /*0030*/ 	.short	0x0003
        /*0032*/ 	.short	0x0014
        /*0034*/ 	.byte	0x00, 0xf0, 0x05, 0x00


	//----- nvinfo : EIATTR_KPARAM_INFO
	.align		4
.L_108:
        /*0038*/ 	.byte	0x04, 0x17
        /*003a*/ 	.short	(.L_110 - .L_109)
.L_109:
        /*003c*/ 	.word	0x00000000
        /*0040*/ 	.short	0x0002
        /*0042*/ 	.short	0x0010
        /*0044*/ 	.byte	0x00, 0xf0, 0x11, 0x00


	//----- nvinfo : EIATTR_KPARAM_INFO
	.align		4
.L_110:
        /*0048*/ 	.byte	0x04, 0x17
        /*004a*/ 	.short	(.L_112 - .L_111)
.L_111:
        /*004c*/ 	.word	0x00000000
        /*0050*/ 	.short	0x0001
        /*0052*/ 	.short	0x0008
        /*0054*/ 	.byte	0x00, 0xf5, 0x21, 0x00


	//----- nvinfo : EIATTR_KPARAM_INFO
	.align		4
.L_112:
        /*0058*/ 	.byte	0x04, 0x17
        /*005a*/ 	.short	(.L_114 - .L_113)
.L_113:
        /*005c*/ 	.word	0x00000000
        /*0060*/ 	.short	0x0000
        /*0062*/ 	.short	0x0000
        /*0064*/ 	.byte	0x00, 0xf5, 0x21, 0x00


	//----- nvinfo : EIATTR_SPARSE_MMA_MASK
	.align		4
.L_114:
        /*0068*/ 	.byte	0x03, 0x50
        /*006a*/ 	.short	0x0000


	//----- nvinfo : EIATTR_MAXREG_COUNT
	.align		4
        /*006c*/ 	.byte	0x03, 0x1b
        /*006e*/ 	.short	0x00ff


	//----- nvinfo : EIATTR_NUM_BARRIERS
	.align		4
        /*0070*/ 	.byte	0x02, 0x4c
        /*0072*/ 	.byte	0x01
	.zero		1


	//----- nvinfo : EIATTR_MERCURY_ISA_VERSION
	.align		4
        /*0074*/ 	.byte	0x03, 0x5f
        /*0076*/ 	.short	0x0101


	//----- nvinfo : EIATTR_COOP_GROUP_MASK_REGIDS
	.align		4
        /*0078*/ 	.byte	0x04, 0x29
        /*007a*/ 	.short	(.L_116 - .L_115)


	//   ....[0]....
.L_115:
        /*007c*/ 	.word	0xffffffff


	//   ....[1]....
        /*0080*/ 	.word	0xffffffff


	//   ....[2]....
        /*0084*/ 	.word	0xffffffff


	//   ....[3]....
        /*0088*/ 	.word	0xffffffff


	//   ....[4]....
        /*008c*/ 	.word	0xffffffff


	//   ....[5]....
        /*0090*/ 	.word	0xffffffff


	//   ....[6]....
        /*0094*/ 	.word	0xffffffff


	//   ....[7]....
        /*0098*/ 	.word	0xffffffff


	//   ....[8]....
        /*009c*/ 	.word	0xffffffff


	//   ....[9]....
        /*00a0*/ 	.word	0xffffffff


	//   ....[10]....
        /*00a4*/ 	.word	0xffffffff


	//   ....[11]....
        /*00a8*/ 	.word	0xffffffff


	//   ....[12]....
        /*00ac*/ 	.word	0xffffffff


	//   ....[13]....
        /*00b0*/ 	.word	0xffffffff


	//   ....[14]....
        /*00b4*/ 	.word	0xffffffff


	//   ....[15]....
        /*00b8*/ 	.word	0xffffffff


	//   ....[16]....
        /*00bc*/ 	.word	0xffffffff


	//   ....[17]....
        /*00c0*/ 	.word	0xffffffff


	//   ....[18]....
        /*00c4*/ 	.word	0xffffffff


	//   ....[19]....
        /*00c8*/ 	.word	0xffffffff


	//   ....[20]....
        /*00cc*/ 	.word	0xffffffff


	//   ....[21]....
        /*00d0*/ 	.word	0xffffffff


	//   ....[22]....
        /*00d4*/ 	.word	0xffffffff


	//   ....[23]....
        /*00d8*/ 	.word	0xffffffff


	//   ....[24]....
        /*00dc*/ 	.word	0xffffffff


	//   ....[25]....
        /*00e0*/ 	.word	0xffffffff


	//   ....[26]....
        /*00e4*/ 	.word	0xffffffff


	//   ....[27]....
        /*00e8*/ 	.word	0xffffffff


	//   ....[28]....
        /*00ec*/ 	.word	0xffffffff


	//   ....[29]....
        /*00f0*/ 	.word	0xffffffff


	//----- nvinfo : EIATTR_COOP_GROUP_INSTR_OFFSETS
	.align		4
.L_116:
        /*00f4*/ 	.byte	0x04, 0x28
        /*00f6*/ 	.short	(.L_118 - .L_117)


	//   ....[0]....
.L_117:
        /*00f8*/ 	.word	0x00000980


	//   ....[1]....
        /*00fc*/ 	.word	0x000009e0


	//   ....[2]....
        /*0100*/ 	.word	0x00000a50


	//   ....[3]....
        /*0104*/ 	.word	0x00000aa0


	//   ....[4]....
        /*0108*/ 	.word	0x00000ad0


	//   ....[5]....
        /*010c*/ 	.word	0x00000c90


	//   ....[6]....
        /*0110*/ 	.word	0x00000d20


	//   ....[7]....
        /*0114*/ 	.word	0x00000d60


	//   ....[8]....
        /*0118*/ 	.word	0x00000db0


	//   ....[9]....
        /*011c*/ 	.word	0x00000df0


	//   ....[10]....
        /*0120*/ 	.word	0x00001c00


	//   ....[11]....
        /*0124*/ 	.word	0x00001c80


	//   ....[12]....
        /*0128*/ 	.word	0x00001cd0


	//   ....[13]....
        /*012c*/ 	.word	0x00001d10


	//   ....[14]....
        /*0130*/ 	.word	0x00001d40


	//   ....[15]....
        /*0134*/ 	.word	0x00002700


	//   ....[16]....
        /*0138*/ 	.word	0x00002760


	//   ....[17]....
        /*013c*/ 	.word	0x000027d0


	//   ....[18]....
        /*0140*/ 	.word	0x00002820


	//   ....[19]....
        /*0144*/ 	.word	0x00002850


	//   ....[20]....
        /*0148*/ 	.word	0x00002a10


	//   ....[21]....
        /*014c*/ 	.word	0x00002a90


	//   ....[22]....
        /*0150*/ 	.word	0x00002ad0


	//   ....[23]....
        /*0154*/ 	.word	0x00002b10


	//   ....[24]....
        /*0158*/ 	.word	0x00002b70


	//   ....[25]....
        /*015c*/ 	.word	0x00003b00


	//   ....[26]....
        /*0160*/ 	.word	0x00003b80


	//   ....[27]....
        /*0164*/ 	.word	0x00003bd0


	//   ....[28]....
        /*0168*/ 	.word	0x00003c10


	//   ....[29]....
        /*016c*/ 	.word	0x00003c40


	//----- nvinfo : EIATTR_VRC_CTA_INIT_COUNT
	.align		4
.L_118:
        /*0170*/ 	.byte	0x02, 0x4a
	.zero		1
	.zero		1


	//----- nvinfo : EIATTR_EXIT_INSTR_OFFSETS
	.align		4
        /*0174*/ 	.byte	0x04, 0x1c
        /*0176*/ 	.short	(.L_120 - .L_119)


	//   ....[0]....
.L_119:
        /*0178*/ 	.word	0x00000080


	//   ....[1]....
        /*017c*/ 	.word	0x000000c0


	//   ....[2]....
        /*0180*/ 	.word	0x00003d90


	//   ....[3]....
        /*0184*/ 	.word	0x00003de0


	//----- nvinfo : EIATTR_MAX_THREADS
	.align		4
.L_120:
        /*0188*/ 	.byte	0x04, 0x05
        /*018a*/ 	.short	(.L_122 - .L_121)
.L_121:
        /*018c*/ 	.word	0x00000100
        /*0190*/ 	.word	0x00000001
        /*0194*/ 	.word	0x00000001


	//----- nvinfo : EIATTR_CRS_STACK_SIZE
	.align		4
.L_122:
        /*0198*/ 	.byte	0x04, 0x1e
        /*019a*/ 	.short	(.L_124 - .L_123)
.L_123:
        /*019c*/ 	.word	0x00000000


	//----- nvinfo : EIATTR_CBANK_PARAM_SIZE
	.align		4
.L_124:
        /*01a0*/ 	.byte	0x03, 0x19
        /*01a2*/ 	.short	0x001d


	//----- nvinfo : EIATTR_PARAM_CBANK
	.align		4
        /*01a4*/ 	.byte	0x04, 0x0a
        /*01a6*/ 	.short	(.L_126 - .L_125)
	.align		4
.L_125:
        /*01a8*/ 	.word	index@(.nv.constant0._ZN3cub18CUB_300001_SM_10006detail6reduce28DeviceReduceSingleTileKernelINS2_10policy_hubIfyN4cuda3std3__44plusIfEEE10Policy1000EPfSC_iS9_ffNS7_10__identityEEEvT0_T1_T2_T3_T4_T6_)
        /*01ac*/ 	.short	0x0380
        /*01ae*/ 	.short	0x001d


	//----- nvinfo : EIATTR_SW_WAR
	.align		4
.L_126:
        /*01b0*/ 	.byte	0x04, 0x36
        /*01b2*/ 	.short	(.L_128 - .L_127)
.L_127:
        /*01b4*/ 	.word	0x00000008
.L_128:


//--------------------- .nv.info._ZN3cub18CUB_300001_SM_10006detail6reduce18DeviceReduceKernelINS2_10policy_hubIfyN4cuda3std3__44plusIfEEE10Policy1000EN6thrust24THRUST_300001_SM_1000_NS6detail15normal_iteratorINSD_10device_ptrIfEEEEyS9_fNS7_10__identityEEEvT0_PT3_T1_NS0_13GridEvenShareISN_EET2_T4_ --------------------------
	.section	.nv.info._ZN3cub18CUB_300001_SM_10006detail6reduce18DeviceReduceKernelINS2_10policy_hubIfyN4cuda3std3__44plusIfEEE10Policy1000EN6thrust24THRUST_300001_SM_1000_NS6detail15normal_iteratorINSD_10device_ptrIfEEEEyS9_fNS7_10__identityEEEvT0_PT3_T1_NS0_13GridEvenShareISN_EET2_T4_,"",@"SHT_CUDA_INFO"
	.sectionflags	@""
	.align	4


	//----- nvinfo : EIATTR_CUDA_API_VERSION
	.align		4
        /*0000*/ 	.byte	0x04, 0x37
        /*0002*/ 	.short	(.L_130 - .L_129)
.L_129:
        /*0004*/ 	.word	0x00000082


	//----- nvinfo : EIATTR_KPARAM_INFO
	.align		4
.L_130:
        /*0008*/ 	.byte	0x04, 0x17
        /*000a*/ 	.short	(.L_132 - .L_131)
.L_131:
        /*000c*/ 	.word	0x00000000
        /*0010*/ 	.short	0x0005
        /*0012*/ 	.short	0x0061
        /*0014*/ 	.byte	0x00, 0xf0, 0x05, 0x00


	//----- nvinfo : EIATTR_KPARAM_INFO
	.align		4
.L_132:
        /*0018*/ 	.byte	0x04, 0x17
        /*001a*/ 	.short	(.L_134 - .L_133)
.L_133:
        /*001c*/ 	.word	0x00000000
        /*0020*/ 	.short	0x0004
        /*0022*/ 	.short	0x0060
        /*0024*/ 	.byte	0x00, 0xf0, 0x05, 0x00


	//----- nvinfo : EIATTR_KPARAM_INFO
	.align		4
.L_134:
        /*0028*/ 	.byte	0x04, 0x17
        /*002a*/ 	.short	(.L_136 - .L_135)
.L_135:
        /*002c*/ 	.word	0x00000000
        /*0030*/ 	.short	0x0003
        /*0032*/ 	.short	0x0018
        /*0034*/ 	.byte	0x00, 0xf0, 0x21, 0x01


	//----- nvinfo : EIATTR_KPARAM_INFO
	.align		4
.L_136:
        /*0038*/ 	.byte	0x04, 0x17
        /*003a*/ 	.short	(.L_138 - .L_137)
.L_137:
        /*003c*/ 	.word	0x00000000
        /*0040*/ 	.short	0x0002
        /*0042*/ 	.short	0x0010
        /*0044*/ 	.byte	0x00, 0xf0, 0x21, 0x00


	//----- nvinfo : EIATTR_KPARAM_INFO
	.align		4
.L_138:
        /*0048*/ 	.byte	0x04, 0x17
        /*004a*/ 	.short	(.L_140 - .L_139)
.L_139:
        /*004c*/ 	.word	0x00000000
        /*0050*/ 	.short	0x0001
        /*0052*/ 	.short	0x0008
        /*0054*/ 	.byte	0x00, 0xf5, 0x21, 0x00


	//----- nvinfo : EIATTR_KPARAM_INFO
	.align		4
.L_140:
        /*0058*/ 	.byte	0x04, 0x17
        /*005a*/ 	.short	(.L_142 - .L_141)
.L_141:
        /*005c*/ 	.word	0x00000000
        /*0060*/ 	.short	0x0000
        /*0062*/ 	.short	0x0000
        /*0064*/ 	.byte	0x00, 0xf0, 0x21, 0x00


	//----- nvinfo : EIATTR_SPARSE_MMA_MASK
	.align		4
.L_142:
        /*0068*/ 	.byte	0x03, 0x50
        /*006a*/ 	.short	0x0000


	//----- nvinfo : EIATTR_MAXREG_COUNT
	.align		4
        /*006c*/ 	.byte	0x03, 0x1b
        /*006e*/ 	.short	0x00ff


	//----- nvinfo : EIATTR_NUM_BARRIERS
	.align		4
        /*0070*/ 	.byte	0x02, 0x4c
        /*0072*/ 	.byte	0x01
	.zero		1


	//----- nvinfo : EIATTR_MERCURY_ISA_VERSION
	.align		4
        /*0074*/ 	.byte	0x03, 0x5f
        /*0076*/ 	.short	0x0101


	//----- nvinfo : EIATTR_COOP_GROUP_MASK_REGIDS
	.align		4
        /*0078*/ 	.byte	0x04, 0x29
        /*007a*/ 	.short	(.L_144 - .L_143)


	//   ....[0]....
.L_143:
        /*007c*/ 	.word	0xffffffff


	//   ....[1]....
        /*0080*/ 	.word	0xffffffff


	//   ....[2]....
        /*0084*/ 	.word	0xffffffff


	//   ....[3]....
        /*0088*/ 	.word	0xffffffff


	//   ....[4]....
        /*008c*/ 	.word	0xffffffff


	//   ....[5]....
        /*0090*/ 	.word	0xffffffff


	//   ....[6]....
        /*0094*/ 	.word	0xffffffff


	//   ....[7]....
        /*0098*/ 	.word	0xffffffff


	//   ....[8]....
        /*009c*/ 	.word	0xffffffff


	//   ....[9]....
        /*00a0*/ 	.word	0xffffffff


	//   ....[10]....
        /*00a4*/ 	.word	0xffffffff


	//   ....[11]....
        /*00a8*/ 	.word	0xffffffff


	//   ....[12]....
        /*00ac*/ 	.word	0xffffffff


	//   ....[13]....
        /*00b0*/ 	.word	0xffffffff


	//   ....[14]....
        /*00b4*/ 	.word	0xffffffff


	//----- nvinfo : EIATTR_COOP_GROUP_INSTR_OFFSETS
	.align		4
.L_144:
        /*00b8*/ 	.byte	0x04, 0x28
        /*00ba*/ 	.short	(.L_146 - .L_145)


	//   ....[0]....
.L_145:
        /*00bc*/ 	.word	0x000009c0


	//   ....[1]....
        /*00c0*/ 	.word	0x00000a20


	//   ....[2]....
        /*00c4*/ 	.word	0x00000a90


	//   ....[3]....
        /*00c8*/ 	.word	0x00000ae0


	//   ....[4]....
        /*00cc*/ 	.word	0x00000b10


	//   ....[5]....
        /*00d0*/ 	.word	0x00000cd0


	//   ....[6]....
        /*00d4*/ 	.word	0x00000d60


	//   ....[7]....
        /*00d8*/ 	.word	0x00000dd0


	//   ....[8]....
        /*00dc*/ 	.word	0x00000e20


	//   ....[9]....
        /*00e0*/ 	.word	0x00000e50


	//   ....[10]....
        /*00e4*/ 	.word	0x00002030


	//   ....[11]....
        /*00e8*/ 	.word	0x000020c0


	//   ....[12]....
        /*00ec*/ 	.word	0x00002110


	//   ....[13]....
        /*00f0*/ 	.word	0x00002150


	//   ....[14]....
        /*00f4*/ 	.word	0x00002180


	//----- nvinfo : EIATTR_VRC_CTA_INIT_COUNT
	.align		4
.L_146:
        /*00f8*/ 	.byte	0x02, 0x4a
	.zero		1
	.zero		1


	//----- nvinfo : EIATTR_EXIT_INSTR_OFFSETS
	.align		4
        /*00fc*/ 	.byte	0x04, 0x1c
        /*00fe*/ 	.short	(.L_148 - .L_147)


	//   ....[0]....
.L_147:
        /*0100*/ 	.word	0x000022d0


	//   ....[1]....
        /*0104*/ 	.word	0x00002330


	//----- nvinfo : EIATTR_MAX_THREADS
	.align		4
.L_148:
        /*0108*/ 	.byte	0x04, 0x05
        /*010a*/ 	.short	(.L_150 - .L_149)
.L_149:
        /*010c*/ 	.word	0x00000100
        /*0110*/ 	.word	0x00000001
        /*0114*/ 	.word	0x00000001


	//----- nvinfo : EIATTR_CRS_STACK_SIZE
	.align		4
.L_150:
        /*0118*/ 	.byte	0x04, 0x1e
        /*011a*/ 	.short	(.L_152 - .L_151)
.L_151:
        /*011c*/ 	.word	0x00000000


	//----- nvinfo : EIATTR_CBANK_PARAM_SIZE
	.align		4
.L_152:
        /*0120*/ 	.byte	0x03, 0x19
        /*0122*/ 	.short	0x0062


	//----- nvinfo : EIATTR_PARAM_CBANK
	.align		4
        /*0124*/ 	.byte	0x04, 0x0a
        /*0126*/ 	.short	(.L_154 - .L_153)
	.align		4
.L_153:
        /*0128*/ 	.word	index@(.nv.constant0._ZN3cub18CUB_300001_SM_10006detail6reduce18DeviceReduceKernelINS2_10policy_hubIfyN4cuda3std3__44plusIfEEE10Policy1000EN6thrust24THRUST_300001_SM_1000_NS6detail15normal_iteratorINSD_10device_ptrIfEEEEyS9_fNS7_10__identityEEEvT0_PT3_T1_NS0_13GridEvenShareISN_EET2_T4_)
        /*012c*/ 	.short	0x0380
        /*012e*/ 	.short	0x0062


	//----- nvinfo : EIATTR_SW_WAR
	.align		4
.L_154:
        /*0130*/ 	.byte	0x04, 0x36
        /*0132*/ 	.short	(.L_156 - .L_155)
.L_155:
        /*0134*/ 	.word	0x00000008
.L_156:


//--------------------- .nv.info._ZN3cub18CUB_300001_SM_10006detail6reduce28DeviceReduceSingleTileKernelINS2_10policy_hubIfyN4cuda3std3__44plusIfEEE10Policy1000EN6thrust24THRUST_300001_SM_1000_NS6detail15normal_iteratorINSD_10device_ptrIfEEEEPfyS9_ffNS7_10__identityEEEvT0_T1_T2_T3_T4_T6_ --------------------------
	.section	.nv.info._ZN3cub18CUB_300001_SM_10006detail6reduce28DeviceReduceSingleTileKernelINS2_10policy_hubIfyN4cuda3std3__44plusIfEEE10Policy1000EN6thrust24THRUST_300001_SM_1000_NS6detail15normal_iteratorINSD_10device_ptrIfEEEEPfyS9_ffNS7_10__identityEEEvT0_T1_T2_T3_T4_T6_,"",@"SHT_CUDA_INFO"
	.sectionflags	@""
	.align	4


	//----- nvinfo : EIATTR_CUDA_API_VERSION
	.align		4
        /*0000*/ 	.byte	0x04, 0x37
        /*0002*/ 	.short	(.L_158 - .L_157)
.L_157:
        /*0004*/ 	.word	0x00000082


	//----- nvinfo : EIATTR_KPARAM_INFO
	.align		4
.L_158:
        /*0008*/ 	.byte	0x04, 0x17
        /*000a*/ 	.short	(.L_160 - .L_159)
.L_159:
        /*000c*/ 	.word	0x00000000
        /*0010*/ 	.short	0x0005
        /*0012*/ 	.short	0x0020
        /*0014*/ 	.byte	0x00, 0xf0, 0x05, 0x00


	//----- nvinfo : EIATTR_KPARAM_INFO
	.align		4
.L_160:
        /*0018*/ 	.byte	0x04, 0x17
        /*001a*/ 	.short	(.L_162 - .L_161)
.L_161:
        /*001c*/ 	.word	0x00000000
        /*0020*/ 	.short	0x0004
        /*0022*/ 	.short	0x001c
        /*0024*/ 	.byte	0x00, 0xf0, 0x11, 0x00


	//----- nvinfo : EIATTR_KPARAM_INFO
	.align		4
.L_162:
        /*0028*/ 	.byte	0x04, 0x17
        /*002a*/ 	.short	(.L_164 - .L_163)
.L_163:
        /*002c*/ 	.word	0x00000000
        /*0030*/ 	.short	0x0003
        /*0032*/ 	.short	0x0018
        /*0034*/ 	.byte	0x00, 0xf0, 0x05, 0x00


	//----- nvinfo : EIATTR_KPARAM_INFO
	.align		4
.L_164:
        /*0038*/ 	.byte	0x04, 0x17
        /*003a*/ 	.short	(.L_166 - .L_165)
.L_165:
        /*003c*/ 	.word	0x00000000
        /*0040*/ 	.short	0x0002
        /*0042*/ 	.short	0x0010
        /*0044*/ 	.byte	0x00, 0xf0, 0x21, 0x00


	//----- nvinfo : EIATTR_KPARAM_INFO
	.align		4
.L_166:
        /*0048*/ 	.byte	0x04, 0x17
        /*004a*/ 	.short	(.L_168 - .L_167)
.L_167:
        /*004c*/ 	.word	0x00000000
        /*0050*/ 	.short	0x0001
        /*0052*/ 	.short	0x0008
        /*0054*/ 	.byte	0x00, 0xf5, 0x21, 0x00


	//----- nvinfo : EIATTR_KPARAM_INFO
	.align		4
.L_168:
        /*0058*/ 	.byte	0x04, 0x17
        /*005a*/ 	.short	(.L_170 - .L_169)
.L_169:
        /*005c*/ 	.word	0x00000000
        /*0060*/ 	.short	0x0000
        /*0062*/ 	.short	0x0000
        /*0064*/ 	.byte	0x00, 0xf0, 0x21, 0x00


	//----- nvinfo : EIATTR_SPARSE_MMA_MASK
	.align		4
.L_170:
        /*0068*/ 	.byte	0x03, 0x50
        /*006a*/ 	.short	0x0000


	//----- nvinfo : EIATTR_MAXREG_COUNT
	.align		4
        /*006c*/ 	.byte	0x03, 0x1b
        /*006e*/ 	.short	0x00ff


	//----- nvinfo : EIATTR_NUM_BARRIERS
	.align		4
        /*0070*/ 	.byte	0x02, 0x4c
        /*0072*/ 	.byte	0x01
	.zero		1


	//----- nvinfo : EIATTR_MERCURY_ISA_VERSION
	.align		4
        /*0074*/ 	.byte	0x03, 0x5f
        /*0076*/ 	.short	0x0101


	//----- nvinfo : EIATTR_COOP_GROUP_MASK_REGIDS
	.align		4
        /*0078*/ 	.byte	0x04, 0x29
        /*007a*/ 	.short	(.L_172 - .L_171)


	//   ....[0]....
.L_171:
        /*007c*/ 	.word	0xffffffff


	//   ....[1]....
        /*0080*/ 	.word	0xffffffff


	//   ....[2]....
        /*0084*/ 	.word	0xffffffff


	//   ....[3]....
        /*0088*/ 	.word	0xffffffff


	//   ....[4]....
        /*008c*/ 	.word	0xffffffff


	//   ....[5]....
        /*0090*/ 	.word	0xffffffff


	//   ....[6]....
        /*0094*/ 	.word	0xffffffff


	//   ....[7]....
        /*0098*/ 	.word	0xffffffff


	//   ....[8]....
        /*009c*/ 	.word	0xffffffff


	//   ....[9]....
        /*00a0*/ 	.word	0xffffffff


	//   ....[10]....
        /*00a4*/ 	.word	0xffffffff


	//   ....[11]....
        /*00a8*/ 	.word	0xffffffff


	//   ....[12]....
        /*00ac*/ 	.word	0xffffffff


	//   ....[13]....
        /*00b0*/ 	.word	0xffffffff


	//   ....[14]....
        /*00b4*/ 	.word	0xffffffff


	//----- nvinfo : EIATTR_COOP_GROUP_INSTR_OFFSETS
	.align		4
.L_172:
        /*00b8*/ 	.byte	0x04, 0x28
        /*00ba*/ 	.short	(.L_174 - .L_173)


	//   ....[0]....
.L_173:
        /*00bc*/ 	.word	0x00000930


	//   ....[1]....
        /*00c0*/ 	.word	0x00000990


	//   ....[2]....
        /*00c4*/ 	.word	0x00000a00


	//   ....[3]....
        /*00c8*/ 	.word	0x00000a50


	//   ....[4]....
        /*00cc*/ 	.word	0x00000a80


	//   ....[5]....
        /*00d0*/ 	.word	0x00000c40


	//   ....[6]....
        /*00d4*/ 	.word	0x00000cd0


	//   ....[7]....
        /*00d8*/ 	.word	0x00000d20


	//   ....[8]....
        /*00dc*/ 	.word	0x00000d60


	//   ....[9]....
        /*00e0*/ 	.word	0x00000da0


	//   ....[10]....
        /*00e4*/ 	.word	0x00001dc0


	//   ....[11]....
        /*00e8*/ 	.word	0x00001e40


	//   ....[12]....
        /*00ec*/ 	.word	0x00001e90


	//   ....[13]....
        /*00f0*/ 	.word	0x00001ed0


	//   ....[14]....
        /*00f4*/ 	.word	0x00001f00


	//----- nvinfo : EIATTR_VRC_CTA_INIT_COUNT
	.align		4
.L_174:
        /*00f8*/ 	.byte	0x02, 0x4a
	.zero		1
	.zero		1


	//----- nvinfo : EIATTR_EXIT_INSTR_OFFSETS
	.align		4
        /*00fc*/ 	.byte	0x04, 0x1c
        /*00fe*/ 	.short	(.L_176 - .L_175)


	//   ....[0]....
.L_175:
        /*0100*/ 	.word	0x000000a0


	//   ....[1]....
        /*0104*/ 	.word	0x000000e0


	//   ....[2]....
        /*0108*/ 	.word	0x00002040


	//   ....[3]....
        /*010c*/ 	.word	0x00002090


	//----- nvinfo : EIATTR_MAX_THREADS
	.align		4
.L_176:
        /*0110*/ 	.byte	0x04, 0x05
        /*0112*/ 	.short	(.L_178 - .L_177)
.L_177:
        /*0114*/ 	.word	0x00000100
        /*0118*/ 	.word	0x00000001
        /*011c*/ 	.word	0x00000001


	//----- nvinfo : EIATTR_CRS_STACK_SIZE
	.align		4
.L_178:
        /*0120*/ 	.byte	0x04, 0x1e
        /*0122*/ 	.short	(.L_180 - .L_179)
.L_179:
        /*0124*/ 	.word	0x00000000


	//----- nvinfo : EIATTR_CBANK_PARAM_SIZE
	.align		4
.L_180:
        /*0128*/ 	.byte	0x03, 0x19
        /*012a*/ 	.short	0x0021


	//----- nvinfo : EIATTR_PARAM_CBANK
	.align		4
        /*012c*/ 	.byte	0x04, 0x0a
        /*012e*/ 	.short	(.L_182 - .L_181)
	.align		4
.L_181:
        /*0130*/ 	.word	index@(.nv.constant0._ZN3cub18CUB_300001_SM_10006detail6reduce28DeviceReduceSingleTileKernelINS2_10policy_hubIfyN4cuda3std3__44plusIfEEE10Policy1000EN6thrust24THRUST_300001_SM_1000_NS6detail15normal_iteratorINSD_10device_ptrIfEEEEPfyS9_ffNS7_10__identityEEEvT0_T1_T2_T3_T4_T6_)
        /*0134*/ 	.short	0x0380
        /*0136*/ 	.short	0x0021


	//----- nvinfo : EIATTR_SW_WAR
	.align		4
.L_182:
        /*0138*/ 	.byte	0x04, 0x36
        /*013a*/ 	.short	(.L_184 - .L_183)
.L_183:
        /*013c*/ 	.word	0x00000008
.L_184:


//--------------------- .nv.info._ZN3cub18CUB_300001_SM_10006detail6reduce28DeviceReduceSingleTileKernelINS2_10policy_hubIfjN4cuda3std3__44plusIfEEE10Policy1000EPfSC_iS9_ffNS7_10__identityEEEvT0_T1_T2_T3_T4_T6_ --------------------------
	.section	.nv.info._ZN3cub18CUB_300001_SM_10006detail6reduce28DeviceReduceSingleTileKernelINS2_10policy_hubIfjN4cuda3std3__44plusIfEEE10Policy1000EPfSC_iS9_ffNS7_10__identityEEEvT0_T1_T2_T3_T4_T6_,"",@"SHT_CUDA_INFO"
	.sectionflags	@""
	.align	4


	//----- nvinfo : EIATTR_CUDA_API_VERSION
	.align		4
        /*0000*/ 	.byte	0x04, 0x37
        /*0002*/ 	.short	(.L_186 - .L_185)
.L_185:
        /*0004*/ 	.word	0x00000082


	//----- nvinfo : EIATTR_KPARAM_INFO
	.align		4
.L_186:
        /*0008*/ 	.byte	0x04, 0x17
        /*000a*/ 	.short	(.L_188 - .L_187)
.L_187:
        /*000c*/ 	.word	0x00000000
        /*0010*/ 	.short	0x0005
        /*0012*/ 	.short	0x001c
        /*0014*/ 	.byte	0x00, 0xf0, 0x05, 0x00


	//----- nvinfo : EIATTR_KPARAM_INFO
	.align		4
.L_188:
        /*0018*/ 	.byte	0x04, 0x17
        /*001a*/ 	.short	(.L_190 - .L_189)
.L_189:
        /*001c*/ 	.word	0x00000000
        /*0020*/ 	.short	0x0004
        /*0022*/ 	.short	0x0018
        /*0024*/ 	.byte	0x00, 0xf0, 0x11, 0x00


	//----- nvinfo : EIATTR_KPARAM_INFO
	.align		4
.L_190:
        /*0028*/ 	.byte	0x04, 0x17
        /*002a*/ 	.short	(.L_192 - .L_191)
.L_191:
        /*002c*/ 	.word	0x00000000
        /*0030*/ 	.short	0x0003
        /*0032*/ 	.short	0x0014
        /*0034*/ 	.byte	0x00, 0xf0, 0x05, 0x00


	//----- nvinfo : EIATTR_KPARAM_INFO
	.align		4
.L_192:
        /*0038*/ 	.byte	0x04, 0x17
        /*003a*/ 	.short	(.L_194 - .L_193)
.L_193:
        /*003c*/ 	.word	0x00000000
        /*0040*/ 	.short	0x0002
        /*0042*/ 	.short	0x0010
        /*0044*/ 	.byte	0x00, 0xf0, 0x11, 0x00


	//----- nvinfo : EIATTR_KPARAM_INFO
	.align		4
.L_194:
        /*0048*/ 	.byte	0x04, 0x17
        /*004a*/ 	.short	(.L_196 - .L_195)
.L_195:
        /*004c*/ 	.word	0x00000000
        /*0050*/ 	.short	0x0001
        /*0052*/ 	.short	0x0008
        /*0054*/ 	.byte	0x00, 0xf5, 0x21, 0x00


	//----- nvinfo : EIATTR_KPARAM_INFO
	.align		4
.L_196:
        /*0058*/ 	.byte	0x04, 0x17
        /*005a*/ 	.short	(.L_198 - .L_197)
.L_197:
        /*005c*/ 	.word	0x00000000
        /*0060*/ 	.short	0x0000
        /*0062*/ 	.short	0x0000
        /*0064*/ 	.byte	0x00, 0xf5, 0x21, 0x00


	//----- nvinfo : EIATTR_SPARSE_MMA_MASK
	.align		4
.L_198:
        /*0068*/ 	.byte	0x03, 0x50
        /*006a*/ 	.short	0x0000


	//----- nvinfo : EIATTR_MAXREG_COUNT
	.align		4
        /*006c*/ 	.byte	0x03, 0x1b
        /*006e*/ 	.short	0x0080


	//----- nvinfo : EIATTR_NUM_BARRIERS
	.align		4
        /*0070*/ 	.byte	0x02, 0x4c
        /*0072*/ 	.byte	0x01
	.zero		1


	//----- nvinfo : EIATTR_MERCURY_ISA_VERSION
	.align		4
        /*0074*/ 	.byte	0x03, 0x5f
        /*0076*/ 	.short	0x0101


	//----- nvinfo : EIATTR_UNUSED_LOAD_BYTE_OFFSET
	.align		4
        /*0078*/ 	.byte	0x04, 0x44
        /*007a*/ 	.short	(.L_200 - .L_199)


	//   ....[0]....
.L_199:
        /*007c*/ 	.word	0x00000b70
        /*0080*/ 	.word	0x0000fff0


	//   ....[1]....
        /*0084*/ 	.word	0x00000f80
        /*0088*/ 	.word	0x0000fff0


	//   ....[2]....
        /*008c*/ 	.word	0x00002010
        /*0090*/ 	.word	0x0000fff0


	//   ....[3]....
        /*0094*/ 	.word	0x00002bb0
        /*0098*/ 	.word	0x0000fff0


	//   ....[4]....
        /*009c*/ 	.word	0x00002fc0
        /*00a0*/ 	.word	0x0000fff0


	//   ....[5]....
        /*00a4*/ 	.word	0x00004140
        /*00a8*/ 	.word	0x0000fff0


	//----- nvinfo : EIATTR_COOP_GROUP_MASK_REGIDS
	.align		4
.L_200:
        /*00ac*/ 	.byte	0x04, 0x29
        /*00ae*/ 	.short	(.L_202 - .L_201)


	//   ....[0]....
.L_201:
        /*00b0*/ 	.word	0xffffffff


	//   ....[1]....
        /*00b4*/ 	.word	0xffffffff


	//   ....[2]....
        /*00b8*/ 	.word	0xffffffff


	//   ....[3]....
        /*00bc*/ 	.word	0xffffffff


	//   ....[4]....
        /*00c0*/ 	.word	0xffffffff


	//   ....[5]....
        /*00c4*/ 	.word	0xffffffff


	//   ....[6]....
        /*00c8*/ 	.word	0xffffffff


	//   ....[7]....
        /*00cc*/ 	.word	0xffffffff


	//   ....[8]....
        /*00d0*/ 	.word	0xffffffff


	//   ....[9]....
        /*00d4*/ 	.word	0xffffffff


	//   ....[10]....
        /*00d8*/ 	.word	0xffffffff


	//   ....[11]....
        /*00dc*/ 	.word	0xffffffff


	//   ....[12]....
        /*00e0*/ 	.word	0xffffffff


	//   ....[13]....
        /*00e4*/ 	.word	0xffffffff


	//   ....[14]....
        /*00e8*/ 	.word	0xffffffff


	//   ....[15]....
        /*00ec*/ 	.word	0xffffffff


	//   ....[16]....
        /*00f0*/ 	.word	0xffffffff


	//   ....[17]....
        /*00f4*/ 	.word	0xffffffff


	//   ....[18]....
        /*00f8*/ 	.word	0xffffffff


	//   ....[19]....
        /*00fc*/ 	.word	0xffffffff


	//   ....[20]....
        /*0100*/ 	.word	0xffffffff


	//   ....[21]....
        /*0104*/ 	.word	0xffffffff


	//   ....[22]....
        /*0108*/ 	.word	0xffffffff


	//   ....[23]....
        /*010c*/ 	.word	0xffffffff


	//   ....[24]....
        /*0110*/ 	.word	0xffffffff


	//   ....[25]....
        /*0114*/ 	.word	0xffffffff


	//   ....[26]....
        /*0118*/ 	.word	0xffffffff


	//   ....[27]....
        /*011c*/ 	.word	0xffffffff


	//   ....[28]....
        /*0120*/ 	.word	0xffffffff


	//   ....[29]....
        /*0124*/ 	.word	0xffffffff


	//----- nvinfo : EIATTR_COOP_GROUP_INSTR_OFFSETS
	.align		4
.L_202:
        /*0128*/ 	.byte	0x04, 0x28
        /*012a*/ 	.short	(.L_204 - .L_203)


	//   ....[0]....
.L_203:
        /*012c*/ 	.word	0x00000980


	//   ....[1]....
        /*0130*/ 	.word	0x000009e0


	//   ....[2]....
        /*0134*/ 	.word	0x00000a50


	//   ....[3]....
        /*0138*/ 	.word	0x00000aa0


	//   ....[4]....
        /*013c*/ 	.word	0x00000ad0


	//   ....[5]....
        /*0140*/ 	.word	0x00000d20


	//   ....[6]....
        /*0144*/ 	.word	0x00000db0


	//   ....[7]....
        /*0148*/ 	.word	0x00000df0


	//   ....[8]....
        /*014c*/ 	.word	0x00000e40


	//   ....[9]....
        /*0150*/ 	.word	0x00000e80


	//   ....[10]....
        /*0154*/ 	.word	0x00001e30


	//   ....[11]....
        /*0158*/ 	.word	0x00001eb0


	//   ....[12]....
        /*015c*/ 	.word	0x00001f00


	//   ....[13]....
        /*0160*/ 	.word	0x00001f40


	//   ....[14]....
        /*0164*/ 	.word	0x00001f70


	//   ....[15]....
        /*0168*/ 	.word	0x000029c0


	//   ....[16]....
        /*016c*/ 	.word	0x00002a20


	//   ....[17]....
        /*0170*/ 	.word	0x00002a90


	//   ....[18]....
        /*0174*/ 	.word	0x00002ae0


	//   ....[19]....
        /*0178*/ 	.word	0x00002b10


	//   ....[20]....
        /*017c*/ 	.word	0x00002d60


	//   ....[21]....
        /*0180*/ 	.word	0x00002de0


	//   ....[22]....
        /*0184*/ 	.word	0x00002e20


	//   ....[23]....
        /*0188*/ 	.word	0x00002e60


	//   ....[24]....
        /*018c*/ 	.word	0x00002ec0


	//   ....[25]....
        /*0190*/ 	.word	0x00003f60


	//   ....[26]....
        /*0194*/ 	.word	0x00003fe0


	//   ....[27]....
        /*0198*/ 	.word	0x00004030


	//   ....[28]....
        /*019c*/ 	.word	0x00004070


	//   ....[29]....
        /*01a0*/ 	.word	0x000040a0


	//----- nvinfo : EIATTR_VRC_CTA_INIT_COUNT
	.align		4
.L_204:
        /*01a4*/ 	.byte	0x02, 0x4a
	.zero		1
	.zero		1


	//----- nvinfo : EIATTR_EXIT_INSTR_OFFSETS
	.align		4
        /*01a8*/ 	.byte	0x04, 0x1c
        /*01aa*/ 	.short	(.L_206 - .L_205)


	//   ....[0]....
.L_205:
        /*01ac*/ 	.word	0x00000080


	//   ....[1]....
        /*01b0*/ 	.word	0x000000c0


	//   ....[2]....
        /*01b4*/ 	.word	0x00004280


	//   ....[3]....
        /*01b8*/ 	.word	0x000042d0


	//----- nvinfo : EIATTR_MAX_THREADS
	.align		4
.L_206:
        /*01bc*/ 	.byte	0x04, 0x05
        /*01be*/ 	.short	(.L_208 - .L_207)
.L_207:
        /*01c0*/ 	.word	0x00000200
        /*01c4*/ 	.word	0x00000001
        /*01c8*/ 	.word	0x00000001


	//----- nvinfo : EIATTR_CRS_STACK_SIZE
	.align		4
.L_208:
        /*01cc*/ 	.byte	0x04, 0x1e
        /*01ce*/ 	.short	(.L_210 - .L_209)
.L_209:
        /*01d0*/ 	.word	0x00000000


	//----- nvinfo : EIATTR_CBANK_PARAM_SIZE
	.align		4
.L_210:
        /*01d4*/ 	.byte	0x03, 0x19
        /*01d6*/ 	.short	0x001d


	//----- nvinfo : EIATTR_PARAM_CBANK
	.align		4
        /*01d8*/ 	.byte	0x04, 0x0a
        /*01da*/ 	.short	(.L_212 - .L_211)
	.align		4
.L_211:
        /*01dc*/ 	.word	index@(.nv.constant0._ZN3cub18CUB_300001_SM_10006detail6reduce28DeviceReduceSingleTileKernelINS2_10policy_hubIfjN4cuda3std3__44plusIfEEE10Policy1000EPfSC_iS9_ffNS7_10__identityEEEvT0_T1_T2_T3_T4_T6_)
        /*01e0*/ 	.short	0x0380
        /*01e2*/ 	.short	0x001d


	//----- nvinfo : EIATTR_SW_WAR
	.align		4
.L_212:
        /*01e4*/ 	.byte	0x04, 0x36
        /*01e6*/ 	.short	(.L_214 - .L_213)
.L_213:
        /*01e8*/ 	.word	0x00000008
.L_214:


//--------------------- .nv.info._ZN3cub18CUB_300001_SM_10006detail6reduce18DeviceReduceKernelINS2_10policy_hubIfjN4cuda3std3__44plusIfEEE10Policy1000EN6thrust24THRUST_300001_SM_1000_NS6detail15normal_iteratorINSD_10device_ptrIfEEEEjS9_fNS7_10__identityEEEvT0_PT3_T1_NS0_13GridEvenShareISN_EET2_T4_ --------------------------
	.section	.nv.info._ZN3cub18CUB_300001_SM_10006detail6reduce18DeviceReduceKernelINS2_10policy_hubIfjN4cuda3std3__44plusIfEEE10Policy1000EN6thrust24THRUST_300001_SM_1000_NS6detail15normal_iteratorINSD_10device_ptrIfEEEEjS9_fNS7_10__identityEEEvT0_PT3_T1_NS0_13GridEvenShareISN_EET2_T4_,"",@"SHT_CUDA_INFO"
	.sectionflags	@""
	.align	4


	//----- nvinfo : EIATTR_CUDA_API_VERSION
	.align		4
        /*0000*/ 	.byte	0x04, 0x37
        /*0002*/ 	.short	(.L_216 - .L_215)
.L_215:
        /*0004*/ 	.word	0x00000082


	//----- nvinfo : EIATTR_KPARAM_INFO
	.align		4
.L_216:
        /*0008*/ 	.byte	0x04, 0x17
        /*000a*/ 	.short	(.L_218 - .L_217)
.L_217:
        /*000c*/ 	.word	0x00000000
        /*0010*/ 	.short	0x0005
        /*0012*/ 	.short	0x003d
        /*0014*/ 	.byte	0x00, 0xf0, 0x05, 0x00


	//----- nvinfo : EIATTR_KPARAM_INFO
	.align		4
.L_218:
        /*0018*/ 	.byte	0x04, 0x17
        /*001a*/ 	.short	(.L_220 - .L_219)
.L_219:
        /*001c*/ 	.word	0x00000000
        /*0020*/ 	.short	0x0004
        /*0022*/ 	.short	0x003c
        /*0024*/ 	.byte	0x00, 0xf0, 0x05, 0x00


	//----- nvinfo : EIATTR_KPARAM_INFO
	.align		4
.L_220:
        /*0028*/ 	.byte	0x04, 0x17
        /*002a*/ 	.short	(.L_222 - .L_221)
.L_221:
        /*002c*/ 	.word	0x00000000
        /*0030*/ 	.short	0x0003
        /*0032*/ 	.short	0x0014
        /*0034*/ 	.byte	0x00, 0xf0, 0xa1, 0x00


	//----- nvinfo : EIATTR_KPARAM_INFO
	.align		4
.L_222:
        /*0038*/ 	.byte	0x04, 0x17
        /*003a*/ 	.short	(.L_224 - .L_223)
.L_223:
        /*003c*/ 	.word	0x00000000
        /*0040*/ 	.short	0x0002
        /*0042*/ 	.short	0x0010
        /*0044*/ 	.byte	0x00, 0xf0, 0x11, 0x00


	//----- nvinfo : EIATTR_KPARAM_INFO
	.align		4
.L_224:
        /*0048*/ 	.byte	0x04, 0x17
        /*004a*/ 	.short	(.L_226 - .L_225)
.L_225:
        /*004c*/ 	.word	0x00000000
        /*0050*/ 	.short	0x0001
        /*0052*/ 	.short	0x0008
        /*0054*/ 	.byte	0x00, 0xf5, 0x21, 0x00


	//----- nvinfo : EIATTR_KPARAM_INFO
	.align		4
.L_226:
        /*0058*/ 	.byte	0x04, 0x17
        /*005a*/ 	.short	(.L_228 - .L_227)
.L_227:
        /*005c*/ 	.word	0x00000000
        /*0060*/ 	.short	0x0000
        /*0062*/ 	.short	0x0000
        /*0064*/ 	.byte	0x00, 0xf0, 0x21, 0x00


	//----- nvinfo : EIATTR_SPARSE_MMA_MASK
	.align		4
.L_228:
        /*0068*/ 	.byte	0x03, 0x50
        /*006a*/ 	.short	0x0000


	//----- nvinfo : EIATTR_MAXREG_COUNT
	.align		4
        /*006c*/ 	.byte	0x03, 0x1b
        /*006e*/ 	.short	0x0080


	//----- nvinfo : EIATTR_NUM_BARRIERS
	.align		4
        /*0070*/ 	.byte	0x02, 0x4c
        /*0072*/ 	.byte	0x01
	.zero		1


	//----- nvinfo : EIATTR_MERCURY_ISA_VERSION
	.align		4
        /*0074*/ 	.byte	0x03, 0x5f
        /*0076*/ 	.short	0x0101


	//----- nvinfo : EIATTR_UNUSED_LOAD_BYTE_OFFSET
	.align		4
        /*0078*/ 	.byte	0x04, 0x44
        /*007a*/ 	.short	(.L_230 - .L_229)


	//   ....[0]....
.L_229:
        /*007c*/ 	.word	0x00000de0
        /*0080*/ 	.word	0x0000fff0


	//   ....[1]....
        /*0084*/ 	.word	0x000011f0
        /*0088*/ 	.word	0x0000fff0


	//   ....[2]....
        /*008c*/ 	.word	0x000026b0
        /*0090*/ 	.word	0x0000fff0


	//----- nvinfo : EIATTR_COOP_GROUP_MASK_REGIDS
	.align		4
.L_230:
        /*0094*/ 	.byte	0x04, 0x29
        /*0096*/ 	.short	(.L_232 - .L_231)


	//   ....[0]....
.L_231:
        /*0098*/ 	.word	0xffffffff


	//   ....[1]....
        /*009c*/ 	.word	0xffffffff


	//   ....[2]....
        /*00a0*/ 	.word	0xffffffff


	//   ....[3]....
        /*00a4*/ 	.word	0xffffffff


	//   ....[4]....
        /*00a8*/ 	.word	0xffffffff


	//   ....[5]....
        /*00ac*/ 	.word	0xffffffff


	//   ....[6]....
        /*00b0*/ 	.word	0xffffffff


	//   ....[7]....
        /*00b4*/ 	.word	0xffffffff


	//   ....[8]....
        /*00b8*/ 	.word	0xffffffff


	//   ....[9]....
        /*00bc*/ 	.word	0xffffffff


	//   ....[10]....
        /*00c0*/ 	.word	0xffffffff


	//   ....[11]....
        /*00c4*/ 	.word	0xffffffff


	//   ....[12]....
        /*00c8*/ 	.word	0xffffffff


	//   ....[13]....
        /*00cc*/ 	.word	0xffffffff


	//   ....[14]....
        /*00d0*/ 	.word	0xffffffff


	//----- nvinfo : EIATTR_COOP_GROUP_INSTR_OFFSETS
	.align		4
.L_232:
        /*00d4*/ 	.byte	0x04, 0x28
        /*00d6*/ 	.short	(.L_234 - .L_233)


	//   ....[0]....
.L_233:
        /*00d8*/ 	.word	0x00000bf0


	//   ....[1]....
        /*00dc*/ 	.word	0x00000c50


	//   ....[2]....
        /*00e0*/ 	.word	0x00000cc0


	//   ....[3]....
        /*00e4*/ 	.word	0x00000d10


	//   ....[4]....
        /*00e8*/ 	.word	0x00000d40


	//   ....[5]....
        /*00ec*/ 	.word	0x00000f90


	//   ....[6]....
        /*00f0*/ 	.word	0x00001020


	//   ....[7]....
        /*00f4*/ 	.word	0x00001070


	//   ....[8]....
        /*00f8*/ 	.word	0x000010b0


	//   ....[9]....
        /*00fc*/ 	.word	0x000010f0


	//   ....[10]....
        /*0100*/ 	.word	0x000024c0


	//   ....[11]....
        /*0104*/ 	.word	0x00002550


	//   ....[12]....
        /*0108*/ 	.word	0x000025a0


	//   ....[13]....
        /*010c*/ 	.word	0x000025e0


	//   ....[14]....
        /*0110*/ 	.word	0x00002610


	//----- nvinfo : EIATTR_VRC_CTA_INIT_COUNT
	.align		4
.L_234:
        /*0114*/ 	.byte	0x02, 0x4a
	.zero		1
	.zero		1


	//----- nvinfo : EIATTR_EXIT_INSTR_OFFSETS
	.align		4
        /*0118*/ 	.byte	0x04, 0x1c
        /*011a*/ 	.short	(.L_236 - .L_235)


	//   ....[0]....
.L_235:
        /*011c*/ 	.word	0x000027f0


	//   ....[1]....
        /*0120*/ 	.word	0x00002830


	//----- nvinfo : EIATTR_MAX_THREADS
	.align		4
.L_236:
        /*0124*/ 	.byte	0x04, 0x05
        /*0126*/ 	.short	(.L_238 - .L_237)
.L_237:
        /*0128*/ 	.word	0x00000200
        /*012c*/ 	.word	0x00000001
        /*0130*/ 	.word	0x00000001


	//----- nvinfo : EIATTR_CRS_STACK_SIZE
	.align		4
.L_238:
        /*0134*/ 	.byte	0x04, 0x1e
        /*0136*/ 	.short	(.L_240 - .L_239)
.L_239:
        /*0138*/ 	.word	0x00000000


	//----- nvinfo : EIATTR_CBANK_PARAM_SIZE
	.align		4
.L_240:
        /*013c*/ 	.byte	0x03, 0x19
        /*013e*/ 	.short	0x003e


	//----- nvinfo : EIATTR_PARAM_CBANK
	.align		4
        /*0140*/ 	.byte	0x04, 0x0a
        /*0142*/ 	.short	(.L_242 - .L_241)
	.align		4
.L_241:
        /*0144*/ 	.word	index@(.nv.constant0._ZN3cub18CUB_300001_SM_10006detail6reduce18DeviceReduceKernelINS2_10policy_hubIfjN4cuda3std3__44plusIfEEE10Policy1000EN6thrust24THRUST_300001_SM_1000_NS6detail15normal_iteratorINSD_10device_ptrIfEEEEjS9_fNS7_10__identityEEEvT0_PT3_T1_NS0_13GridEvenShareISN_EET2_T4_)
        /*0148*/ 	.short	0x0380
        /*014a*/ 	.short	0x003e


	//----- nvinfo : EIATTR_SW_WAR
	.align		4
.L_242:
        /*014c*/ 	.byte	0x04, 0x36
        /*014e*/ 	.short	(.L_244 - .L_243)
.L_243:
        /*0150*/ 	.word	0x00000008
.L_244:


//--------------------- .nv.info._ZN3cub18CUB_300001_SM_10006detail6reduce28DeviceReduceSingleTileKernelINS2_10policy_hubIfjN4cuda3std3__44plusIfEEE10Policy1000EN6thrust24THRUST_300001_SM_1000_NS6detail15normal_iteratorINSD_10device_ptrIfEEEEPfjS9_ffNS7_10__identityEEEvT0_T1_T2_T3_T4_T6_ --------------------------
	.section	.nv.info._ZN3cub18CUB_300001_SM_10006detail6reduce28DeviceReduceSingleTileKernelINS2_10policy_hubIfjN4cuda3std3__44plusIfEEE10Policy1000EN6thrust24THRUST_300001_SM_1000_NS6detail15normal_iteratorINSD_10device_ptrIfEEEEPfjS9_ffNS7_10__identityEEEvT0_T1_T2_T3_T4_T6_,"",@"SHT_CUDA_INFO"
	.sectionflags	@""
	.align	4


	//----- nvinfo : EIATTR_CUDA_API_VERSION
	.align		4
        /*0000*/ 	.byte	0x04, 0x37
        /*0002*/ 	.short	(.L_246 - .L_245)
.L_245:
        /*0004*/ 	.word	0x00000082


	//----- nvinfo : EIATTR_KPARAM_INFO
	.align		4
.L_246:
        /*0008*/ 	.byte	0x04, 0x17
        /*000a*/ 	.short	(.L_248 - .L_247)
.L_247:
        /*000c*/ 	.word	0x00000000
        /*0010*/ 	.short	0x0005
        /*0012*/ 	.short	0x001c
        /*0014*/ 	.byte	0x00, 0xf0, 0x05, 0x00


	//----- nvinfo : EIATTR_KPARAM_INFO
	.align		4
.L_248:
        /*0018*/ 	.byte	0x04, 0x17
        /*001a*/ 	.short	(.L_250 - .L_249)
.L_249:
        /*001c*/ 	.word	0x00000000
        /*0020*/ 	.short	0x0004
        /*0022*/ 	.short	0x0018
        /*0024*/ 	.byte	0x00, 0xf0, 0x11, 0x00


	//----- nvinfo : EIATTR_KPARAM_INFO
	.align		4
.L_250:
        /*0028*/ 	.byte	0x04, 0x17
        /*002a*/ 	.short	(.L_252 - .L_251)
.L_251:
        /*002c*/ 	.word	0x00000000
        /*0030*/ 	.short	0x0003
        /*0032*/ 	.short	0x0014
        /*0034*/ 	.byte	0x00, 0xf0, 0x05, 0x00


	//----- nvinfo : EIATTR_KPARAM_INFO
	.align		4
.L_252:
        /*0038*/ 	.byte	0x04, 0x17
        /*003a*/ 	.short	(.L_254 - .L_253)
.L_253:
        /*003c*/ 	.word	0x00000000
        /*0040*/ 	.short	0x0002
        /*0042*/ 	.short	0x0010
        /*0044*/ 	.byte	0x00, 0xf0, 0x11, 0x00


	//----- nvinfo : EIATTR_KPARAM_INFO
	.align		4
.L_254:
        /*0048*/ 	.byte	0x04, 0x17
        /*004a*/ 	.short	(.L_256 - .L_255)
.L_255:
        /*004c*/ 	.word	0x00000000
        /*0050*/ 	.short	0x0001
        /*0052*/ 	.short	0x0008
        /*0054*/ 	.byte	0x00, 0xf5, 0x21, 0x00


	//----- nvinfo : EIATTR_KPARAM_INFO
	.align		4
.L_256:
        /*0058*/ 	.byte	0x04, 0x17
        /*005a*/ 	.short	(.L_258 - .L_257)
.L_257:
        /*005c*/ 	.word	0x00000000
        /*0060*/ 	.short	0x0000
        /*0062*/ 	.short	0x0000
        /*0064*/ 	.byte	0x00, 0xf0, 0x21, 0x00


	//----- nvinfo : EIATTR_SPARSE_MMA_MASK
	.align		4
.L_258:
        /*0068*/ 	.byte	0x03, 0x50
        /*006a*/ 	.short	0x0000


	//----- nvinfo : EIATTR_MAXREG_COUNT
	.align		4
        /*006c*/ 	.byte	0x03, 0x1b
        /*006e*/ 	.short	0x0080


	//----- nvinfo : EIATTR_NUM_BARRIERS
	.align		4
        /*0070*/ 	.byte	0x02, 0x4c
        /*0072*/ 	.byte	0x01
	.zero		1


	//----- nvinfo : EIATTR_MERCURY_ISA_VERSION
	.align		4
        /*0074*/ 	.byte	0x03, 0x5f
        /*0076*/ 	.short	0x0101


	//----- nvinfo : EIATTR_UNUSED_LOAD_BYTE_OFFSET
	.align		4
        /*0078*/ 	.byte	0x04, 0x44
        /*007a*/ 	.short	(.L_260 - .L_259)


	//   ....[0]....
.L_259:
        /*007c*/ 	.word	0x00000b00
        /*0080*/ 	.word	0x0000fff0


	//   ....[1]....
        /*0084*/ 	.word	0x00000f10
        /*0088*/ 	.word	0x0000fff0


	//   ....[2]....
        /*008c*/ 	.word	0x00002270
        /*0090*/ 	.word	0x0000fff0


	//----- nvinfo : EIATTR_COOP_GROUP_MASK_REGIDS
	.align		4
.L_260:
        /*0094*/ 	.byte	0x04, 0x29
        /*0096*/ 	.short	(.L_262 - .L_261)


	//   ....[0]....
.L_261:
        /*0098*/ 	.word	0xffffffff


	//   ....[1]....
        /*009c*/ 	.word	0xffffffff


	//   ....[2]....
        /*00a0*/ 	.word	0xffffffff


	//   ....[3]....
        /*00a4*/ 	.word	0xffffffff


	//   ....[4]....
        /*00a8*/ 	.word	0xffffffff


	//   ....[5]....
        /*00ac*/ 	.word	0xffffffff


	//   ....[6]....
        /*00b0*/ 	.word	0xffffffff


	//   ....[7]....
        /*00b4*/ 	.word	0xffffffff


	//   ....[8]....
        /*00b8*/ 	.word	0xffffffff


	//   ....[9]....
        /*00bc*/ 	.word	0xffffffff


	//   ....[10]....
        /*00c0*/ 	.word	0xffffffff


	//   ....[11]....
        /*00c4*/ 	.word	0xffffffff


	//   ....[12]....
        /*00c8*/ 	.word	0xffffffff


	//   ....[13]....
        /*00cc*/ 	.word	0xffffffff


	//   ....[14]....
        /*00d0*/ 	.word	0xffffffff


	//----- nvinfo : EIATTR_COOP_GROUP_INSTR_OFFSETS
	.align		4
.L_262:
        /*00d4*/ 	.byte	0x04, 0x28
        /*00d6*/ 	.short	(.L_264 - .L_263)


	//   ....[0]....
.L_263:
        /*00d8*/ 	.word	0x00000910


	//   ....[1]....
        /*00dc*/ 	.word	0x00000970


	//   ....[2]....
        /*00e0*/ 	.word	0x000009e0


	//   ....[3]....
        /*00e4*/ 	.word	0x00000a30


	//   ....[4]....
        /*00e8*/ 	.word	0x00000a60


	//   ....[5]....
        /*00ec*/ 	.word	0x00000cb0


	//   ....[6]....
        /*00f0*/ 	.word	0x00000d40


	//   ....[7]....
        /*00f4*/ 	.word	0x00000d80


	//   ....[8]....
        /*00f8*/ 	.word	0x00000dd0


	//   ....[9]....
        /*00fc*/ 	.word	0x00000e10


	//   ....[10]....
        /*0100*/ 	.word	0x00002090


	//   ....[11]....
        /*0104*/ 	.word	0x00002110


	//   ....[12]....
        /*0108*/ 	.word	0x00002160


	//   ....[13]....
        /*010c*/ 	.word	0x000021a0


	//   ....[14]....
        /*0110*/ 	.word	0x000021d0


	//----- nvinfo : EIATTR_VRC_CTA_INIT_COUNT
	.align		4
.L_264:
        /*0114*/ 	.byte	0x02, 0x4a
	.zero		1
	.zero		1


	//----- nvinfo : EIATTR_EXIT_INSTR_OFFSETS
	.align		4
        /*0118*/ 	.byte	0x04, 0x1c
        /*011a*/ 	.short	(.L_266 - .L_265)


	//   ....[0]....
.L_265:
        /*011c*/ 	.word	0x00000080


	//   ....[1]....
        /*0120*/ 	.word	0x000000c0


	//   ....[2]....
        /*0124*/ 	.word	0x000023b0


	//   ....[3]....
        /*0128*/ 	.word	0x00002400


	//----- nvinfo : EIATTR_MAX_THREADS
	.align		4
.L_266:
        /*012c*/ 	.byte	0x04, 0x05
        /*012e*/ 	.short	(.L_268 - .L_267)
.L_267:
        /*0130*/ 	.word	0x00000200
        /*0134*/ 	.word	0x00000001
        /*0138*/ 	.word	0x00000001


	//----- nvinfo : EIATTR_CRS_STACK_SIZE
	.align		4
.L_268:
        /*013c*/ 	.byte	0x04, 0x1e
        /*013e*/ 	.short	(.L_270 - .L_269)
.L_269:
        /*0140*/ 	.word	0x00000000


	//----- nvinfo : EIATTR_CBANK_PARAM_SIZE
	.align		4
.L_270:
        /*0144*/ 	.byte	0x03, 0x19
        /*0146*/ 	.short	0x001d


	//----- nvinfo : EIATTR_PARAM_CBANK
	.align		4
        /*0148*/ 	.byte	0x04, 0x0a
        /*014a*/ 	.short	(.L_272 - .L_271)
	.align		4
.L_271:
        /*014c*/ 	.word	index@(.nv.constant0._ZN3cub18CUB_300001_SM_10006detail6reduce28DeviceReduceSingleTileKernelINS2_10policy_hubIfjN4cuda3std3__44plusIfEEE10Policy1000EN6thrust24THRUST_300001_SM_1000_NS6detail15normal_iteratorINSD_10device_ptrIfEEEEPfjS9_ffNS7_10__identityEEEvT0_T1_T2_T3_T4_T6_)
        /*0150*/ 	.short	0x0380
        /*0152*/ 	.short	0x001d


	//----- nvinfo : EIATTR_SW_WAR
	.align		4
.L_272:
        /*0154*/ 	.byte	0x04, 0x36
        /*0156*/ 	.short	(.L_274 - .L_273)
.L_273:
        /*0158*/ 	.word	0x00000008
.L_274:


//--------------------- .nv.info._ZN3cub18CUB_300001_SM_10006detail8for_each13static_kernelINS2_12policy_hub_t12policy_500_tElNS2_12op_wrapper_tIl3FcnN6thrust24THRUST_300001_SM_1000_NS12zip_iteratorIN4cuda3std3__45tupleIJNS9_6detail15normal_iteratorINS9_10device_ptrIfEEEESJ_SJ_SJ_EEEEEEEEEvT0_T1_ --------------------------
	.section	.nv.info._ZN3cub18CUB_300001_SM_10006detail8for_each13static_kernelINS2_12policy_hub_t12policy_500_tElNS2_12op_wrapper_tIl3FcnN6thrust24THRUST_300001_SM_1000_NS12zip_iteratorIN4cuda3std3__45tupleIJNS9_6detail15normal_iteratorINS9_10device_ptrIfEEEESJ_SJ_SJ_EEEEEEEEEvT0_T1_,"",@"SHT_CUDA_INFO"
	.sectionflags	@""
	.align	4


	//----- nvinfo : EIATTR_CUDA_API_VERSION
	.align		4
        /*0000*/ 	.byte	0x04, 0x37
        /*0002*/ 	.short	(.L_276 - .L_275)
.L_275:
        /*0004*/ 	.word	0x00000082


	//----- nvinfo : EIATTR_KPARAM_INFO
	.align		4
.L_276:
        /*0008*/ 	.byte	0x04, 0x17
        /*000a*/ 	.short	(.L_278 - .L_277)
.L_277:
        /*000c*/ 	.word	0x00000000
        /*0010*/ 	.short	0x0001
        /*0012*/ 	.short	0x0008
        /*0014*/ 	.byte	0x00, 0xf0, 0xa1, 0x00


	//----- nvinfo : EIATTR_KPARAM_INFO
	.align		4
.L_278:
        /*0018*/ 	.byte	0x04, 0x17
        /*001a*/ 	.short	(.L_280 - .L_279)
.L_279:
        /*001c*/ 	.word	0x00000000
        /*0020*/ 	.short	0x0000
        /*0022*/ 	.short	0x0000
        /*0024*/ 	.byte	0x00, 0xf0, 0x21, 0x00


	//----- nvinfo : EIATTR_SPARSE_MMA_MASK
	.align		4
.L_280:
        /*0028*/ 	.byte	0x03, 0x50
        /*002a*/ 	.short	0x0000


	//----- nvinfo : EIATTR_MAXREG_COUNT
	.align		4
        /*002c*/ 	.byte	0x03, 0x1b
        /*002e*/ 	.short	0x00ff


	//----- nvinfo : EIATTR_MERCURY_ISA_VERSION
	.align		4
        /*0030*/ 	.byte	0x03, 0x5f
        /*0032*/ 	.short	0x0101


	//----- nvinfo : EIATTR_VRC_CTA_INIT_COUNT
	.align		4
        /*0034*/ 	.byte	0x02, 0x4a
	.zero		1
	.zero		1


	//----- nvinfo : EIATTR_EXIT_INSTR_OFFSETS
	.align		4
        /*0038*/ 	.byte	0x04, 0x1c
        /*003a*/ 	.short	(.L_282 - .L_281)


	//   ....[0]....
.L_281:
        /*003c*/ 	.word	0x00000f50


	//   ....[1]....
        /*0040*/ 	.word	0x000017e0


	//   ....[2]....
        /*0044*/ 	.word	0x00001fc0


	//----- nvinfo : EIATTR_MAX_THREADS
	.align		4
.L_282:
        /*0048*/ 	.byte	0x04, 0x05
        /*004a*/ 	.short	(.L_284 - .L_283)
.L_283:
        /*004c*/ 	.word	0x00000100
        /*0050*/ 	.word	0x00000001
        /*0054*/ 	.word	0x00000001


	//----- nvinfo : EIATTR_CRS_STACK_SIZE
	.align		4
.L_284:
        /*0058*/ 	.byte	0x04, 0x1e
        /*005a*/ 	.short	(.L_286 - .L_285)
.L_285:
        /*005c*/ 	.word	0x00000000


	//----- nvinfo : EIATTR_CBANK_PARAM_SIZE
	.align		4
.L_286:
        /*0060*/ 	.byte	0x03, 0x19
        /*0062*/ 	.short	0x0030


	//----- nvinfo : EIATTR_PARAM_CBANK
	.align		4
        /*0064*/ 	.byte	0x04, 0x0a
        /*0066*/ 	.short	(.L_288 - .L_287)
	.align		4
.L_287:
        /*0068*/ 	.word	index@(.nv.constant0._ZN3cub18CUB_300001_SM_10006detail8for_each13static_kernelINS2_12policy_hub_t12policy_500_tElNS2_12op_wrapper_tIl3FcnN6thrust24THRUST_300001_SM_1000_NS12zip_iteratorIN4cuda3std3__45tupleIJNS9_6detail15normal_iteratorINS9_10device_ptrIfEEEESJ_SJ_SJ_EEEEEEEEEvT0_T1_)
        /*006c*/ 	.short	0x0380
        /*006e*/ 	.short	0x0030


	//----- nvinfo : EIATTR_SW_WAR
	.align		4
.L_288:
        /*0070*/ 	.byte	0x04, 0x36
        /*0072*/ 	.short	(.L_290 - .L_289)
.L_289:
        /*0074*/ 	.word	0x00000008
.L_290:


//--------------------- .nv.info._ZN3cub18CUB_300001_SM_10006detail8for_each13static_kernelINS2_12policy_hub_t12policy_500_tEmN6thrust24THRUST_300001_SM_1000_NS8cuda_cub20__uninitialized_fill7functorINS7_10device_ptrIfEEfEEEEvT0_T1_ --------------------------
	.section	.nv.info._ZN3cub18CUB_300001_SM_10006detail8for_each13static_kernelINS2_12policy_hub_t12policy_500_tEmN6thrust24THRUST_300001_SM_1000_NS8cuda_cub20__uninitialized_fill7functorINS7_10device_ptrIfEEfEEEEvT0_T1_,"",@"SHT_CUDA_INFO"
	.sectionflags	@""
	.align	4


	//----- nvinfo : EIATTR_CUDA_API_VERSION
	.align		4
        /*0000*/ 	.byte	0x04, 0x37
        /*0002*/ 	.short	(.L_292 - .L_291)
.L_291:
        /*0004*/ 	.word	0x00000082


	//----- nvinfo : EIATTR_KPARAM_INFO
	.align		4
.L_292:
        /*0008*/ 	.byte	0x04, 0x17
        /*000a*/ 	.short	(.L_294 - .L_293)
.L_293:
        /*000c*/ 	.word	0x00000000
        /*0010*/ 	.short	0x0001
        /*0012*/ 	.short	0x0008
        /*0014*/ 	.byte	0x00, 0xf0, 0x41, 0x00


	//----- nvinfo : EIATTR_KPARAM_INFO
	.align		4
.L_294:
        /*0018*/ 	.byte	0x04, 0x17
        /*001a*/ 	.short	(.L_296 - .L_295)
.L_295:
        /*001c*/ 	.word	0x00000000
        /*0020*/ 	.short	0x0000
        /*0022*/ 	.short	0x0000
        /*0024*/ 	.byte	0x00, 0xf0, 0x21, 0x00


	//----- nvinfo : EIATTR_SPARSE_MMA_MASK
	.align		4
.L_296:
        /*0028*/ 	.byte	0x03, 0x50
        /*002a*/ 	.short	0x0000


	//----- nvinfo : EIATTR_MAXREG_COUNT
	.align		4
        /*002c*/ 	.byte	0x03, 0x1b
        /*002e*/ 	.short	0x00ff


	//----- nvinfo : EIATTR_MERCURY_ISA_VERSION
	.align		4
        /*0030*/ 	.byte	0x03, 0x5f
        /*0032*/ 	.short	0x0101


	//----- nvinfo : EIATTR_VRC_CTA_INIT_COUNT
	.align		4
        /*0034*/ 	.byte	0x02, 0x4a
	.zero		1
	.zero		1


	//----- nvinfo : EIATTR_EXIT_INSTR_OFFSETS
	.align		4
        /*0038*/ 	.byte	0x04, 0x1c
        /*003a*/ 	.short	(.L_298 - .L_297)


	//   ....[0]....
.L_297:
        /*003c*/ 	.word	0x00000130


	//   ....[1]....
        /*0040*/ 	.word	0x00000230


	//   ....[2]....
        /*0044*/ 	.word	0x00000260


	//----- nvinfo : EIATTR_MAX_THREADS
	.align		4
.L_298:
        /*0048*/ 	.byte	0x04, 0x05
        /*004a*/ 	.short	(.L_300 - .L_299)
.L_299:
        /*004c*/ 	.word	0x00000100
        /*0050*/ 	.word	0x00000001
        /*0054*/ 	.word	0x00000001


	//----- nvinfo : EIATTR_CBANK_PARAM_SIZE
	.align		4
.L_300:
        /*0058*/ 	.byte	0x03, 0x19
        /*005a*/ 	.short	0x0018


	//----- nvinfo : EIATTR_PARAM_CBANK
	.align		4
        /*005c*/ 	.byte	0x04, 0x0a
        /*005e*/ 	.short	(.L_302 - .L_301)
	.align		4
.L_301:
        /*0060*/ 	.word	index@(.nv.constant0._ZN3cub18CUB_300001_SM_10006detail8for_each13static_kernelINS2_12policy_hub_t12policy_500_tEmN6thrust24THRUST_300001_SM_1000_NS8cuda_cub20__uninitialized_fill7functorINS7_10device_ptrIfEEfEEEEvT0_T1_)
        /*0064*/ 	.short	0x0380
        /*0066*/ 	.short	0x0018


	//----- nvinfo : EIATTR_SW_WAR
	.align		4
.L_302:
        /*0068*/ 	.byte	0x04, 0x36
        /*006a*/ 	.short	(.L_304 - .L_303)
.L_303:
        /*006c*/ 	.word	0x00000008
.L_304:


//--------------------- .nv.info._ZN3cub18CUB_300001_SM_10006detail11EmptyKernelIvEEvv --------------------------
	.section	.nv.info._ZN3cub18CUB_300001_SM_10006detail11EmptyKernelIvEEvv,"",@"SHT_CUDA_INFO"
	.sectionflags	@""
	.align	4


	//----- nvinfo : EIATTR_CUDA_API_VERSION
	.align		4
        /*0000*/ 	.byte	0x04, 0x37
        /*0002*/ 	.short	(.L_306 - .L_305)
.L_305:
        /*0004*/ 	.word	0x00000082


	//----- nvinfo : EIATTR_SPARSE_MMA_MASK
	.align		4
.L_306:
        /*0008*/ 	.byte	0x03, 0x50
        /*000a*/ 	.short	0x0000


	//----- nvinfo : EIATTR_MAXREG_COUNT
	.align		4
        /*000c*/ 	.byte	0x03, 0x1b
        /*000e*/ 	.short	0x00ff


	//----- nvinfo : EIATTR_MERCURY_ISA_VERSION
	.align		4
        /*0010*/ 	.byte	0x03, 0x5f
        /*0012*/ 	.short	0x0101


	//----- nvinfo : EIATTR_VRC_CTA_INIT_COUNT
	.align		4
        /*0014*/ 	.byte	0x02, 0x4a
	.zero		1
	.zero		1


	//----- nvinfo : EIATTR_EXIT_INSTR_OFFSETS
	.align		4
        /*0018*/ 	.byte	0x04, 0x1c
        /*001a*/ 	.short	(.L_308 - .L_307)


	//   ....[0]....
.L_307:
        /*001c*/ 	.word	0x00000010


	//----- nvinfo : EIATTR_SW_WAR
	.align		4
.L_308:
        /*0020*/ 	.byte	0x04, 0x36
        /*0022*/ 	.short	(.L_310 - .L_309)
.L_309:
        /*0024*/ 	.word	0x00000008
.L_310:


//--------------------- .nv.callgraph             --------------------------
	.section	.nv.callgraph,"",@"SHT_CUDA_CALLGRAPH"
	.align	4
	.sectionentsize	8
	.align		4
        /*0000*/ 	.word	0x00000000
	.align		4
        /*0004*/ 	.word	0xffffffff
	.align		4
        /*0008*/ 	.word	0x00000000
	.align		4
        /*000c*/ 	.word	0xfffffffe
	.align		4
        /*0010*/ 	.word	0x00000000
	.align		4
        /*0014*/ 	.word	0xfffffffd
	.align		4
        /*0018*/ 	.word	0x00000000
	.align		4
        /*001c*/ 	.word	0xfffffffc


//--------------------- .nv.constant4             --------------------------
	.section	.nv.constant4,"a",@progbits
	.align	8
	.align		8
.nv.constant4:
        /*0000*/ 	.dword	_ZN34_INTERNAL_8504fcc5_4_k_cu_fe51e2ad4cuda3std3__45__cpo5beginE
	.align		8
        /*0008*/ 	.dword	_ZN34_INTERNAL_8504fcc5_4_k_cu_fe51e2ad4cuda3std3__45__cpo3endE
	.align		8
        /*0010*/ 	.dword	_ZN34_INTERNAL_8504fcc5_4_k_cu_fe51e2ad4cuda3std3__45__cpo6cbeginE
	.align		8
        /*0018*/ 	.dword	_ZN34_INTERNAL_8504fcc5_4_k_cu_fe51e2ad4cuda3std3__45__cpo4cendE
	.align		8
        /*0020*/ 	.dword	_ZN34_INTERNAL_8504fcc5_4_k_cu_fe51e2ad4cuda3std3__45__cpo6rbeginE
	.align		8
        /*0028*/ 	.dword	_ZN34_INTERNAL_8504fcc5_4_k_cu_fe51e2ad4cuda3std3__45__cpo4rendE
	.align		8
        /*0030*/ 	.dword	_ZN34_INTERNAL_8504fcc5_4_k_cu_fe51e2ad4cuda3std3__45__cpo7crbeginE
	.align		8
        /*0038*/ 	.dword	_ZN34_INTERNAL_8504fcc5_4_k_cu_fe51e2ad4cuda3std3__45__cpo5crendE
	.align		8
        /*0040*/ 	.dword	_ZN34_INTERNAL_8504fcc5_4_k_cu_fe51e2ad4cuda3std3__436_GLOBAL__N__8504fcc5_4_k_cu_fe51e2ad6ignoreE
	.align		8
        /*0048*/ 	.dword	_ZN34_INTERNAL_8504fcc5_4_k_cu_fe51e2ad4cuda3std3__419piecewise_constructE
	.align		8
        /*0050*/ 	.dword	_ZN34_INTERNAL_8504fcc5_4_k_cu_fe51e2ad4cuda3std3__48in_placeE
	.align		8
        /*0058*/ 	.dword	_ZN34_INTERNAL_8504fcc5_4_k_cu_fe51e2ad4cuda3std3__420unreachable_sentinelE
	.align		8
        /*0060*/ 	.dword	_ZN34_INTERNAL_8504fcc5_4_k_cu_fe51e2ad4cuda3std3__47nulloptE
	.align		8
        /*0068*/ 	.dword	_ZN34_INTERNAL_8504fcc5_4_k_cu_fe51e2ad4cuda3std3__48unexpectE
	.align		8
        /*0070*/ 	.dword	_ZN34_INTERNAL_8504fcc5_4_k_cu_fe51e2ad4cuda3std6ranges3__45__cpo4swapE
	.align		8
        /*0078*/ 	.dword	_ZN34_INTERNAL_8504fcc5_4_k_cu_fe51e2ad4cuda3std6ranges3__45__cpo9iter_moveE
	.align		8
        /*0080*/ 	.dword	_ZN34_INTERNAL_8504fcc5_4_k_cu_fe51e2ad4cuda3std6ranges3__45__cpo5beginE
	.align		8
        /*0088*/ 	.dword	_ZN34_INTERNAL_8504fcc5_4_k_cu_fe51e2ad4cuda3std6ranges3__45__cpo3endE
	.align		8
        /*0090*/ 	.dword	_ZN34_INTERNAL_8504fcc5_4_k_cu_fe51e2ad4cuda3std6ranges3__45__cpo6cbeginE
	.align		8
        /*0098*/ 	.dword	_ZN34_INTERNAL_8504fcc5_4_k_cu_fe51e2ad4cuda3std6ranges3__45__cpo4cendE
	.align		8
        /*00a0*/ 	.dword	_ZN34_INTERNAL_8504fcc5_4_k_cu_fe51e2ad4cuda3std6ranges3__45__cpo7advanceE
	.align		8
        /*00a8*/ 	.dword	_ZN34_INTERNAL_8504fcc5_4_k_cu_fe51e2ad4cuda3std6ranges3__45__cpo9iter_swapE
	.align		8
        /*00b0*/ 	.dword	_ZN34_INTERNAL_8504fcc5_4_k_cu_fe51e2ad4cuda3std6ranges3__45__cpo4nextE
	.align		8
        /*00b8*/ 	.dword	_ZN34_INTERNAL_8504fcc5_4_k_cu_fe51e2ad4cuda3std6ranges3__45__cpo4prevE
	.align		8
        /*00c0*/ 	.dword	_ZN34_INTERNAL_8504fcc5_4_k_cu_fe51e2ad4cuda3std6ranges3__45__cpo4dataE
	.align		8
        /*00c8*/ 	.dword	_ZN34_INTERNAL_8504fcc5_4_k_cu_fe51e2ad4cuda3std6ranges3__45__cpo5cdataE
	.align		8
        /*00d0*/ 	.dword	_ZN34_INTERNAL_8504fcc5_4_k_cu_fe51e2ad4cuda3std6ranges3__45__cpo4sizeE
	.align		8
        /*00d8*/ 	.dword	_ZN34_INTERNAL_8504fcc5_4_k_cu_fe51e2ad4cuda3std6ranges3__45__cpo5ssizeE
	.align		8
        /*00e0*/ 	.dword	_ZN34_INTERNAL_8504fcc5_4_k_cu_fe51e2ad4cuda3std6ranges3__45__cpo8distanceE
	.align		8
        /*00e8*/ 	.dword	_ZN34_INTERNAL_8504fcc5_4_k_cu_fe51e2ad6thrust24THRUST_300001_SM_1000_NS8cuda_cub3parE
	.align		8
        /*00f0*/ 	.dword	_ZN34_INTERNAL_8504fcc5_4_k_cu_fe51e2ad6thrust24THRUST_300001_SM_1000_NS8cuda_cub10par_nosyncE
	.align		8
        /*00f8*/ 	.dword	_ZN34_INTERNAL_8504fcc5_4_k_cu_fe51e2ad6thrust24THRUST_300001_SM_1000_NS6system6detail10sequential3seqE
	.align		8
        /*0100*/ 	.dword	_ZN34_INTERNAL_8504fcc5_4_k_cu_fe51e2ad6thrust24THRUST_300001_SM_1000_NS12placeholders2_1E
	.align		8
        /*0108*/ 	.dword	_ZN34_INTERNAL_8504fcc5_4_k_cu_fe51e2ad6thrust24THRUST_300001_SM_1000_NS12placeholders2_2E
	.align		8
        /*0110*/ 	.dword	_ZN34_INTERNAL_8504fcc5_4_k_cu_fe51e2ad6thrust24THRUST_300001_SM_1000_NS12placeholders2_3E
	.align		8
        /*0118*/ 	.dword	_ZN34_INTERNAL_8504fcc5_4_k_cu_fe51e2ad6thrust24THRUST_300001_SM_1000_NS12placeholders2_4E
	.align		8
        /*0120*/ 	.dword	_ZN34_INTERNAL_8504fcc5_4_k_cu_fe51e2ad6thrust24THRUST_300001_SM_1000_NS12placeholders2_5E
	.align		8
        /*0128*/ 	.dword	_ZN34_INTERNAL_8504fcc5_4_k_cu_fe51e2ad6thrust24THRUST_300001_SM_1000_NS12placeholders2_6E
	.align		8
        /*0130*/ 	.dword	_ZN34_INTERNAL_8504fcc5_4_k_cu_fe51e2ad6thrust24THRUST_300001_SM_1000_NS12placeholders2_7E
	.align		8
        /*0138*/ 	.dword	_ZN34_INTERNAL_8504fcc5_4_k_cu_fe51e2ad6thrust24THRUST_300001_SM_1000_NS12placeholders2_8E
	.align		8
        /*0140*/ 	.dword	_ZN34_INTERNAL_8504fcc5_4_k_cu_fe51e2ad6thrust24THRUST_300001_SM_1000_NS12placeholders2_9E
	.align		8
        /*0148*/ 	.dword	_ZN34_INTERNAL_8504fcc5_4_k_cu_fe51e2ad6thrust24THRUST_300001_SM_1000_NS12placeholders3_10E
	.align		8
        /*0150*/ 	.dword	_ZN34_INTERNAL_8504fcc5_4_k_cu_fe51e2ad6thrust24THRUST_300001_SM_1000_NS3seqE


//--------------------- .text._ZN3cub18CUB_300001_SM_10006detail6reduce28DeviceReduceSingleTileKernelINS2_10policy_hubIfyN4cuda3std3__44plusIfEEE10Policy1000EPfSC_iS9_ffNS7_10__identityEEEvT0_T1_T2_T3_T4_T6_ --------------------------
	.section	.text._ZN3cub18CUB_300001_SM_10006detail6reduce28DeviceReduceSingleTileKernelINS2_10policy_hubIfyN4cuda3std3__44plusIfEEE10Policy1000EPfSC_iS9_ffNS7_10__identityEEEvT0_T1_T2_T3_T4_T6_,"ax",@progbits
	.align	128
        .global         _ZN3cub18CUB_300001_SM_10006detail6reduce28DeviceReduceSingleTileKernelINS2_10policy_hubIfyN4cuda3std3__44plusIfEEE10Policy1000EPfSC_iS9_ffNS7_10__identityEEEvT0_T1_T2_T3_T4_T6_
        .type           _ZN3cub18CUB_300001_SM_10006detail6reduce28DeviceReduceSingleTileKernelINS2_10policy_hubIfyN4cuda3std3__44plusIfEEE10Policy1000EPfSC_iS9_ffNS7_10__identityEEEvT0_T1_T2_T3_T4_T6_,@function
        .size           _ZN3cub18CUB_300001_SM_10006detail6reduce28DeviceReduceSingleTileKernelINS2_10policy_hubIfyN4cuda3std3__44plusIfEEE10Policy1000EPfSC_iS9_ffNS7_10__identityEEEvT0_T1_T2_T3_T4_T6_,(.L_x_277 - _ZN3cub18CUB_300001_SM_10006detail6reduce28DeviceReduceSingleTileKernelINS2_10policy_hubIfyN4cuda3std3__44plusIfEEE10Policy1000EPfSC_iS9_ffNS7_10__identityEEEvT0_T1_T2_T3_T4_T6_)
        .other          _ZN3cub18CUB_300001_SM_10006detail6reduce28DeviceReduceSingleTileKernelINS2_10policy_hubIfyN4cuda3std3__44plusIfEEE10Policy1000EPfSC_iS9_ffNS7_10__identityEEEvT0_T1_T2_T3_T4_T6_,@"STO_CUDA_ENTRY STV_DEFAULT"
_ZN3cub18CUB_300001_SM_10006detail6reduce28DeviceReduceSingleTileKernelINS2_10policy_hubIfyN4cuda3std3__44plusIfEEE10Policy1000EPfSC_iS9_ffNS7_10__identityEEEvT0_T1_T2_T3_T4_T6_:
.text._ZN3cub18CUB_300001_SM_10006detail6reduce28DeviceReduceSingleTileKernelINS2_10policy_hubIfyN4cuda3std3__44plusIfEEE10Policy1000EPfSC_iS9_ffNS7_10__identityEEEvT0_T1_T2_T3_T4_T6_:
[----:B------:R-:W-:Y:S01]  /*0000*/  LDC R1, c[0x0][0x37c] ;  /* 0x0000df00ff017b82 */ /* 0x000fe20000000800 */
[----:B------:R-:W0:Y:S01]  /*0010*/  LDCU UR4, c[0x0][0x390] ;  /* 0x00007200ff0477ac */ /* 0x000e220008000800 */
[----:B------:R-:W1:Y:S01]  /*0020*/  LDCU.64 UR6, c[0x0][0x358] ;  /* 0x00006b00ff0677ac */ /* 0x000e620008000a00 */
[----:B0-----:R-:W-:-:S04]  /*0030*/  MOV R20, UR4 ;  /* 0x0000000400147c02 */ /* 0x001fc80008000f00 */
[----:B------:R-:W-:-:S13]  /*0040*/  ISETP.NE.AND P0, PT, R20, RZ, PT ;  /* 0x000000ff1400720c */ /* 0x000fda0003f05270 */
[----:B-1----:R-:W-:Y:S05]  /*0050*/  @P0 BRA `(.L_x_0) ;  /* 0x00000000001c0947 */ /* 0x002fea0003800000 */
[----:B------:R-:W0:Y:S02]  /*0060*/  S2R R0, SR_TID.X ;  /* 0x0000000000007919 */ /* 0x000e240000002100 */
[----:B0-----:R-:W-:-:S13]  /*0070*/  ISETP.NE.AND P0, PT, R0, RZ, PT ;  /* 0x000000ff0000720c */ /* 0x001fda0003f05270 */
[----:B------:R-:W-:Y:S05]  /*0080*/  @P0 EXIT ;  /* 0x000000000000094d */ /* 0x000fea0003800000 */
[----:B------:R-:W0:Y:S08]  /*0090*/  LDC R5, c[0x0][0x398] ;  /* 0x0000e600ff057b82 */ /* 0x000e300000000800 */
[----:B------:R-:W0:Y:S02]  /*00a0*/  LDC.64 R2, c[0x0][0x388] ;  /* 0x0000e200ff027b82 */ /* 0x000e240000000a00 */
[----:B0-----:R-:W-:Y:S01]  /*00b0*/  STG.E desc[UR6][R2.64], R5 ;  /* 0x0000000502007986 */ /* 0x001fe2000c101906 */
[----:B------:R-:W-:Y:S05]  /*00c0*/  EXIT ;  /* 0x000000000000794d */ /* 0x000fea0003800000 */
.L_x_0:
[----:B------:R-:W0:Y:S01]  /*00d0*/  LDCU UR4, c[0x0][0x380] ;  /* 0x00007000ff0477ac */ /* 0x000e220008000800 */
[----:B------:R-:W-:Y:S01]  /*00e0*/  BSSY.RECONVERGENT B0, `(.L_x_1) ;  /* 0x00003ca000007945 */ /* 0x000fe20003800200 */
[----:B0-----:R-:W-:-:S09]  /*00f0*/  ULOP3.LUT UP0, URZ, UR4, 0xf, URZ, 0xc0, !UPT ;  /* 0x0000000f04ff7892 */ /* 0x001fd2000f80c0ff */
[----:B------:R-:W-:Y:S05]  /*0100*/  BRA.U UP0, `(.L_x_2) ;  /* 0x0000001d00607547 */ /* 0x000fea000b800000 */
[----:B------:R-:W-:-:S13]  /*0110*/  ISETP.GT.AND P0, PT, R20, 0xfff, PT ;  /* 0x00000fff1400780c */ /* 0x000fda0003f04270 */
[----:B------:R-:W-:Y:S05]  /*0120*/  @P0 BRA `(.L_x_3) ;  /* 0x0000000c00a80947 */ /* 0x000fea0003800000 */
[----:B------:R-:W0:Y:S01]  /*0130*/  S2R R9, SR_TID.X ;  /* 0x0000000000097919 */ /* 0x000e220000002100 */
[----:B------:R-:W-:Y:S01]  /*0140*/  BSSY.RECONVERGENT B1, `(.L_x_4) ;  /* 0x0000009000017945 */ /* 0x000fe20003800200 */
[----:B------:R-:W-:Y:S01]  /*0150*/  HFMA2 R0, -RZ, RZ, 0, 0 ;  /* 0x00000000ff007431 */ /* 0x000fe200000001ff */
[----:B0-----:R-:W-:Y:S02]  /*0160*/  ISETP.GE.AND P0, PT, R9, R20, PT ;  /* 0x000000140900720c */ /* 0x001fe40003f06270 */
[----:B------:R-:W-:-:S11]  /*0170*/  MOV R11, R9 ;  /* 0x00000009000b7202 */ /* 0x000fd60000000f00 */
[----:B------:R-:W-:Y:S05]  /*0180*/  @P0 BRA `(.L_x_5) ;  /* 0x0000000000100947 */ /* 0x000fea0003800000 */
[----:B------:R-:W0:Y:S02]  /*0190*/  LDC.64 R2, c[0x0][0x380] ;  /* 0x0000e000ff027b82 */ /* 0x000e240000000a00 */
[----:B0-----:R-:W-:-:S05]  /*01a0*/  IMAD.WIDE.U32 R2, R9, 0x4, R2 ;  /* 0x0000000409027825 */ /* 0x001fca00078e0002 */
[----:B------:R0:W5:Y:S01]  /*01b0*/  LDG.E.CONSTANT R0, desc[UR6][R2.64] ;  /* 0x0000000602007981 */ /* 0x000162000c1e9900 */
[----:B------:R-:W-:-:S07]  /*01c0*/  IADD3 R11, PT, PT, R9, 0x100, RZ ;  /* 0x00000100090b7810 */ /* 0x000fce0007ffe0ff */
.L_x_5:
[----:B------:R-:W-:Y:S05]  /*01d0*/  BSYNC.RECONVERGENT B1 ;  /* 0x0000000000017941 */ /* 0x000fea0003800200 */
.L_x_4:
[----:B------:R-:W-:Y:S01]  /*01e0*/  ISETP.GE.AND P0, PT, R11, R20, PT ;  /* 0x000000140b00720c */ /* 0x000fe20003f06270 */
[----:B------:R-:W-:-:S12]  /*01f0*/  BSSY.RECONVERGENT B1, `(.L_x_6) ;  /* 0x0000074000017945 */ /* 0x000fd80003800200 */
[----:B------:R-:W-:Y:S05]  /*0200*/  @P0 BRA `(.L_x_7) ;  /* 0x0000000400c80947 */ /* 0x000fea0003800000 */
[----:B0-----:R-:W-:Y:S01]  /*0210*/  LOP3.LUT R3, RZ, R11, RZ, 0x33, !PT ;  /* 0x0000000bff037212 */ /* 0x001fe200078e33ff */
[----:B------:R-:W-:Y:S03]  /*0220*/  BSSY.RECONVERGENT B2, `(.L_x_8) ;  /* 0x0000015000027945 */ /* 0x000fe60003800200 */
[----:B------:R-:W-:-:S04]  /*0230*/  IADD3 R4, PT, PT, R3, R20, RZ ;  /* 0x0000001403047210 */ /* 0x000fc80007ffe0ff */
[C---:B------:R-:W-:Y:S02]  /*0240*/  LOP3.LUT R2, R4.reuse, 0x300, RZ, 0xc0, !PT ;  /* 0x0000030004027812 */ /* 0x040fe400078ec0ff */
[----:B------:R-:W-:Y:S02]  /*0250*/  ISETP.GE.U32.AND P1, PT, R4, 0x300, PT ;  /* 0x000003000400780c */ /* 0x000fe40003f26070 */
[----:B------:R-:W-:-:S13]  /*0260*/  ISETP.NE.AND P0, PT, R2, 0x300, PT ;  /* 0x000003000200780c */ /* 0x000fda0003f05270 */
[----:B------:R-:W-:Y:S05]  /*0270*/  @!P0 BRA `(.L_x_9) ;  /* 0x00000000003c8947 */ /* 0x000fea0003800000 */
[----:B------:R-:W0:Y:S01]  /*0280*/  LDC.64 R2, c[0x0][0x380] ;  /* 0x0000e000ff027b82 */ /* 0x000e220000000a00 */
[----:B------:R-:W-:-:S04]  /*0290*/  LEA.HI R4, R4, 0x1, RZ, 0x18 ;  /* 0x0000000104047811 */ /* 0x000fc800078fc0ff */
[----:B------:R-:W-:-:S04]  /*02a0*/  LOP3.LUT R4, R4, 0x3, RZ, 0xc0, !PT ;  /* 0x0000000304047812 */ /* 0x000fc800078ec0ff */
[----:B------:R-:W-:Y:S01]  /*02b0*/  IADD3 R4, PT, PT, -R4, RZ, RZ ;  /* 0x000000ff04047210 */ /* 0x000fe20007ffe1ff */
[----:B0-----:R-:W-:-:S05]  /*02c0*/  IMAD.WIDE.U32 R2, R11, 0x4, R2 ;  /* 0x000000040b027825 */ /* 0x001fca00078e0002 */
[----:B------:R-:W-:-:S07]  /*02d0*/  MOV R5, R3 ;  /* 0x0000000300057202 */ /* 0x000fce0000000f00 */
.L_x_10:
[----:B------:R-:W-:-:S06]  /*02e0*/  MOV R3, R5 ;  /* 0x0000000500037202 */ /* 0x000fcc0000000f00 */
[----:B------:R0:W2:Y:S01]  /*02f0*/  LDG.E.CONSTANT R3, desc[UR6][R2.64] ;  /* 0x0000000602037981 */ /* 0x0000a2000c1e9900 */
[----:B------:R-:W-:Y:S01]  /*0300*/  IADD3 R4, PT, PT, R4, 0x1, RZ ;  /* 0x0000000104047810 */ /* 0x000fe20007ffe0ff */
[----:B------:R-:W-:-:S03]  /*0310*/  VIADD R11, R11, 0x100 ;  /* 0x000001000b0b7836 */ /* 0x000fc60000000000 */
[----:B------:R-:W-:Y:S02]  /*0320*/  ISETP.NE.AND P0, PT, R4, RZ, PT ;  /* 0x000000ff0400720c */ /* 0x000fe40003f05270 */
[----:B0-----:R-:W-:-:S04]  /*0330*/  IADD3 R2, P2, PT, R2, 0x400, RZ ;  /* 0x0000040002027810 */ /* 0x001fc80007f5e0ff */
[----:B------:R-:W-:Y:S01]  /*0340*/  IADD3.X R5, PT, PT, RZ, R5, RZ, P2, !PT ;  /* 0x00000005ff057210 */ /* 0x000fe200017fe4ff */
[----:B--2--5:R-:W-:-:S06]  /*0350*/  FADD R0, R3, R0 ;  /* 0x0000000003007221 */ /* 0x024fcc0000000000 */
[----:B------:R-:W-:Y:S05]  /*0360*/  @P0 BRA `(.L_x_10) ;  /* 0xfffffffc00dc0947 */ /* 0x000fea000383ffff */
.L_x_9:
[----:B------:R-:W-:Y:S05]  /*0370*/  BSYNC.RECONVERGENT B2 ;  /* 0x0000000000027941 */ /* 0x000fea0003800200 */
.L_x_8:
[----:B------:R-:W-:Y:S05]  /*0380*/  @!P1 BRA `(.L_x_7) ;  /* 0x0000000400689947 */ /* 0x000fea0003800000 */
[----:B------:R-:W-:Y:S01]  /*0390*/  IADD3 R2, PT, PT, -R11, R20, RZ ;  /* 0x000000140b027210 */ /* 0x000fe20007ffe1ff */
[----:B------:R-:W-:Y:S01]  /*03a0*/  BSSY.RECONVERGENT B2, `(.L_x_11) ;  /* 0x0000031000027945 */ /* 0x000fe20003800200 */
[----:B------:R-:W-:Y:S02]  /*03b0*/  PLOP3.LUT P0, PT, PT, PT, PT, 0x80, 0x8 ;  /* 0x000000000008781c */ /* 0x000fe40003f0f070 */
[----:B------:R-:W-:-:S13]  /*03c0*/  ISETP.GT.AND P1, PT, R2, 0xc00, PT ;  /* 0x00000c000200780c */ /* 0x000fda0003f24270 */
[----:B------:R-:W-:Y:S05]  /*03d0*/  @!P1 BRA `(.L_x_12) ;  /* 0x0000000000b49947 */ /* 0x000fea0003800000 */
[----:B------:R-:W-:Y:S02]  /*03e0*/  PLOP3.LUT P0, PT, PT, PT, PT, 0x8, 0x80 ;  /* 0x000000000080781c */ /* 0x000fe40003f0e170 */
[----:B------:R-:W-:-:S11]  /*03f0*/  IADD3 R8, PT, PT, R20, -0xc00, RZ ;  /* 0xfffff40014087810 */ /* 0x000fd60007ffe0ff */
.L_x_13:
[----:B------:R-:W0:Y:S01]  /*0400*/  LDC.64 R6, c[0x0][0x380] ;  /* 0x0000e000ff067b82 */ /* 0x000e220000000a00 */
[C---:B------:R-:W-:Y:S01]  /*0410*/  IADD3 R5, PT, PT, R11.reuse, 0x400, RZ ;  /* 0x000004000b057810 */ /* 0x040fe20007ffe0ff */
[----:B0-----:R-:W-:-:S05]  /*0420*/  IMAD.WIDE R24, R11, 0x4, R6 ;  /* 0x000000040b187825 */ /* 0x001fca00078e0206 */
[----:B------:R-:W2:Y:S04]  /*0430*/  LDG.E.CONSTANT R13, desc[UR6][R24.64] ;  /* 0x00000006180d7981 */ /* 0x000ea8000c1e9900 */
[----:B------:R-:W3:Y:S01]  /*0440*/  LDG.E.CONSTANT R10, desc[UR6][R24.64+0x400] ;  /* 0x00040006180a7981 */ /* 0x000ee2000c1e9900 */
[----:B------:R-:W-:-:S03]  /*0450*/  IMAD.WIDE R4, R5, 0x4, R6 ;  /* 0x0000000405047825 */ /* 0x000fc600078e0206 */
[----:B------:R-:W4:Y:S04]  /*0460*/  LDG.E.CONSTANT R12, desc[UR6][R24.64+0x800] ;  /* 0x00080006180c7981 */ /* 0x000f28000c1e9900 */
[----:B------:R-:W4:Y:S04]  /*0470*/  LDG.E.CONSTANT R17, desc[UR6][R24.64+0xc00] ;  /* 0x000c000618117981 */ /* 0x000f28000c1e9900 */
[----:B------:R-:W4:Y:S01]  /*0480*/  LDG.E.CONSTANT R16, desc[UR6][R4.64] ;  /* 0x0000000604107981 */ /* 0x000f22000c1e9900 */
[----:B------:R-:W-:-:S03]  /*0490*/  IADD3 R3, PT, PT, R11, 0x800, RZ ;  /* 0x000008000b037810 */ /* 0x000fc60007ffe0ff */
[----:B------:R-:W4:Y:S04]  /*04a0*/  LDG.E.CONSTANT R15, desc[UR6][R4.64+0x400] ;  /* 0x00040006040f7981 */ /* 0x000f28000c1e9900 */
[----:B------:R-:W4:Y:S01]  /*04b0*/  LDG.E.CONSTANT R14, desc[UR6][R4.64+0x800] ;  /* 0x00080006040e7981 */ /* 0x000f22000c1e9900 */
[----:B------:R-:W-:-:S03]  /*04c0*/  IMAD.WIDE R2, R3, 0x4, R6 ;  /* 0x0000000403027825 */ /* 0x000fc600078e0206 */
[----:B------:R-:W4:Y:S04]  /*04d0*/  LDG.E.CONSTANT R22, desc[UR6][R4.64+0xc00] ;  /* 0x000c000604167981 */ /* 0x000f28000c1e9900 */
[----:B------:R-:W4:Y:S01]  /*04e0*/  LDG.E.CONSTANT R21, desc[UR6][R2.64] ;  /* 0x0000000602157981 */ /* 0x000f22000c1e9900 */
[----:B------:R-:W-:-:S03]  /*04f0*/  IADD3 R23, PT, PT, R11, 0xc00, RZ ;  /* 0x00000c000b177810 */ /* 0x000fc60007ffe0ff */
[----:B------:R-:W4:Y:S04]  /*0500*/  LDG.E.CONSTANT R19, desc[UR6][R2.64+0x400] ;  /* 0x0004000602137981 */ /* 0x000f28000c1e9900 */
[----:B------:R-:W4:Y:S01]  /*0510*/  LDG.E.CONSTANT R18, desc[UR6][R2.64+0x800] ;  /* 0x0008000602127981 */ /* 0x000f22000c1e9900 */
[----:B------:R-:W-:-:S03]  /*0520*/  IMAD.WIDE R6, R23, 0x4, R6 ;  /* 0x0000000417067825 */ /* 0x000fc600078e0206 */
[----:B------:R-:W4:Y:S04]  /*0530*/  LDG.E.CONSTANT R26, desc[UR6][R2.64+0xc00] ;  /* 0x000c0006021a7981 */ /* 0x000f28000c1e9900 */
[----:B------:R-:W4:Y:S04]  /*0540*/  LDG.E.CONSTANT R25, desc[UR6][R6.64] ;  /* 0x0000000606197981 */ /* 0x000f28000c1e9900 */
[----:B------:R-:W4:Y:S04]  /*0550*/  LDG.E.CONSTANT R23, desc[UR6][R6.64+0x400] ;  /* 0x0004000606177981 */ /* 0x000f28000c1e9900 */
[----:B------:R-:W4:Y:S04]  /*0560*/  LDG.E.CONSTANT R24, desc[UR6][R6.64+0x800] ;  /* 0x0008000606187981 */ /* 0x000f28000c1e9900 */
[----:B------:R-:W4:Y:S01]  /*0570*/  LDG.E.CONSTANT R27, desc[UR6][R6.64+0xc00] ;  /* 0x000c0006061b7981 */ /* 0x000f22000c1e9900 */
[----:B------:R-:W-:-:S04]  /*0580*/  IADD3 R11, PT, PT, R11, 0x1000, RZ ;  /* 0x000010000b0b7810 */ /* 0x000fc80007ffe0ff */
[----:B------:R-:W-:Y:S01]  /*0590*/  ISETP.GE.AND P1, PT, R11, R8, PT ;  /* 0x000000080b00720c */ /* 0x000fe20003f26270 */
[----:B--2--5:R-:W-:-:S04]  /*05a0*/  FADD R13, R13, R0 ;  /* 0x000000000d0d7221 */ /* 0x024fc80000000000 */
[----:B---3--:R-:W-:-:S04]  /*05b0*/  FADD R13, R13, R10 ;  /* 0x0000000a0d0d7221 */ /* 0x008fc80000000000 */
[----:B----4-:R-:W-:-:S04]  /*05c0*/  FADD R12, R13, R12 ;  /* 0x0000000c0d0c7221 */ /* 0x010fc80000000000 */
[----:B------:R-:W-:-:S04]  /*05d0*/  FADD R17, R12, R17 ;  /* 0x000000110c117221 */ /* 0x000fc80000000000 */
        /* <DEDUP_REMOVED lines=11> */
[----:B------:R-:W-:Y:S01]  /*0690*/  FADD R0, R24, R27 ;  /* 0x0000001b18007221 */ /* 0x000fe20000000000 */
[----:B------:R-:W-:Y:S06]  /*06a0*/  @!P1 BRA `(.L_x_13) ;  /* 0xfffffffc00549947 */ /* 0x000fec000383ffff */
.L_x_12:
[----:B------:R-:W-:Y:S05]  /*06b0*/  BSYNC.RECONVERGENT B2 ;  /* 0x0000000000027941 */ /* 0x000fea0003800200 */
.L_x_11:
[----:B------:R-:W-:Y:S01]  /*06c0*/  IADD3 R2, PT, PT, -R11, R20, RZ ;  /* 0x000000140b027210 */ /* 0x000fe20007ffe1ff */
[----:B------:R-:W-:Y:S03]  /*06d0*/  BSSY.RECONVERGENT B2, `(.L_x_14) ;  /* 0x0000019000027945 */ /* 0x000fe60003800200 */
[----:B------:R-:W-:-:S13]  /*06e0*/  ISETP.GT.AND P1, PT, R2, 0x400, PT ;  /* 0x000004000200780c */ /* 0x000fda0003f24270 */
[----:B------:R-:W-:Y:S05]  /*06f0*/  @!P1 BRA `(.L_x_15) ;  /* 0x0000000000589947 */ /* 0x000fea0003800000 */
[----:B------:R-:W0:Y:S01]  /*0700*/  LDC.64 R4, c[0x0][0x380] ;  /* 0x0000e000ff047b82 */ /* 0x000e220000000a00 */
[C---:B------:R-:W-:Y:S02]  /*0710*/  VIADD R15, R11.reuse, 0x400 ;  /* 0x000004000b0f7836 */ /* 0x040fe40000000000 */
[----:B0-----:R-:W-:-:S05]  /*0720*/  IMAD.WIDE R2, R11, 0x4, R4 ;  /* 0x000000040b027825 */ /* 0x001fca00078e0204 */
[----:B------:R-:W2:Y:S04]  /*0730*/  LDG.E.CONSTANT R7, desc[UR6][R2.64] ;  /* 0x0000000602077981 */ /* 0x000ea8000c1e9900 */
[----:B------:R-:W3:Y:S01]  /*0740*/  LDG.E.CONSTANT R6, desc[UR6][R2.64+0x400] ;  /* 0x0004000602067981 */ /* 0x000ee2000c1e9900 */
[----:B------:R-:W-:-:S03]  /*0750*/  IMAD.WIDE R4, R15, 0x4, R4 ;  /* 0x000000040f047825 */ /* 0x000fc600078e0204 */
[----:B------:R-:W4:Y:S04]  /*0760*/  LDG.E.CONSTANT R13, desc[UR6][R2.64+0x800] ;  /* 0x00080006020d7981 */ /* 0x000f28000c1e9900 */
[----:B------:R-:W4:Y:S04]  /*0770*/  LDG.E.CONSTANT R15, desc[UR6][R2.64+0xc00] ;  /* 0x000c0006020f7981 */ /* 0x000f28000c1e9900 */
[----:B------:R-:W4:Y:S04]  /*0780*/  LDG.E.CONSTANT R17, desc[UR6][R4.64] ;  /* 0x0000000604117981 */ /* 0x000f28000c1e9900 */
[----:B------:R-:W4:Y:S04]  /*0790*/  LDG.E.CONSTANT R19, desc[UR6][R4.64+0x400] ;  /* 0x0004000604137981 */ /* 0x000f28000c1e9900 */
[----:B------:R-:W4:Y:S04]  /*07a0*/  LDG.E.CONSTANT R21, desc[UR6][R4.64+0x800] ;  /* 0x0008000604157981 */ /* 0x000f28000c1e9900 */
[----:B------:R-:W4:Y:S01]  /*07b0*/  LDG.E.CONSTANT R23, desc[UR6][R4.64+0xc00] ;  /* 0x000c000604177981 */ /* 0x000f22000c1e9900 */
[----:B------:R-:W-:-:S02]  /*07c0*/  PLOP3.LUT P0, PT, PT, PT, PT, 0x8, 0x80 ;  /* 0x000000000080781c */ /* 0x000fc40003f0e170 */
[----:B------:R-:W-:Y:S01]  /*07d0*/  IADD3 R11, PT, PT, R11, 0x800, RZ ;  /* 0x000008000b0b7810 */ /* 0x000fe20007ffe0ff */
[----:B--2--5:R-:W-:-:S04]  /*07e0*/  FADD R7, R0, R7 ;  /* 0x0000000700077221 */ /* 0x024fc80000000000 */
[----:B---3--:R-:W-:-:S04]  /*07f0*/  FADD R6, R7, R6 ;  /* 0x0000000607067221 */ /* 0x008fc80000000000 */
[----:B----4-:R-:W-:-:S04]  /*0800*/  FADD R6, R6, R13 ;  /* 0x0000000d06067221 */ /* 0x010fc80000000000 */
[----:B------:R-:W-:-:S04]  /*0810*/  FADD R6, R6, R15 ;  /* 0x0000000f06067221 */ /* 0x000fc80000000000 */
[----:B------:R-:W-:-:S04]  /*0820*/  FADD R6, R6, R17 ;  /* 0x0000001106067221 */ /* 0x000fc80000000000 */
[----:B------:R-:W-:-:S04]  /*0830*/  FADD R6, R6, R19 ;  /* 0x0000001306067221 */ /* 0x000fc80000000000 */
[----:B------:R-:W-:-:S04]  /*0840*/  FADD R6, R6, R21 ;  /* 0x0000001506067221 */ /* 0x000fc80000000000 */
[----:B------:R-:W-:-:S07]  /*0850*/  FADD R0, R6, R23 ;  /* 0x0000001706007221 */ /* 0x000fce0000000000 */
.L_x_15:
[----:B------:R-:W-:Y:S05]  /*0860*/  BSYNC.RECONVERGENT B2 ;  /* 0x0000000000027941 */ /* 0x000fea0003800200 */
.L_x_14:
[----:B------:R-:W-:-:S13]  /*0870*/  ISETP.LT.OR P0, PT, R11, R20, P0 ;  /* 0x000000140b00720c */ /* 0x000fda0000701670 */
[----:B------:R-:W-:Y:S05]  /*0880*/  @!P0 BRA `(.L_x_7) ;  /* 0x0000000000288947 */ /* 0x000fea0003800000 */
[----:B------:R-:W0:Y:S02]  /*0890*/  LDC.64 R2, c[0x0][0x380] ;  /* 0x0000e000ff027b82 */ /* 0x000e240000000a00 */
[----:B0-----:R-:W-:-:S05]  /*08a0*/  IMAD.WIDE R2, R11, 0x4, R2 ;  /* 0x000000040b027825 */ /* 0x001fca00078e0202 */
[----:B------:R-:W2:Y:S04]  /*08b0*/  LDG.E.CONSTANT R5, desc[UR6][R2.64] ;  /* 0x0000000602057981 */ /* 0x000ea8000c1e9900 */
[----:B------:R-:W3:Y:S04]  /*08c0*/  LDG.E.CONSTANT R4, desc[UR6][R2.64+0x400] ;  /* 0x0004000602047981 */ /* 0x000ee8000c1e9900 */
[----:B------:R-:W4:Y:S04]  /*08d0*/  LDG.E.CONSTANT R7, desc[UR6][R2.64+0x800] ;  /* 0x0008000602077981 */ /* 0x000f28000c1e9900 */
[----:B------:R-:W4:Y:S01]  /*08e0*/  LDG.E.CONSTANT R11, desc[UR6][R2.64+0xc00] ;  /* 0x000c0006020b7981 */ /* 0x000f22000c1e9900 */
[----:B--2--5:R-:W-:-:S04]  /*08f0*/  FADD R5, R0, R5 ;  /* 0x0000000500057221 */ /* 0x024fc80000000000 */
[----:B---3--:R-:W-:-:S04]  /*0900*/  FADD R4, R5, R4 ;  /* 0x0000000405047221 */ /* 0x008fc80000000000 */
[----:B----4-:R-:W-:-:S04]  /*0910*/  FADD R4, R4, R7 ;  /* 0x0000000704047221 */ /* 0x010fc80000000000 */
[----:B------:R-:W-:-:S07]  /*0920*/  FADD R0, R4, R11 ;  /* 0x0000000b04007221 */ /* 0x000fce0000000000 */
.L_x_7:
[----:B------:R-:W-:Y:S05]  /*0930*/  BSYNC.RECONVERGENT B1 ;  /* 0x0000000000017941 */ /* 0x000fea0003800200 */
.L_x_6:
[----:B------:R-:W-:Y:S02]  /*0940*/  ISETP.GE.AND P0, PT, R20, 0x100, PT ;  /* 0x000001001400780c */ /* 0x000fe40003f06270 */
[----:B-----5:R-:W-:-:S11]  /*0950*/  MOV R7, R0 ;  /* 0x0000000000077202 */ /* 0x020fd60000000f00 */
[----:B------:R-:W-:Y:S05]  /*0960*/  @!P0 BRA `(.L_x_16) ;  /* 0x0000000000ac8947 */ /* 0x000fea0003800000 */
[----:B------:R-:W1:Y:S01]  /*0970*/  S2R R6, SR_LANEID ;  /* 0x0000000000067919 */ /* 0x000e620000000000 */
[----:B------:R-:W2:Y:S02]  /*0980*/  SHFL.DOWN PT, R0, R7, 0x1, 0x1f ;  /* 0x08201f0007007f89 */ /* 0x000ea400000e0000 */
[----:B--2---:R-:W-:Y:S01]  /*0990*/  FADD R0, R0, R7 ;  /* 0x0000000700007221 */ /* 0x004fe20000000000 */
[C---:B-1----:R-:W-:Y:S02]  /*09a0*/  ISETP.GT.AND P0, PT, R6.reuse, 0x1e, PT ;  /* 0x0000001e0600780c */ /* 0x042fe40003f04270 */
[C---:B------:R-:W-:Y:S02]  /*09b0*/  ISETP.NE.AND P1, PT, R6.reuse, RZ, PT ;  /* 0x000000ff0600720c */ /* 0x040fe40003f25270 */
[----:B------:R-:W-:Y:S02]  /*09c0*/  FSEL R0, R7, R0, P0 ;  /* 0x0000000007007208 */ /* 0x000fe40000000000 */
[----:B------:R-:W-:-:S03]  /*09d0*/  ISETP.GT.AND P0, PT, R6, 0x1d, PT ;  /* 0x0000001d0600780c */ /* 0x000fc60003f04270 */
[----:B0-----:R-:W0:Y:S06]  /*09e0*/  SHFL.DOWN PT, R3, R0, 0x2, 0x1f ;  /* 0x08401f0000037f89 */ /* 0x001e2c00000e0000 */
[----:B------:R-:W1:Y:S01]  /*09f0*/  @!P1 S2R R5, SR_CgaCtaId ;  /* 0x0000000000059919 */ /* 0x000e620000008800 */
[----:B------:R-:W-:Y:S02]  /*0a00*/  @!P1 MOV R4, 0x400 ;  /* 0x0000040000049802 */ /* 0x000fe40000000f00 */
[----:B------:R-:W-:-:S04]  /*0a10*/  @!P1 SHF.R.U32.HI R2, RZ, 0x3, R9 ;  /* 0x00000003ff029819 */ /* 0x000fc80000011609 */
[----:B------:R-:W-:Y:S01]  /*0a20*/  @!P1 LOP3.LUT R2, R2, 0x7c, RZ, 0xc0, !PT ;  /* 0x0000007c02029812 */ /* 0x000fe200078ec0ff */
[----:B0-----:R-:W-:Y:S01]  /*0a30*/  @!P0 FADD R0, R0, R3 ;  /* 0x0000000300008221 */ /* 0x001fe20000000000 */
[----:B------:R-:W-:-:S04]  /*0a40*/  ISETP.GT.AND P0, PT, R6, 0x1b, PT ;  /* 0x0000001b0600780c */ /* 0x000fc80003f04270 */
[----:B------:R-:W0:Y:S01]  /*0a50*/  SHFL.DOWN PT, R3, R0, 0x4, 0x1f ;  /* 0x08801f0000037f89 */ /* 0x000e2200000e0000 */
[----:B-1----:R-:W-:-:S04]  /*0a60*/  @!P1 LEA R5, R5, R4, 0x18 ;  /* 0x0000000405059211 */ /* 0x002fc800078ec0ff */
[----:B------:R-:W-:-:S04]  /*0a70*/  @!P1 IADD3 R2, PT, PT, R2, R5, RZ ;  /* 0x0000000502029210 */ /* 0x000fc80007ffe0ff */
[----:B0-----:R-:W-:Y:S01]  /*0a80*/  @!P0 FADD R0, R0, R3 ;  /* 0x0000000300008221 */ /* 0x001fe20000000000 */
[----:B------:R-:W-:-:S04]  /*0a90*/  ISETP.GT.AND P0, PT, R6, 0x17, PT ;  /* 0x000000170600780c */ /* 0x000fc80003f04270 */
[----:B------:R-:W0:Y:S09]  /*0aa0*/  SHFL.DOWN PT, R3, R0, 0x8, 0x1f ;  /* 0x09001f0000037f89 */ /* 0x000e3200000e0000 */
[----:B0-----:R-:W-:Y:S01]  /*0ab0*/  @!P0 FADD R0, R0, R3 ;  /* 0x0000000300008221 */ /* 0x001fe20000000000 */
[----:B------:R-:W-:-:S04]  /*0ac0*/  ISETP.NE.AND P0, PT, R9, RZ, PT ;  /* 0x000000ff0900720c */ /* 0x000fc80003f05270 */
[----:B------:R-:W0:Y:S02]  /*0ad0*/  SHFL.DOWN PT, R3, R0, 0x10, 0x1f ;  /* 0x0a001f0000037f89 */ /* 0x000e2400000e0000 */
[----:B0-----:R-:W-:-:S05]  /*0ae0*/  FADD R3, R0, R3 ;  /* 0x0000000300037221 */ /* 0x001fca0000000000 */
[----:B------:R0:W-:Y:S01]  /*0af0*/  @!P1 STS [R2+0x8], R3 ;  /* 0x0000080302009388 */ /* 0x0001e20000000800 */
[----:B------:R-:W-:Y:S01]  /*0b00*/  BAR.SYNC.DEFER_BLOCKING 0x0 ;  /* 0x0000000000007b1d */ /* 0x000fe20000010000 */
[----:B------:R-:W-:-:S04]  /*0b10*/  ISETP.GT.AND P1, PT, R6, 0xf, PT ;  /* 0x0000000f0600780c */ /* 0x000fc80003f24270 */
[----:B------:R-:W-:Y:S01]  /*0b20*/  FSEL R0, R0, R3, P1 ;  /* 0x0000000300007208 */ /* 0x000fe20000800000 */
[----:B------:R-:W-:Y:S08]  /*0b30*/  @P0 BRA `(.L_x_17) ;  /* 0x0000003000900947 */ /* 0x000ff00003800000 */
[----:B------:R-:W1:Y:S01]  /*0b40*/  S2UR UR5, SR_CgaCtaId ;  /* 0x00000000000579c3 */ /* 0x000e620000008800 */
[----:B------:R-:W-:Y:S02]  /*0b50*/  UMOV UR4, 0x400 ;  /* 0x0000040000047882 */ /* 0x000fe40000000000 */
[----:B-1----:R-:W-:-:S09]  /*0b60*/  ULEA UR4, UR5, UR4, 0x18 ;  /* 0x0000000405047291 */ /* 0x002fd2000f8ec0ff */
[----:B0-----:R-:W0:Y:S04]  /*0b70*/  LDS R3, [UR4+0xc] ;  /* 0x00000c04ff037984 */ /* 0x001e280008000800 */
[----:B------:R-:W1:Y:S04]  /*0b80*/  LDS.128 R4, [UR4+0x10] ;  /* 0x00001004ff047984 */ /* 0x000e680008000c00 */
[----:B------:R-:W2:Y:S01]  /*0b90*/  LDS.64 R8, [UR4+0x20] ;  /* 0x00002004ff087984 */ /* 0x000ea20008000a00 */
[----:B0-----:R-:W-:-:S04]  /*0ba0*/  FADD R3, R0, R3 ;  /* 0x0000000300037221 */ /* 0x001fc80000000000 */
[----:B-1----:R-:W-:-:S04]  /*0bb0*/  FADD R4, R3, R4 ;  /* 0x0000000403047221 */ /* 0x002fc80000000000 */
[----:B------:R-:W-:-:S04]  /*0bc0*/  FADD R5, R4, R5 ;  /* 0x0000000504057221 */ /* 0x000fc80000000000 */
[----:B------:R-:W-:-:S04]  /*0bd0*/  FADD R6, R5, R6 ;  /* 0x0000000605067221 */ /* 0x000fc80000000000 */
[----:B------:R-:W-:-:S04]  /*0be0*/  FADD R7, R6, R7 ;  /* 0x0000000706077221 */ /* 0x000fc80000000000 */
[----:B--2---:R-:W-:-:S04]  /*0bf0*/  FADD R8, R7, R8 ;  /* 0x0000000807087221 */ /* 0x004fc80000000000 */
[----:B------:R-:W-:Y:S01]  /*0c00*/  FADD R0, R8, R9 ;  /* 0x0000000908007221 */ /* 0x000fe20000000000 */
[----:B------:R-:W-:Y:S06]  /*0c10*/  BRA `(.L_x_17) ;  /* 0x0000003000587947 */ /* 0x000fec0003800000 */
.L_x_16:
[----:B------:R-:W1:Y:S01]  /*0c20*/  S2R R4, SR_LANEID ;  /* 0x0000000000047919 */ /* 0x000e620000000000 */
[----:B------:R-:W-:-:S04]  /*0c30*/  LOP3.LUT R0, R9, 0x3e0, RZ, 0xc0, !PT ;  /* 0x000003e009007812 */ /* 0x000fc800078ec0ff */
[----:B0-----:R-:W-:Y:S02]  /*0c40*/  IADD3 R3, PT, PT, R0, 0x20, RZ ;  /* 0x0000002000037810 */ /* 0x001fe40007ffe0ff */
[----:B------:R-:W-:Y:S02]  /*0c50*/  LOP3.LUT R5, RZ, R0, RZ, 0x33, !PT ;  /* 0x00000000ff057212 */ /* 0x000fe400078e33ff */
[-C--:B------:R-:W-:Y:S02]  /*0c60*/  ISETP.GT.AND P0, PT, R3, R20.reuse, PT ;  /* 0x000000140300720c */ /* 0x080fe40003f04270 */
[----:B------:R-:W-:-:S04]  /*0c70*/  IADD3 R5, PT, PT, R5, R20, RZ ;  /* 0x0000001405057210 */ /* 0x000fc80007ffe0ff */
[----:B------:R-:W-:-:S05]  /*0c80*/  SEL R5, R5, 0x1f, P0 ;  /* 0x0000001f05057807 */ /* 0x000fca0000000000 */
[----:B------:R-:W0:Y:S01]  /*0c90*/  SHFL.DOWN PT, R0, R7, 0x1, R5 ;  /* 0x0820000007007989 */ /* 0x000e2200000e0005 */
[C---:B-1----:R-:W-:Y:S02]  /*0ca0*/  ISETP.GE.AND P0, PT, R4.reuse, R5, PT ;  /* 0x000000050400720c */ /* 0x042fe40003f06270 */
[C---:B------:R-:W-:Y:S02]  /*0cb0*/  IADD3 R2, PT, PT, R4.reuse, 0x2, RZ ;  /* 0x0000000204027810 */ /* 0x040fe40007ffe0ff */
[----:B------:R-:W-:-:S09]  /*0cc0*/  ISETP.NE.AND P1, PT, R4, RZ, PT ;  /* 0x000000ff0400720c */ /* 0x000fd20003f25270 */
[----:B0-----:R-:W-:Y:S01]  /*0cd0*/  @!P0 FADD R7, R0, R7 ;  /* 0x0000000700078221 */ /* 0x001fe20000000000 */
[-C--:B------:R-:W-:Y:S02]  /*0ce0*/  ISETP.GT.AND P0, PT, R2, R5.reuse, PT ;  /* 0x000000050200720c */ /* 0x080fe40003f04270 */
[----:B------:R-:W-:Y:S01]  /*0cf0*/  IADD3 R2, PT, PT, R4, 0x4, RZ ;  /* 0x0000000404027810 */ /* 0x000fe20007ffe0ff */
[----:B------:R-:W0:Y:S01]  /*0d00*/  @!P1 S2R R6, SR_CgaCtaId ;  /* 0x0000000000069919 */ /* 0x000e220000008800 */
[----:B------:R-:W-:Y:S01]  /*0d10*/  @!P1 MOV R3, 0x400 ;  /* 0x0000040000039802 */ /* 0x000fe20000000f00 */
[----:B------:R-:W1:Y:S08]  /*0d20*/  SHFL.DOWN PT, R0, R7, 0x2, R5 ;  /* 0x0840000007007989 */ /* 0x000e7000000e0005 */
[----:B-1----:R-:W-:Y:S01]  /*0d30*/  @!P0 FADD R7, R7, R0 ;  /* 0x0000000007078221 */ /* 0x002fe20000000000 */
[----:B------:R-:W-:-:S02]  /*0d40*/  ISETP.GT.AND P0, PT, R2, R5, PT ;  /* 0x000000050200720c */ /* 0x000fc40003f04270 */
[----:B------:R-:W-:Y:S02]  /*0d50*/  IADD3 R2, PT, PT, R4, 0x8, RZ ;  /* 0x0000000804027810 */ /* 0x000fe40007ffe0ff */
[----:B------:R-:W1:Y:S01]  /*0d60*/  SHFL.DOWN PT, R0, R7, 0x4, R5 ;  /* 0x0880000007007989 */ /* 0x000e6200000e0005 */
[----:B0-----:R-:W-:-:S08]  /*0d70*/  @!P1 LEA R3, R6, R3, 0x18 ;  /* 0x0000000306039211 */ /* 0x001fd000078ec0ff */
[----:B-1----:R-:W-:Y:S01]  /*0d80*/  @!P0 FADD R7, R7, R0 ;  /* 0x0000000007078221 */ /* 0x002fe20000000000 */
[----:B------:R-:W-:Y:S01]  /*0d90*/  ISETP.GT.AND P0, PT, R2, R5, PT ;  /* 0x000000050200720c */ /* 0x000fe20003f04270 */
[----:B------:R-:W-:-:S03]  /*0da0*/  VIADD R2, R4, 0x10 ;  /* 0x0000001004027836 */ /* 0x000fc60000000000 */
[----:B------:R-:W0:Y:S09]  /*0db0*/  SHFL.DOWN PT, R0, R7, 0x8, R5 ;  /* 0x0900000007007989 */ /* 0x000e3200000e0005 */
[----:B0-----:R-:W-:Y:S01]  /*0dc0*/  @!P0 FADD R7, R7, R0 ;  /* 0x0000000007078221 */ /* 0x001fe20000000000 */
[----:B------:R-:W-:-:S02]  /*0dd0*/  ISETP.GT.AND P0, PT, R2, R5, PT ;  /* 0x000000050200720c */ /* 0x000fc40003f04270 */
[----:B------:R-:W-:Y:S02]  /*0de0*/  @!P1 SHF.R.U32.HI R2, RZ, 0x3, R9 ;  /* 0x00000003ff029819 */ /* 0x000fe40000011609 */
[----:B------:R-:W0:Y:S02]  /*0df0*/  SHFL.DOWN PT, R0, R7, 0x10, R5 ;  /* 0x0a00000007007989 */ /* 0x000e2400000e0005 */
[----:B------:R-:W-:-:S04]  /*0e00*/  @!P1 LOP3.LUT R2, R2, 0x7c, RZ, 0xc0, !PT ;  /* 0x0000007c02029812 */ /* 0x000fc800078ec0ff */
[----:B------:R-:W-:-:S03]  /*0e10*/  @!P1 IADD3 R3, PT, PT, R2, R3, RZ ;  /* 0x0000000302039210 */ /* 0x000fc60007ffe0ff */
[----:B0-----:R-:W-:Y:S01]  /*0e20*/  @!P0 FADD R7, R7, R0 ;  /* 0x0000000007078221 */ /* 0x001fe20000000000 */
[----:B------:R-:W-:-:S04]  /*0e30*/  ISETP.NE.AND P0, PT, R9, RZ, PT ;  /* 0x000000ff0900720c */ /* 0x000fc80003f05270 */
[----:B------:R-:W-:-:S05]  /*0e40*/  MOV R0, R7 ;  /* 0x0000000700007202 */ /* 0x000fca0000000f00 */
[----:B------:R4:W-:Y:S01]  /*0e50*/  @!P1 STS [R3+0x8], R0 ;  /* 0x0000080003009388 */ /* 0x0009e20000000800 */
[----:B------:R-:W-:Y:S06]  /*0e60*/  BAR.SYNC.DEFER_BLOCKING 0x0 ;  /* 0x0000000000007b1d */ /* 0x000fec0000010000 */
[----:B------:R-:W-:Y:S05]  /*0e70*/  @P0 BRA `(.L_x_17) ;  /* 0x0000002c00c00947 */ /* 0x000fea0003800000 */
[----:B------:R-:W0:Y:S01]  /*0e80*/  S2UR UR5, SR_CgaCtaId ;  /* 0x00000000000579c3 */ /* 0x000e220000008800 */
[----:B------:R-:W-:Y:S01]  /*0e90*/  UMOV UR4, 0x400 ;  /* 0x0000040000047882 */ /* 0x000fe20000000000 */
[C---:B------:R-:W-:Y:S02]  /*0ea0*/  ISETP.GT.AND P2, PT, R20.reuse, 0x20, PT ;  /* 0x000000201400780c */ /* 0x040fe40003f44270 */
[C---:B------:R-:W-:Y:S02]  /*0eb0*/  ISETP.GT.AND P4, PT, R20.reuse, 0x40, PT ;  /* 0x000000401400780c */ /* 0x040fe40003f84270 */
[C---:B------:R-:W-:Y:S02]  /*0ec0*/  ISETP.GT.AND P3, PT, R20.reuse, 0x60, PT ;  /* 0x000000601400780c */ /* 0x040fe40003f64270 */
[----:B------:R-:W-:Y:S01]  /*0ed0*/  ISETP.GT.AND P1, PT, R20, 0x80, PT ;  /* 0x000000801400780c */ /* 0x000fe20003f24270 */
[----:B0-----:R-:W-:-:S09]  /*0ee0*/  ULEA UR4, UR5, UR4, 0x18 ;  /* 0x0000000405047291 */ /* 0x001fd2000f8ec0ff */
[----:B----4-:R-:W0:Y:S04]  /*0ef0*/  LDS R3, [UR4+0xc] ;  /* 0x00000c04ff037984 */ /* 0x010e280008000800 */
[----:B------:R-:W1:Y:S04]  /*0f00*/  LDS.128 R4, [UR4+0x10] ;  /* 0x00001004ff047984 */ /* 0x000e680008000c00 */
[----:B------:R-:W2:Y:S01]  /*0f10*/  LDS.64 R8, [UR4+0x20] ;  /* 0x00002004ff087984 */ /* 0x000ea20008000a00 */
[----:B0-----:R-:W-:Y:S01]  /*0f20*/  @P2 FADD R0, R0, R3 ;  /* 0x0000000300002221 */ /* 0x001fe20000000000 */
[----:B------:R-:W-:-:S03]  /*0f30*/  ISETP.GT.AND P2, PT, R20, 0xa0, PT ;  /* 0x000000a01400780c */ /* 0x000fc60003f44270 */
[----:B-1----:R-:W-:Y:S01]  /*0f40*/  @P4 FADD R0, R0, R4 ;  /* 0x0000000400004221 */ /* 0x002fe20000000000 */
[----:B------:R-:W-:-:S03]  /*0f50*/  ISETP.GT.AND P4, PT, R20, 0xc0, PT ;  /* 0x000000c01400780c */ /* 0x000fc60003f84270 */
[----:B------:R-:W-:Y:S01]  /*0f60*/  @P3 FADD R0, R0, R5 ;  /* 0x0000000500003221 */ /* 0x000fe20000000000 */
[----:B------:R-:W-:-:S03]  /*0f70*/  ISETP.GT.AND P3, PT, R20, 0xe0, PT ;  /* 0x000000e01400780c */ /* 0x000fc60003f64270 */
[----:B------:R-:W-:-:S04]  /*0f80*/  @P1 FADD R0, R0, R6 ;  /* 0x0000000600001221 */ /* 0x000fc80000000000 */
[----:B------:R-:W-:-:S04]  /*0f90*/  @P2 FADD R0, R0, R7 ;  /* 0x0000000700002221 */ /* 0x000fc80000000000 */
[----:B--2---:R-:W-:-:S04]  /*0fa0*/  @P4 FADD R0, R0, R8 ;  /* 0x0000000800004221 */ /* 0x004fc80000000000 */
[----:B------:R-:W-:Y:S01]  /*0fb0*/  @P3 FADD R0, R0, R9 ;  /* 0x0000000900003221 */ /* 0x000fe20000000000 */
[----:B------:R-:W-:Y:S06]  /*0fc0*/  BRA `(.L_x_17) ;  /* 0x0000002c006c7947 */ /* 0x000fec0003800000 */
.L_x_3:
[----:B------:R-:W0:Y:S01]  /*0fd0*/  S2R R0, SR_TID.X ;  /* 0x0000000000007919 */ /* 0x000e220000002100 */
[----:B------:R-:W1:Y:S01]  /*0fe0*/  LDC.64 R2, c[0x0][0x380] ;  /* 0x0000e000ff027b82 */ /* 0x000e620000000a00 */
[----:B0-----:R-:W-:-:S05]  /*0ff0*/  SHF.L.U32 R5, R0, 0x2, RZ ;  /* 0x0000000200057819 */ /* 0x001fca00000006ff */
[----:B-1----:R-:W-:-:S05]  /*1000*/  IMAD.WIDE.U32 R2, R5, 0x4, R2 ;  /* 0x0000000405027825 */ /* 0x002fca00078e0002 */
[----:B------:R-:W2:Y:S04]  /*1010*/  LDG.E.128.CONSTANT R4, desc[UR6][R2.64] ;  /* 0x0000000602047981 */ /* 0x000ea8000c1e9d00 */
[----:B------:R-:W3:Y:S04]  /*1020*/  LDG.E.128.CONSTANT R8, desc[UR6][R2.64+0x1000] ;  /* 0x0010000602087981 */ /* 0x000ee8000c1e9d00 */
[----:B------:R-:W4:Y:S04]  /*1030*/  LDG.E.128.CONSTANT R12, desc[UR6][R2.64+0x2000] ;  /* 0x00200006020c7981 */ /* 0x000f28000c1e9d00 */
[----:B------:R-:W5:Y:S01]  /*1040*/  LDG.E.128.CONSTANT R16, desc[UR6][R2.64+0x3000] ;  /* 0x0030000602107981 */ /* 0x000f62000c1e9d00 */
[----:B------:R-:W-:Y:S01]  /*1050*/  ISETP.GE.U32.AND P0, PT, R20, 0x2000, PT ;  /* 0x000020001400780c */ /* 0x000fe20003f06070 */
[----:B------:R-:W-:-:S02]  /*1060*/  HFMA2 R23, -RZ, RZ, 0, 0.00048828125 ;  /* 0x00001000ff177431 */ /* 0x000fc400000001ff */
[----:B--2---:R-:W-:Y:S01]  /*1070*/  FADD R4, R4, R5 ;  /* 0x0000000504047221 */ /* 0x004fe20000000000 */
[----:B------:R-:W-:Y:S01]  /*1080*/  FADD R7, R6, R7 ;  /* 0x0000000706077221 */ /* 0x000fe20000000000 */
[----:B---3--:R-:W-:Y:S01]  /*1090*/  FADD R8, R8, R9 ;  /* 0x0000000908087221 */ /* 0x008fe20000000000 */
[----:B------:R-:W-:Y:S02]  /*10a0*/  FADD R11, R10, R11 ;  /* 0x0000000b0a0b7221 */ /* 0x000fe40000000000 */
[----:B------:R-:W-:Y:S01]  /*10b0*/  FADD R4, R4, R7 ;  /* 0x0000000704047221 */ /* 0x000fe20000000000 */
[----:B----4-:R-:W-:Y:S01]  /*10c0*/  FADD R12, R12, R13 ;  /* 0x0000000d0c0c7221 */ /* 0x010fe20000000000 */
[----:B------:R-:W-:Y:S01]  /*10d0*/  FADD R15, R14, R15 ;  /* 0x0000000f0e0f7221 */ /* 0x000fe20000000000 */
[----:B------:R-:W-:Y:S01]  /*10e0*/  FADD R11, R8, R11 ;  /* 0x0000000b080b7221 */ /* 0x000fe20000000000 */
[----:B-----5:R-:W-:Y:S01]  /*10f0*/  FADD R16, R16, R17 ;  /* 0x0000001110107221 */ /* 0x020fe20000000000 */
[----:B------:R-:W-:Y:S01]  /*1100*/  FADD R19, R18, R19 ;  /* 0x0000001312137221 */ /* 0x000fe20000000000 */
[----:B------:R-:W-:Y:S01]  /*1110*/  FADD R12, R12, R15 ;  /* 0x0000000f0c0c7221 */ /* 0x000fe20000000000 */
[----:B------:R-:W-:-:S02]  /*1120*/  FADD R4, R4, R11 ;  /* 0x0000000b04047221 */ /* 0x000fc40000000000 */
[----:B------:R-:W-:-:S04]  /*1130*/  FADD R19, R16, R19 ;  /* 0x0000001310137221 */ /* 0x000fc80000000000 */
[----:B------:R-:W-:-:S04]  /*1140*/  FADD R19, R12, R19 ;  /* 0x000000130c137221 */ /* 0x000fc80000000000 */
[----:B------:R-:W-:Y:S01]  /*1150*/  FADD R21, R4, R19 ;  /* 0x0000001304157221 */ /* 0x000fe20000000000 */
[----:B------:R-:W-:Y:S06]  /*1160*/  @!P0 BRA `(.L_x_18) ;  /* 0x00000000007c8947 */ /* 0x000fec0003800000 */
[----:B------:R-:W0:Y:S01]  /*1170*/  LDC R24, c[0x0][0x390] ;  /* 0x0000e400ff187b82 */ /* 0x000e220000000800 */
[----:B------:R-:W-:Y:S02]  /*1180*/  IADD3 R22, PT, PT, R20, -0x1000, RZ ;  /* 0xfffff00014167810 */ /* 0x000fe40007ffe0ff */
[----:B------:R-:W-:-:S07]  /*1190*/  MOV R23, 0x1000 ;  /* 0x0000100000177802 */ /* 0x000fce0000000f00 */
.L_x_20:
[----:B------:R-:W-:-:S05]  /*11a0*/  IMAD.WIDE R26, R23, 0x4, R2 ;  /* 0x00000004171a7825 */ /* 0x000fca00078e0202 */
[----:B------:R-:W2:Y:S04]  /*11b0*/  LDG.E.128.CONSTANT R16, desc[UR6][R26.64+0x2000] ;  /* 0x002000061a107981 */ /* 0x000ea8000c1e9d00 */
[----:B------:R-:W3:Y:S04]  /*11c0*/  LDG.E.128.CONSTANT R4, desc[UR6][R26.64+0x3000] ;  /* 0x003000061a047981 */ /* 0x000ee8000c1e9d00 */
[----:B------:R-:W4:Y:S04]  /*11d0*/  LDG.E.128.CONSTANT R8, desc[UR6][R26.64] ;  /* 0x000000061a087981 */ /* 0x000f28000c1e9d00 */
[----:B------:R-:W5:Y:S01]  /*11e0*/  LDG.E.128.CONSTANT R12, desc[UR6][R26.64+0x1000] ;  /* 0x001000061a0c7981 */ /* 0x000f62000c1e9d00 */
[----:B0-----:R-:W-:Y:S01]  /*11f0*/  MOV R20, R24 ;  /* 0x0000001800147202 */ /* 0x001fe20000000f00 */
[----:B--2---:R-:W-:Y:S01]  /*1200*/  FADD R17, R17, R18 ;  /* 0x0000001211117221 */ /* 0x004fe20000000000 */
[----:B---3--:R-:W-:-:S02]  /*1210*/  FADD R18, R19, R4 ;  /* 0x0000000413127221 */ /* 0x008fc40000000000 */
[----:B------:R-:W-:Y:S01]  /*1220*/  IADD3 R4, PT, PT, -R23, R20, RZ ;  /* 0x0000001417047210 */ /* 0x000fe20007ffe1ff */
[----:B------:R-:W-:Y:S01]  /*1230*/  FADD R5, R5, R6 ;  /* 0x0000000605057221 */ /* 0x000fe20000000000 */
[----:B----4-:R-:W-:Y:S01]  /*1240*/  FADD R9, R9, R10 ;  /* 0x0000000a09097221 */ /* 0x010fe20000000000 */
[----:B------:R-:W-:Y:S01]  /*1250*/  FADD R8, R8, R21 ;  /* 0x0000001508087221 */ /* 0x000fe20000000000 */
[----:B------:R-:W-:Y:S01]  /*1260*/  ISETP.GE.AND P0, PT, R4, 0x1000, PT ;  /* 0x000010000400780c */ /* 0x000fe20003f06270 */
[----:B-----5:R-:W-:Y:S01]  /*1270*/  FADD R13, R13, R14 ;  /* 0x0000000e0d0d7221 */ /* 0x020fe20000000000 */
[----:B------:R-:W-:Y:S01]  /*1280*/  FADD R10, R11, R12 ;  /* 0x0000000c0b0a7221 */ /* 0x000fe20000000000 */
[----:B------:R-:W-:Y:S01]  /*1290*/  FADD R14, R15, R16 ;  /* 0x000000100f0e7221 */ /* 0x000fe20000000000 */
[----:B------:R-:W-:Y:S01]  /*12a0*/  FADD R8, R8, R9 ;  /* 0x0000000908087221 */ /* 0x000fe20000000000 */
[----:B------:R-:W-:Y:S01]  /*12b0*/  FADD R5, R18, R5 ;  /* 0x0000000512057221 */ /* 0x000fe20000000000 */
[----:B------:R-:W-:Y:S01]  /*12c0*/  FADD R13, R10, R13 ;  /* 0x0000000d0a0d7221 */ /* 0x000fe20000000000 */
[----:B------:R-:W-:-:S03]  /*12d0*/  FADD R14, R14, R17 ;  /* 0x000000110e0e7221 */ /* 0x000fc60000000000 */
[----:B------:R-:W-:Y:S01]  /*12e0*/  FADD R8, R8, R13 ;  /* 0x0000000d08087221 */ /* 0x000fe20000000000 */
[----:B------:R-:W-:-:S04]  /*12f0*/  FADD R5, R14, R5 ;  /* 0x000000050e057221 */ /* 0x000fc80000000000 */
[----:B------:R-:W-:-:S04]  /*1300*/  FADD R5, R8, R5 ;  /* 0x0000000508057221 */ /* 0x000fc80000000000 */
[----:B------:R-:W-:Y:S01]  /*1310*/  FADD R21, R7, R5 ;  /* 0x0000000507157221 */ /* 0x000fe20000000000 */
[----:B------:R-:W-:Y:S06]  /*1320*/  @!P0 BRA `(.L_x_19) ;  /* 0x0000000800308947 */ /* 0x000fec0003800000 */
[----:B------:R-:W-:-:S04]  /*1330*/  IADD3 R23, PT, PT, R23, 0x1000, RZ ;  /* 0x0000100017177810 */ /* 0x000fc80007ffe0ff */
[----:B------:R-:W-:-:S13]  /*1340*/  ISETP.GT.AND P0, PT, R23, R22, PT ;  /* 0x000000161700720c */ /* 0x000fda0003f04270 */
[----:B------:R-:W-:Y:S05]  /*1350*/  @!P0 BRA `(.L_x_20) ;  /* 0xfffffffc00908947 */ /* 0x000fea000383ffff */
.L_x_18:
[----:B------:R-:W-:-:S13]  /*1360*/  ISETP.GE.AND P0, PT, R23, R20, PT ;  /* 0x000000141700720c */ /* 0x000fda0003f06270 */
[----:B------:R-:W-:Y:S05]  /*1370*/  @P0 BRA `(.L_x_19) ;  /* 0x00000008001c0947 */ /* 0x000fea0003800000 */
[----:B------:R-:W-:Y:S01]  /*1380*/  IMAD.IADD R9, R20, 0x1, -R23 ;  /* 0x0000000114097824 */ /* 0x000fe200078e0a17 */
[----:B------:R-:W-:Y:S04]  /*1390*/  BSSY.RECONVERGENT B1, `(.L_x_19) ;  /* 0x0000085000017945 */ /* 0x000fe80003800200 */
[----:B------:R-:W-:-:S13]  /*13a0*/  ISETP.GE.AND P0, PT, R0, R9, PT ;  /* 0x000000090000720c */ /* 0x000fda0003f06270 */
[----:B------:R-:W-:Y:S05]  /*13b0*/  @P0 BRA `(.L_x_21) ;  /* 0x0000000800080947 */ /* 0x000fea0003800000 */
[-C--:B------:R-:W-:Y:S01]  /*13c0*/  LOP3.LUT R2, RZ, R0.reuse, RZ, 0x33, !PT ;  /* 0x00000000ff027212 */ /* 0x080fe200078e33ff */
[----:B------:R-:W-:Y:S01]  /*13d0*/  BSSY.RECONVERGENT B2, `(.L_x_22) ;  /* 0x0000015000027945 */ /* 0x000fe20003800200 */
[----:B------:R-:W-:Y:S02]  /*13e0*/  MOV R8, R0 ;  /* 0x0000000000087202 */ /* 0x000fe40000000f00 */
[----:B------:R-:W-:-:S04]  /*13f0*/  IADD3 R2, PT, PT, -R23, R20, R2 ;  /* 0x0000001417027210 */ /* 0x000fc80007ffe102 */
[C---:B------:R-:W-:Y:S02]  /*1400*/  LOP3.LUT R3, R2.reuse, 0x300, RZ, 0xc0, !PT ;  /* 0x0000030002037812 */ /* 0x040fe400078ec0ff */
[----:B------:R-:W-:Y:S02]  /*1410*/  ISETP.GE.U32.AND P1, PT, R2, 0x300, PT ;  /* 0x000003000200780c */ /* 0x000fe40003f26070 */
[----:B------:R-:W-:-:S13]  /*1420*/  ISETP.NE.AND P0, PT, R3, 0x300, PT ;  /* 0x000003000300780c */ /* 0x000fda0003f05270 */
[----:B------:R-:W-:Y:S05]  /*1430*/  @!P0 BRA `(.L_x_23) ;  /* 0x0000000000388947 */ /* 0x000fea0003800000 */
[----:B------:R-:W0:Y:S01]  /*1440*/  LDC.64 R4, c[0x0][0x380] ;  /* 0x0000e000ff047b82 */ /* 0x000e220000000a00 */
[----:B------:R-:W-:Y:S02]  /*1450*/  LEA.HI R2, R2, 0x1, RZ, 0x18 ;  /* 0x0000000102027811 */ /* 0x000fe400078fc0ff */
[----:B------:R-:W-:Y:S02]  /*1460*/  IADD3 R7, PT, PT, R0, R23, RZ ;  /* 0x0000001700077210 */ /* 0x000fe40007ffe0ff */
[----:B------:R-:W-:Y:S02]  /*1470*/  LOP3.LUT R2, R2, 0x3, RZ, 0xc0, !PT ;  /* 0x0000000302027812 */ /* 0x000fe400078ec0ff */
[----:B------:R-:W-:Y:S02]  /*1480*/  MOV R8, R0 ;  /* 0x0000000000087202 */ /* 0x000fe40000000f00 */
[----:B------:R-:W-:-:S07]  /*1490*/  IADD3 R6, PT, PT, -R2, RZ, RZ ;  /* 0x000000ff02067210 */ /* 0x000fce0007ffe1ff */
.L_x_24:
[----:B0-----:R-:W-:-:S06]  /*14a0*/  IMAD.WIDE.U32 R2, R7, 0x4, R4 ;  /* 0x0000000407027825 */ /* 0x001fcc00078e0004 */
[----:B------:R-:W2:Y:S01]  /*14b0*/  LDG.E.CONSTANT R2, desc[UR6][R2.64] ;  /* 0x0000000602027981 */ /* 0x000ea2000c1e9900 */
[----:B------:R-:W-:Y:S02]  /*14c0*/  IADD3 R6, PT, PT, R6, 0x1, RZ ;  /* 0x0000000106067810 */ /* 0x000fe40007ffe0ff */
[----:B------:R-:W-:Y:S02]  /*14d0*/  IADD3 R8, PT, PT, R8, 0x100, RZ ;  /* 0x0000010008087810 */ /* 0x000fe40007ffe0ff */
[----:B------:R-:W-:Y:S02]  /*14e0*/  ISETP.NE.AND P0, PT, R6, RZ, PT ;  /* 0x000000ff0600720c */ /* 0x000fe40003f05270 */
[----:B------:R-:W-:Y:S01]  /*14f0*/  IADD3 R7, PT, PT, R7, 0x100, RZ ;  /* 0x0000010007077810 */ /* 0x000fe20007ffe0ff */
[----:B--2---:R-:W-:-:S10]  /*1500*/  FADD R21, R2, R21 ;  /* 0x0000001502157221 */ /* 0x004fd40000000000 */
[----:B------:R-:W-:Y:S05]  /*1510*/  @P0 BRA `(.L_x_24) ;  /* 0xfffffffc00e00947 */ /* 0x000fea000383ffff */
.L_x_23:
[----:B------:R-:W-:Y:S05]  /*1520*/  BSYNC.RECONVERGENT B2 ;  /* 0x0000000000027941 */ /* 0x000fea0003800200 */
.L_x_22:
[----:B------:R-:W-:Y:S05]  /*1530*/  @!P1 BRA `(.L_x_21) ;  /* 0x0000000400a89947 */ /* 0x000fea0003800000 */
[----:B------:R-:W0:Y:S01]  /*1540*/  LDCU.64 UR4, c[0x0][0x380] ;  /* 0x00007000ff0477ac */ /* 0x000e220008000a00 */
[----:B------:R-:W-:Y:S01]  /*1550*/  IADD3 R5, PT, PT, R9, -R8, RZ ;  /* 0x8000000809057210 */ /* 0x000fe20007ffe0ff */
[----:B------:R-:W-:Y:S01]  /*1560*/  BSSY.RECONVERGENT B2, `(.L_x_25) ;  /* 0x000003b000027945 */ /* 0x000fe20003800200 */
[CC--:B------:R-:W-:Y:S02]  /*1570*/  IADD3 R3, P0, PT, R8.reuse, R23.reuse, RZ ;  /* 0x0000001708037210 */ /* 0x0c0fe40007f1e0ff */
[----:B------:R-:W-:Y:S02]  /*1580*/  ISETP.GT.AND P1, PT, R5, 0xc00, PT ;  /* 0x00000c000500780c */ /* 0x000fe40003f24270 */
[----:B------:R-:W-:Y:S02]  /*1590*/  IADD3.X R4, PT, PT, RZ, RZ, RZ, P0, !PT ;  /* 0x000000ffff047210 */ /* 0x000fe400007fe4ff */
[----:B------:R-:W-:Y:S02]  /*15a0*/  IADD3 R11, PT, PT, R8, R23, RZ ;  /* 0x00000017080b7210 */ /* 0x000fe40007ffe0ff */
[----:B0-----:R-:W-:-:S04]  /*15b0*/  LEA R2, P0, R3, UR4, 0x2 ;  /* 0x0000000403027c11 */ /* 0x001fc8000f8010ff */
[----:B------:R-:W-:Y:S02]  /*15c0*/  LEA.HI.X R3, R3, UR5, R4, 0x2, P0 ;  /* 0x0000000503037c11 */ /* 0x000fe400080f1404 */
[----:B------:R-:W-:-:S05]  /*15d0*/  IADD3 R2, P0, PT, R2, 0x800, RZ ;  /* 0x0000080002027810 */ /* 0x000fca0007f1e0ff */
[----:B------:R-:W-:Y:S01]  /*15e0*/  IMAD.X R3, RZ, RZ, R3, P0 ;  /* 0x000000ffff037224 */ /* 0x000fe200000e0603 */
[----:B------:R-:W-:Y:S01]  /*15f0*/  PLOP3.LUT P0, PT, PT, PT, PT, 0x80, 0x8 ;  /* 0x000000000008781c */ /* 0x000fe20003f0f070 */
[----:B------:R-:W-:-:S12]  /*1600*/  @!P1 BRA `(.L_x_26) ;  /* 0x0000000000c09947 */ /* 0x000fd80003800000 */
[----:B------:R-:W-:Y:S02]  /*1610*/  PLOP3.LUT P0, PT, PT, PT, PT, 0x8, 0x80 ;  /* 0x000000000080781c */ /* 0x000fe40003f0e170 */
[----:B------:R-:W-:-:S11]  /*1620*/  IADD3 R13, PT, PT, R9, -0xc00, RZ ;  /* 0xfffff400090d7810 */ /* 0x000fd60007ffe0ff */
.L_x_27:
[----:B------:R-:W0:Y:S01]  /*1630*/  LDC.64 R4, c[0x0][0x380] ;  /* 0x0000e000ff047b82 */ /* 0x000e220000000a00 */
[----:B------:R-:W2:Y:S01]  /*1640*/  LDG.E.CONSTANT R10, desc[UR6][R2.64+-0x400] ;  /* 0xfffc0006020a7981 */ /* 0x000ea2000c1e9900 */
[----:B------:R-:W-:-:S03]  /*1650*/  IADD3 R25, PT, PT, R11, 0x400, RZ ;  /* 0x000004000b197810 */ /* 0x000fc60007ffe0ff */
[----:B------:R-:W3:Y:S04]  /*1660*/  LDG.E.CONSTANT R19, desc[UR6][R2.64] ;  /* 0x0000000602137981 */ /* 0x000ee8000c1e9900 */
[----:B------:R-:W4:Y:S01]  /*1670*/  LDG.E.CONSTANT R18, desc[UR6][R2.64+0x400] ;  /* 0x0004000602127981 */ /* 0x000f22000c1e9900 */
[----:B------:R-:W-:-:S03]  /*1680*/  IADD3 R7, PT, PT, R11, 0x800, RZ ;  /* 0x000008000b077810 */ /* 0x000fc60007ffe0ff */
[----:B------:R-:W5:Y:S04]  /*1690*/  LDG.E.CONSTANT R16, desc[UR6][R2.64+0xc00] ;  /* 0x000c000602107981 */ /* 0x000f68000c1e9900 */
[----:B------:R-:W5:Y:S04]  /*16a0*/  LDG.E.CONSTANT R15, desc[UR6][R2.64+0x1000] ;  /* 0x00100006020f7981 */ /* 0x000f68000c1e9900 */
[----:B------:R-:W5:Y:S01]  /*16b0*/  LDG.E.CONSTANT R14, desc[UR6][R2.64+0x1400] ;  /* 0x00140006020e7981 */ /* 0x000f62000c1e9900 */
[----:B0-----:R-:W-:-:S03]  /*16c0*/  IMAD.WIDE.U32 R22, R11, 0x4, R4 ;  /* 0x000000040b167825 */ /* 0x001fc600078e0004 */
[----:B------:R-:W5:Y:S04]  /*16d0*/  LDG.E.CONSTANT R20, desc[UR6][R2.64+0x2000] ;  /* 0x0020000602147981 */ /* 0x000f68000c1e9900 */
[----:B------:R0:W2:Y:S01]  /*16e0*/  LDG.E.CONSTANT R12, desc[UR6][R22.64] ;  /* 0x00000006160c7981 */ /* 0x0000a2000c1e9900 */
[----:B------:R-:W-:-:S03]  /*16f0*/  IMAD.WIDE.U32 R24, R25, 0x4, R4 ;  /* 0x0000000419187825 */ /* 0x000fc600078e0004 */
[----:B------:R-:W5:Y:S04]  /*1700*/  LDG.E.CONSTANT R26, desc[UR6][R2.64+0x3000] ;  /* 0x00300006021a7981 */ /* 0x000f68000c1e9900 */
[----:B------:R-:W5:Y:S01]  /*1710*/  LDG.E.CONSTANT R17, desc[UR6][R24.64] ;  /* 0x0000000618117981 */ /* 0x000f62000c1e9900 */
[--C-:B------:R-:W-:Y:S01]  /*1720*/  IMAD.WIDE.U32 R6, R7, 0x4, R4.reuse ;  /* 0x0000000407067825 */ /* 0x100fe200078e0004 */
[----:B0-----:R-:W-:Y:S02]  /*1730*/  IADD3 R23, PT, PT, R11, 0xc00, RZ ;  /* 0x00000c000b177810 */ /* 0x001fe40007ffe0ff */
[----:B------:R-:W5:Y:S04]  /*1740*/  LDG.E.CONSTANT R22, desc[UR6][R2.64+0x1c00] ;  /* 0x001c000602167981 */ /* 0x000f68000c1e9900 */
[----:B------:R-:W5:Y:S01]  /*1750*/  LDG.E.CONSTANT R6, desc[UR6][R6.64] ;  /* 0x0000000606067981 */ /* 0x000f62000c1e9900 */
[----:B------:R-:W-:-:S03]  /*1760*/  IMAD.WIDE.U32 R4, R23, 0x4, R4 ;  /* 0x0000000417047825 */ /* 0x000fc600078e0004 */
[----:B------:R-:W5:Y:S04]  /*1770*/  LDG.E.CONSTANT R23, desc[UR6][R2.64+0x2400] ;  /* 0x0024000602177981 */ /* 0x000f68000c1e9900 */
[----:B------:R-:W5:Y:S04]  /*1780*/  LDG.E.CONSTANT R4, desc[UR6][R4.64] ;  /* 0x0000000604047981 */ /* 0x000f68000c1e9900 */
[----:B------:R-:W5:Y:S04]  /*1790*/  LDG.E.CONSTANT R24, desc[UR6][R2.64+0x2c00] ;  /* 0x002c000602187981 */ /* 0x000f68000c1e9900 */
[----:B------:R0:W5:Y:S01]  /*17a0*/  LDG.E.CONSTANT R25, desc[UR6][R2.64+0x3400] ;  /* 0x0034000602197981 */ /* 0x000162000c1e9900 */
[----:B------:R-:W-:-:S04]  /*17b0*/  IADD3 R8, PT, PT, R8, 0x1000, RZ ;  /* 0x0000100008087810 */ /* 0x000fc80007ffe0ff */
[----:B------:R-:W-:Y:S02]  /*17c0*/  ISETP.GE.AND P1, PT, R8, R13, PT ;  /* 0x0000000d0800720c */ /* 0x000fe40003f26270 */
[----:B0-----:R-:W-:Y:S02]  /*17d0*/  IADD3 R2, P2, PT, R2, 0x4000, RZ ;  /* 0x0000400002027810 */ /* 0x001fe40007f5e0ff */
[----:B------:R-:W-:Y:S02]  /*17e0*/  IADD3 R11, PT, PT, R11, 0x1000, RZ ;  /* 0x000010000b0b7810 */ /* 0x000fe40007ffe0ff */
[----:B------:R-:W-:Y:S01]  /*17f0*/  IADD3.X R3, PT, PT, RZ, R3, RZ, P2, !PT ;  /* 0x00000003ff037210 */ /* 0x000fe200017fe4ff */
[----:B--2---:R-:W-:-:S04]  /*1800*/  FADD R21, R12, R21 ;  /* 0x000000150c157221 */ /* 0x004fc80000000000 */
[----:B------:R-:W-:-:S04]  /*1810*/  FADD R10, R21, R10 ;  /* 0x0000000a150a7221 */ /* 0x000fc80000000000 */
[----:B---3--:R-:W-:-:S04]  /*1820*/  FADD R19, R10, R19 ;  /* 0x000000130a137221 */ /* 0x008fc80000000000 */
[----:B----4-:R-:W-:-:S04]  /*1830*/  FADD R18, R19, R18 ;  /* 0x0000001213127221 */ /* 0x010fc80000000000 */
[----:B-----5:R-:W-:-:S04]  /*1840*/  FADD R17, R18, R17 ;  /* 0x0000001112117221 */ /* 0x020fc80000000000 */
        /* <DEDUP_REMOVED lines=12> */
.L_x_26:
[----:B------:R-:W-:Y:S05]  /*1910*/  BSYNC.RECONVERGENT B2 ;  /* 0x0000000000027941 */ /* 0x000fea0003800200 */
.L_x_25:
[----:B------:R-:W-:Y:S01]  /*1920*/  IADD3 R4, PT, PT, R9, -R8, RZ ;  /* 0x8000000809047210 */ /* 0x000fe20007ffe0ff */
[----:B------:R-:W-:Y:S03]  /*1930*/  BSSY.RECONVERGENT B2, `(.L_x_28) ;  /* 0x000001e000027945 */ /* 0x000fe60003800200 */
[----:B------:R-:W-:-:S13]  /*1940*/  ISETP.GT.AND P1, PT, R4, 0x400, PT ;  /* 0x000004000400780c */ /* 0x000fda0003f24270 */
[----:B------:R-:W-:Y:S05]  /*1950*/  @!P1 BRA `(.L_x_29) ;  /* 0x00000000006c9947 */ /* 0x000fea0003800000 */
[----:B------:R-:W0:Y:S01]  /*1960*/  LDC.64 R6, c[0x0][0x380] ;  /* 0x0000e000ff067b82 */ /* 0x000e220000000a00 */
[----:B------:R-:W2:Y:S01]  /*1970*/  LDG.E.CONSTANT R10, desc[UR6][R2.64+-0x400] ;  /* 0xfffc0006020a7981 */ /* 0x000ea2000c1e9900 */
[----:B------:R-:W-:-:S03]  /*1980*/  VIADD R15, R11, 0x400 ;  /* 0x000004000b0f7836 */ /* 0x000fc60000000000 */
[----:B------:R-:W3:Y:S04]  /*1990*/  LDG.E.CONSTANT R13, desc[UR6][R2.64] ;  /* 0x00000006020d7981 */ /* 0x000ee8000c1e9900 */
[----:B------:R-:W4:Y:S04]  /*19a0*/  LDG.E.CONSTANT R17, desc[UR6][R2.64+0xc00] ;  /* 0x000c000602117981 */ /* 0x000f28000c1e9900 */
[----:B------:R-:W5:Y:S04]  /*19b0*/  LDG.E.CONSTANT R19, desc[UR6][R2.64+0x1000] ;  /* 0x0010000602137981 */ /* 0x000f68000c1e9900 */
[----:B------:R1:W5:Y:S01]  /*19c0*/  LDG.E.CONSTANT R23, desc[UR6][R2.64+0x1400] ;  /* 0x0014000602177981 */ /* 0x000362000c1e9900 */
[----:B0-----:R-:W-:-:S06]  /*19d0*/  IMAD.WIDE.U32 R4, R11, 0x4, R6 ;  /* 0x000000040b047825 */ /* 0x001fcc00078e0006 */
[----:B------:R-:W2:Y:S01]  /*19e0*/  LDG.E.CONSTANT R4, desc[UR6][R4.64] ;  /* 0x0000000604047981 */ /* 0x000ea2000c1e9900 */
[----:B------:R-:W-:-:S03]  /*19f0*/  IMAD.WIDE.U32 R6, R15, 0x4, R6 ;  /* 0x000000040f067825 */ /* 0x000fc600078e0006 */
[----:B------:R-:W4:Y:S04]  /*1a00*/  LDG.E.CONSTANT R15, desc[UR6][R2.64+0x400] ;  /* 0x00040006020f7981 */ /* 0x000f28000c1e9900 */
[----:B------:R-:W5:Y:S01]  /*1a10*/  LDG.E.CONSTANT R7, desc[UR6][R6.64] ;  /* 0x0000000606077981 */ /* 0x000f62000c1e9900 */
[----:B------:R-:W-:Y:S02]  /*1a20*/  PLOP3.LUT P0, PT, PT, PT, PT, 0x8, 0x80 ;  /* 0x000000000080781c */ /* 0x000fe40003f0e170 */
[----:B------:R-:W-:Y:S02]  /*1a30*/  IADD3 R8, PT, PT, R8, 0x800, RZ ;  /* 0x0000080008087810 */ /* 0x000fe40007ffe0ff */
[----:B------:R-:W-:Y:S01]  /*1a40*/  IADD3 R11, PT, PT, R11, 0x800, RZ ;  /* 0x000008000b0b7810 */ /* 0x000fe20007ffe0ff */
[----:B--2---:R-:W-:-:S04]  /*1a50*/  FADD R21, R21, R4 ;  /* 0x0000000415157221 */ /* 0x004fc80000000000 */
[----:B------:R-:W-:-:S04]  /*1a60*/  FADD R10, R21, R10 ;  /* 0x0000000a150a7221 */ /* 0x000fc80000000000 */
[----:B---3--:R-:W-:-:S04]  /*1a70*/  FADD R10, R10, R13 ;  /* 0x0000000d0a0a7221 */ /* 0x008fc80000000000 */
[----:B----4-:R-:W-:-:S04]  /*1a80*/  FADD R10, R10, R15 ;  /* 0x0000000f0a0a7221 */ /* 0x010fc80000000000 */
[----:B-----5:R-:W-:Y:S01]  /*1a90*/  FADD R10, R10, R7 ;  /* 0x000000070a0a7221 */ /* 0x020fe20000000000 */
[----:B------:R-:W-:-:S03]  /*1aa0*/  IADD3 R4, P1, PT, R2, 0x2000, RZ ;  /* 0x0000200002047810 */ /* 0x000fc60007f3e0ff */
[----:B------:R-:W-:Y:S01]  /*1ab0*/  FADD R10, R10, R17 ;  /* 0x000000110a0a7221 */ /* 0x000fe20000000000 */
[----:B------:R-:W-:-:S03]  /*1ac0*/  IADD3.X R5, PT, PT, RZ, R3, RZ, P1, !PT ;  /* 0x00000003ff057210 */ /* 0x000fc60000ffe4ff */
[----:B------:R-:W-:Y:S01]  /*1ad0*/  FADD R10, R10, R19 ;  /* 0x000000130a0a7221 */ /* 0x000fe20000000000 */
[----:B-1----:R-:W-:Y:S02]  /*1ae0*/  MOV R2, R4 ;  /* 0x0000000400027202 */ /* 0x002fe40000000f00 */
[----:B------:R-:W-:Y:S01]  /*1af0*/  MOV R3, R5 ;  /* 0x0000000500037202 */ /* 0x000fe20000000f00 */
[----:B------:R-:W-:-:S07]  /*1b00*/  FADD R21, R10, R23 ;  /* 0x000000170a157221 */ /* 0x000fce0000000000 */
.L_x_29:
[----:B------:R-:W-:Y:S05]  /*1b10*/  BSYNC.RECONVERGENT B2 ;  /* 0x0000000000027941 */ /* 0x000fea0003800200 */
.L_x_28:
[----:B------:R-:W-:-:S13]  /*1b20*/  ISETP.LT.OR P0, PT, R8, R9, P0 ;  /* 0x000000090800720c */ /* 0x000fda0000701670 */
[----:B------:R-:W-:Y:S05]  /*1b30*/  @!P0 BRA `(.L_x_21) ;  /* 0x0000000000288947 */ /* 0x000fea0003800000 */
[----:B------:R-:W0:Y:S01]  /*1b40*/  LDC.64 R4, c[0x0][0x380] ;  /* 0x0000e000ff047b82 */ /* 0x000e220000000a00 */
[----:B------:R-:W2:Y:S04]  /*1b50*/  LDG.E.CONSTANT R6, desc[UR6][R2.64+-0x400] ;  /* 0xfffc000602067981 */ /* 0x000ea8000c1e9900 */
[----:B------:R-:W3:Y:S04]  /*1b60*/  LDG.E.CONSTANT R7, desc[UR6][R2.64] ;  /* 0x0000000602077981 */ /* 0x000ee8000c1e9900 */
[----:B------:R-:W4:Y:S01]  /*1b70*/  LDG.E.CONSTANT R9, desc[UR6][R2.64+0x400] ;  /* 0x0004000602097981 */ /* 0x000f22000c1e9900 */
[----:B0-----:R-:W-:-:S06]  /*1b80*/  IMAD.WIDE.U32 R4, R11, 0x4, R4 ;  /* 0x000000040b047825 */ /* 0x001fcc00078e0004 */
[----:B------:R-:W5:Y:S02]  /*1b90*/  LDG.E.CONSTANT R4, desc[UR6][R4.64] ;  /* 0x0000000604047981 */ /* 0x000f64000c1e9900 */
[----:B-----5:R-:W-:-:S04]  /*1ba0*/  FADD R21, R21, R4 ;  /* 0x0000000415157221 */ /* 0x020fc80000000000 */
[----:B--2---:R-:W-:-:S04]  /*1bb0*/  FADD R6, R21, R6 ;  /* 0x0000000615067221 */ /* 0x004fc80000000000 */
[----:B---3--:R-:W-:-:S04]  /*1bc0*/  FADD R6, R6, R7 ;  /* 0x0000000706067221 */ /* 0x008fc80000000000 */
[----:B----4-:R-:W-:-:S07]  /*1bd0*/  FADD R21, R6, R9 ;  /* 0x0000000906157221 */ /* 0x010fce0000000000 */
.L_x_21:
[----:B------:R-:W-:Y:S05]  /*1be0*/  BSYNC.RECONVERGENT B1 ;  /* 0x0000000000017941 */ /* 0x000fea0003800200 */
.L_x_19:
[----:B------:R-:W0:Y:S01]  /*1bf0*/  S2R R6, SR_LANEID ;  /* 0x0000000000067919 */ /* 0x000e220000000000 */
[----:B------:R-:W1:Y:S01]  /*1c00*/  SHFL.DOWN PT, R2, R21, 0x1, 0x1f ;  /* 0x08201f0015027f89 */ /* 0x000e6200000e0000 */
[C---:B0-----:R-:W-:Y:S02]  /*1c10*/  ISETP.GT.AND P0, PT, R6.reuse, 0x1e, PT ;  /* 0x0000001e0600780c */ /* 0x041fe40003f04270 */
[----:B------:R-:W-:-:S11]  /*1c20*/  ISETP.NE.AND P1, PT, R6, RZ, PT ;  /* 0x000000ff0600720c */ /* 0x000fd60003f25270 */
[----:B-1----:R-:W-:Y:S01]  /*1c30*/  @!P0 FADD R21, R2, R21 ;  /* 0x0000001502158221 */ /* 0x002fe20000000000 */
[----:B------:R-:W-:Y:S01]  /*1c40*/  ISETP.GT.AND P0, PT, R6, 0x1d, PT ;  /* 0x0000001d0600780c */ /* 0x000fe20003f04270 */
[----:B------:R-:W0:Y:S01]  /*1c50*/  @!P1 S2R R5, SR_CgaCtaId ;  /* 0x0000000000059919 */ /* 0x000e220000008800 */
[----:B------:R-:W-:Y:S02]  /*1c60*/  @!P1 MOV R4, 0x400 ;  /* 0x0000040000049802 */ /* 0x000fe40000000f00 */
[----:B------:R-:W-:Y:S01]  /*1c70*/  @!P1 SHF.R.U32.HI R3, RZ, 0x3, R0 ;  /* 0x00000003ff039819 */ /* 0x000fe20000011600 */
[----:B------:R-:W1:Y:S03]  /*1c80*/  SHFL.DOWN PT, R2, R21, 0x2, 0x1f ;  /* 0x08401f0015027f89 */ /* 0x000e6600000e0000 */
[----:B------:R-:W-:-:S05]  /*1c90*/  @!P1 LOP3.LUT R3, R3, 0x7c, RZ, 0xc0, !PT ;  /* 0x0000007c03039812 */ /* 0x000fca00078ec0ff */
[----:B-1----:R-:W-:Y:S01]  /*1ca0*/  @!P0 FADD R21, R21, R2 ;  /* 0x0000000215158221 */ /* 0x002fe20000000000 */
[----:B------:R-:W-:Y:S02]  /*1cb0*/  ISETP.GT.AND P0, PT, R6, 0x1b, PT ;  /* 0x0000001b0600780c */ /* 0x000fe40003f04270 */
[----:B0-----:R-:W-:Y:S02]  /*1cc0*/  @!P1 LEA R4, R5, R4, 0x18 ;  /* 0x0000000405049211 */ /* 0x001fe400078ec0ff */
[----:B------:R-:W0:Y:S02]  /*1cd0*/  SHFL.DOWN PT, R2, R21, 0x4, 0x1f ;  /* 0x08801f0015027f89 */ /* 0x000e2400000e0000 */
[----:B------:R-:W-:-:S07]  /*1ce0*/  @!P1 IADD3 R3, PT, PT, R3, R4, RZ ;  /* 0x0000000403039210 */ /* 0x000fce0007ffe0ff */
        /* <DEDUP_REMOVED lines=12> */
[----:B------:R-:W0:Y:S01]  /*1db0*/  S2UR UR5, SR_CgaCtaId ;  /* 0x00000000000579c3 */ /* 0x000e220000008800 */
[----:B------:R-:W-:Y:S02]  /*1dc0*/  UMOV UR4, 0x400 ;  /* 0x0000040000047882 */ /* 0x000fe40000000000 */
[----:B0-----:R-:W-:-:S09]  /*1dd0*/  ULEA UR4, UR5, UR4, 0x18 ;  /* 0x0000000405047291 */ /* 0x001fd2000f8ec0ff */
[----:B---3--:R-:W0:Y:S04]  /*1de0*/  LDS R3, [UR4+0xc] ;  /* 0x00000c04ff037984 */ /* 0x008e280008000800 */
        /* <DEDUP_REMOVED lines=10> */
.L_x_2:
        /* <DEDUP_REMOVED lines=12> */
.L_x_32:
[----:B------:R-:W-:Y:S05]  /*1f50*/  BSYNC.RECONVERGENT B1 ;  /* 0x0000000000017941 */ /* 0x000fea0003800200 */
.L_x_31:
[----:B------:R-:W-:Y:S01]  /*1f60*/  ISETP.GE.AND P0, PT, R11, R20, PT ;  /* 0x000000140b00720c */ /* 0x000fe20003f06270 */
[----:B------:R-:W-:-:S12]  /*1f70*/  BSSY.RECONVERGENT B1, `(.L_x_33) ;  /* 0x0000074000017945 */ /* 0x000fd80003800200 */
[----:B------:R-:W-:Y:S05]  /*1f80*/  @P0 BRA `(.L_x_34) ;  /* 0x0000000400c80947 */ /* 0x000fea0003800000 */
[----:B0-----:R-:W-:Y:S01]  /*1f90*/  LOP3.LUT R3, RZ, R11, RZ, 0x33, !PT ;  /* 0x0000000bff037212 */ /* 0x001fe200078e33ff */
[----:B------:R-:W-:Y:S04]  /*1fa0*/  BSSY.RECONVERGENT B2, `(.L_x_35) ;  /* 0x0000015000027945 */ /* 0x000fe80003800200 */
[----:B------:R-:W-:-:S05]  /*1fb0*/  IMAD.IADD R4, R3, 0x1, R20 ;  /* 0x0000000103047824 */ /* 0x000fca00078e0214 */
        /* <DEDUP_REMOVED lines=10> */
.L_x_37:
[----:B------:R-:W-:-:S06]  /*2060*/  MOV R3, R5 ;  /* 0x0000000500037202 */ /* 0x000fcc0000000f00 */
[----:B------:R0:W2:Y:S01]  /*2070*/  LDG.E.CONSTANT R3, desc[UR6][R2.64] ;  /* 0x0000000602037981 */ /* 0x0000a2000c1e9900 */
[----:B------:R-:W-:Y:S02]  /*2080*/  IADD3 R4, PT, PT, R4, 0x1, RZ ;  /* 0x0000000104047810 */ /* 0x000fe40007ffe0ff */
[----:B------:R-:W-:Y:S02]  /*2090*/  IADD3 R11, PT, PT, R11, 0x100, RZ ;  /* 0x000001000b0b7810 */ /* 0x000fe40007ffe0ff */
[----:B------:R-:W-:Y:S02]  /*20a0*/  ISETP.NE.AND P0, PT, R4, RZ, PT ;  /* 0x000000ff0400720c */ /* 0x000fe40003f05270 */
[----:B0-----:R-:W-:-:S04]  /*20b0*/  IADD3 R2, P2, PT, R2, 0x400, RZ ;  /* 0x0000040002027810 */ /* 0x001fc80007f5e0ff */
[----:B------:R-:W-:Y:S01]  /*20c0*/  IADD3.X R5, PT, PT, RZ, R5, RZ, P2, !PT ;  /* 0x00000005ff057210 */ /* 0x000fe200017fe4ff */
[----:B--2--5:R-:W-:-:S06]  /*20d0*/  FADD R0, R3, R0 ;  /* 0x0000000003007221 */ /* 0x024fcc0000000000 */
[----:B------:R-:W-:Y:S05]  /*20e0*/  @P0 BRA `(.L_x_37) ;  /* 0xfffffffc00dc0947 */ /* 0x000fea000383ffff */
.L_x_36:
[----:B------:R-:W-:Y:S05]  /*20f0*/  BSYNC.RECONVERGENT B2 ;  /* 0x0000000000027941 */ /* 0x000fea0003800200 */
.L_x_35:
        /* <DEDUP_REMOVED lines=8> */
.L_x_40:
        /* <DEDUP_REMOVED lines=9> */
[----:B------:R-:W-:-:S03]  /*2210*/  VIADD R3, R11, 0x800 ;  /* 0x000008000b037836 */ /* 0x000fc60000000000 */
[----:B------:R-:W4:Y:S01]  /*2220*/  LDG.E.CONSTANT R15, desc[UR6][R4.64+0x400] ;  /* 0x00040006040f7981 */ /* 0x000f22000c1e9900 */
        /* <DEDUP_REMOVED lines=32> */
.L_x_39:
[----:B------:R-:W-:Y:S05]  /*2430*/  BSYNC.RECONVERGENT B2 ;  /* 0x0000000000027941 */ /* 0x000fea0003800200 */
.L_x_38:
[----:B------:R-:W-:Y:S01]  /*2440*/  IADD3 R2, PT, PT, -R11, R20, RZ ;  /* 0x000000140b027210 */ /* 0x000fe20007ffe1ff */
[----:B------:R-:W-:Y:S03]  /*2450*/  BSSY.RECONVERGENT B2, `(.L_x_41) ;  /* 0x0000019000027945 */ /* 0x000fe60003800200 */
[----:B------:R-:W-:-:S13]  /*2460*/  ISETP.GT.AND P1, PT, R2, 0x400, PT ;  /* 0x000004000200780c */ /* 0x000fda0003f24270 */
[----:B------:R-:W-:Y:S05]  /*2470*/  @!P1 BRA `(.L_x_42) ;  /* 0x0000000000589947 */ /* 0x000fea0003800000 */
        /* <DEDUP_REMOVED lines=22> */
.L_x_42:
[----:B------:R-:W-:Y:S05]  /*25e0*/  BSYNC.RECONVERGENT B2 ;  /* 0x0000000000027941 */ /* 0x000fea0003800200 */
.L_x_41:
        /* <DEDUP_REMOVED lines=12> */
.L_x_34:
[----:B------:R-:W-:Y:S05]  /*26b0*/  BSYNC.RECONVERGENT B1 ;  /* 0x0000000000017941 */ /* 0x000fea0003800200 */
.L_x_33:
        /* <DEDUP_REMOVED lines=35> */
[----:B--2---:R-:W0:Y:S04]  /*28f0*/  LDS R3, [UR4+0xc] ;  /* 0x00000c04ff037984 */ /* 0x004e280008000800 */
        /* <DEDUP_REMOVED lines=10> */
.L_x_43:
[----:B0-----:R-:W0:Y:S01]  /*29a0*/  S2R R2, SR_LANEID ;  /* 0x0000000000027919 */ /* 0x001e220000000000 */
[----:B------:R-:W-:-:S04]  /*29b0*/  LOP3.LUT R0, R9, 0x3e0, RZ, 0xc0, !PT ;  /* 0x000003e009007812 */ /* 0x000fc800078ec0ff */
[----:B------:R-:W-:Y:S02]  /*29c0*/  IADD3 R3, PT, PT, R0, 0x20, RZ ;  /* 0x0000002000037810 */ /* 0x000fe40007ffe0ff */
[----:B------:R-:W-:Y:S02]  /*29d0*/  LOP3.LUT R7, RZ, R0, RZ, 0x33, !PT ;  /* 0x00000000ff077212 */ /* 0x000fe400078e33ff */
[-C--:B------:R-:W-:Y:S02]  /*29e0*/  ISETP.GT.AND P0, PT, R3, R20.reuse, PT ;  /* 0x000000140300720c */ /* 0x080fe40003f04270 */
[----:B------:R-:W-:-:S04]  /*29f0*/  IADD3 R7, PT, PT, R7, R20, RZ ;  /* 0x0000001407077210 */ /* 0x000fc80007ffe0ff */
[----:B------:R-:W-:-:S05]  /*2a00*/  SEL R4, R7, 0x1f, P0 ;  /* 0x0000001f07047807 */ /* 0x000fca0000000000 */
[----:B------:R-:W1:Y:S01]  /*2a10*/  SHFL.DOWN PT, R0, R5, 0x1, R4 ;  /* 0x0820000005007989 */ /* 0x000e6200000e0004 */
[C---:B0-----:R-:W-:Y:S01]  /*2a20*/  ISETP.GE.AND P0, PT, R2.reuse, R4, PT ;  /* 0x000000040200720c */ /* 0x041fe20003f06270 */
[C---:B------:R-:W-:Y:S01]  /*2a30*/  VIADD R3, R2.reuse, 0x2 ;  /* 0x0000000202037836 */ /* 0x040fe20000000000 */
[----:B------:R-:W-:-:S11]  /*2a40*/  ISETP.NE.AND P1, PT, R2, RZ, PT ;  /* 0x000000ff0200720c */ /* 0x000fd60003f25270 */
[----:B-1----:R-:W-:Y:S01]  /*2a50*/  @!P0 FADD R5, R0, R5 ;  /* 0x0000000500058221 */ /* 0x002fe20000000000 */
[-C--:B------:R-:W-:Y:S01]  /*2a60*/  ISETP.GT.AND P0, PT, R3, R4.reuse, PT ;  /* 0x000000040300720c */ /* 0x080fe20003f04270 */
[----:B------:R-:W0:Y:S01]  /*2a70*/  @!P1 S2R R6, SR_CgaCtaId ;  /* 0x0000000000069919 */ /* 0x000e220000008800 */
[----:B------:R-:W-:Y:S02]  /*2a80*/  IADD3 R3, PT, PT, R2, 0x4, RZ ;  /* 0x0000000402037810 */ /* 0x000fe40007ffe0ff */
[----:B------:R-:W1:Y:S09]  /*2a90*/  SHFL.DOWN PT, R0, R5, 0x2, R4 ;  /* 0x0840000005007989 */ /* 0x000e7200000e0004 */
[----:B-1----:R-:W-:Y:S01]  /*2aa0*/  @!P0 FADD R5, R5, R0 ;  /* 0x0000000005058221 */ /* 0x002fe20000000000 */
[----:B------:R-:W-:-:S02]  /*2ab0*/  ISETP.GT.AND P0, PT, R3, R4, PT ;  /* 0x000000040300720c */ /* 0x000fc40003f04270 */
[----:B------:R-:W-:Y:S02]  /*2ac0*/  IADD3 R3, PT, PT, R2, 0x8, RZ ;  /* 0x0000000802037810 */ /* 0x000fe40007ffe0ff */
[----:B------:R-:W1:Y:S09]  /*2ad0*/  SHFL.DOWN PT, R0, R5, 0x4, R4 ;  /* 0x0880000005007989 */ /* 0x000e7200000e0004 */
[----:B-1----:R-:W-:Y:S01]  /*2ae0*/  @!P0 FADD R5, R5, R0 ;  /* 0x0000000005058221 */ /* 0x002fe20000000000 */
[----:B------:R-:W-:-:S02]  /*2af0*/  ISETP.GT.AND P0, PT, R3, R4, PT ;  /* 0x000000040300720c */ /* 0x000fc40003f04270 */
[----:B------:R-:W-:Y:S02]  /*2b00*/  IADD3 R3, PT, PT, R2, 0x10, RZ ;  /* 0x0000001002037810 */ /* 0x000fe40007ffe0ff */
[----:B------:R-:W1:Y:S01]  /*2b10*/  SHFL.DOWN PT, R0, R5, 0x8, R4 ;  /* 0x0900000005007989 */ /* 0x000e6200000e0004 */
[----:B------:R-:W-:-:S04]  /*2b20*/  @!P1 SHF.R.U32.HI R2, RZ, 0x3, R9 ;  /* 0x00000003ff029819 */ /* 0x000fc80000011609 */
[----:B------:R-:W-:-:S04]  /*2b30*/  @!P1 LOP3.LUT R2, R2, 0x7c, RZ, 0xc0, !PT ;  /* 0x0000007c02029812 */ /* 0x000fc800078ec0ff */
[----:B-1----:R-:W-:Y:S01]  /*2b40*/  @!P0 FADD R5, R5, R0 ;  /* 0x0000000005058221 */ /* 0x002fe20000000000 */
[----:B------:R-:W-:Y:S02]  /*2b50*/  ISETP.GT.AND P0, PT, R3, R4, PT ;  /* 0x000000040300720c */ /* 0x000fe40003f04270 */
[----:B------:R-:W-:Y:S02]  /*2b60*/  @!P1 MOV R3, 0x400 ;  /* 0x0000040000039802 */ /* 0x000fe40000000f00 */
[----:B------:R-:W1:Y:S02]  /*2b70*/  SHFL.DOWN PT, R0, R5, 0x10, R4 ;  /* 0x0a00000005007989 */ /* 0x000e6400000e0004 */
[----:B0-----:R-:W-:-:S04]  /*2b80*/  @!P1 LEA R3, R6, R3, 0x18 ;  /* 0x0000000306039211 */ /* 0x001fc800078ec0ff */
[----:B------:R-:W-:-:S03]  /*2b90*/  @!P1 IADD3 R3, PT, PT, R2, R3, RZ ;  /* 0x0000000302039210 */ /* 0x000fc60007ffe0ff */
[----:B-1----:R-:W-:Y:S01]  /*2ba0*/  @!P0 FADD R5, R5, R0 ;  /* 0x0000000005058221 */ /* 0x002fe20000000000 */
        /* <DEDUP_REMOVED lines=12> */
[----:B-1----:R-:W0:Y:S04]  /*2c70*/  LDS R3, [UR4+0xc] ;  /* 0x00000c04ff037984 */ /* 0x002e280008000800 */
        /* <DEDUP_REMOVED lines=13> */
.L_x_30:
[----:B------:R-:W0:Y:S01]  /*2d50*/  S2R R8, SR_TID.X ;  /* 0x0000000000087919 */ /* 0x000e220000002100 */
[----:B------:R-:W0:Y:S02]  /*2d60*/  LDC.64 R2, c[0x0][0x380] ;  /* 0x0000e000ff027b82 */ /* 0x000e240000000a00 */
[----:B0-----:R-:W-:-:S05]  /*2d70*/  IMAD.WIDE.U32 R2, R8, 0x4, R2 ;  /* 0x0000000408027825 */ /* 0x001fca00078e0002 */
[----:B------:R-:W2:Y:S04]  /*2d80*/  LDG.E.CONSTANT R19, desc[UR6][R2.64] ;  /* 0x0000000602137981 */ /* 0x000ea8000c1e9900 */
[----:B------:R-:W2:Y:S04]  /*2d90*/  LDG.E.CONSTANT R0, desc[UR6][R2.64+0x400] ;  /* 0x0004000602007981 */ /* 0x000ea8000c1e9900 */
[----:B------:R-:W3:Y:S04]  /*2da0*/  LDG.E.CONSTANT R4, desc[UR6][R2.64+0x800] ;  /* 0x0008000602047981 */ /* 0x000ee8000c1e9900 */
[----:B------:R-:W3:Y:S04]  /*2db0*/  LDG.E.CONSTANT R5, desc[UR6][R2.64+0xc00] ;  /* 0x000c000602057981 */ /* 0x000ee8000c1e9900 */
[----:B------:R-:W4:Y:S04]  /*2dc0*/  LDG.E.CONSTANT R6, desc[UR6][R2.64+0x1000] ;  /* 0x0010000602067981 */ /* 0x000f28000c1e9900 */
[----:B------:R-:W4:Y:S04]  /*2dd0*/  LDG.E.CONSTANT R7, desc[UR6][R2.64+0x1400] ;  /* 0x0014000602077981 */ /* 0x000f28000c1e9900 */
[----:B------:R-:W5:Y:S04]  /*2de0*/  LDG.E.CONSTANT R9, desc[UR6][R2.64+0x1800] ;  /* 0x0018000602097981 */ /* 0x000f68000c1e9900 */
        /* <DEDUP_REMOVED lines=8> */
[----:B------:R-:W5:Y:S01]  /*2e70*/  LDG.E.CONSTANT R18, desc[UR6][R2.64+0x3c00] ;  /* 0x003c000602127981 */ /* 0x000f62000c1e9900 */
[----:B------:R-:W-:Y:S01]  /*2e80*/  ISETP.GE.U32.AND P0, PT, R20, 0x2000, PT ;  /* 0x000020001400780c */ /* 0x000fe20003f06070 */
[----:B--2---:R-:W-:Y:S01]  /*2e90*/  FADD R0, R19, R0 ;  /* 0x0000000013007221 */ /* 0x004fe20000000000 */
[----:B---3--:R-:W-:-:S04]  /*2ea0*/  FADD R5, R4, R5 ;  /* 0x0000000504057221 */ /* 0x008fc80000000000 */
[----:B------:R-:W-:Y:S01]  /*2eb0*/  FADD R0, R0, R5 ;  /* 0x0000000500007221 */ /* 0x000fe20000000000 */
[----:B----4-:R-:W-:Y:S01]  /*2ec0*/  FADD R6, R6, R7 ;  /* 0x0000000706067221 */ /* 0x010fe20000000000 */
[----:B-----5:R-:W-:-:S04]  /*2ed0*/  FADD R9, R9, R10 ;  /* 0x0000000a09097221 */ /* 0x020fc80000000000 */
[----:B------:R-:W-:Y:S01]  /*2ee0*/  FADD R9, R6, R9 ;  /* 0x0000000906097221 */ /* 0x000fe20000000000 */
[----:B------:R-:W-:-:S03]  /*2ef0*/  FADD R11, R11, R12 ;  /* 0x0000000c0b0b7221 */ /* 0x000fc60000000000 */
[----:B------:R-:W-:Y:S01]  /*2f00*/  FADD R0, R0, R9 ;  /* 0x0000000900007221 */ /* 0x000fe20000000000 */
[----:B------:R-:W-:-:S04]  /*2f10*/  FADD R14, R13, R14 ;  /* 0x0000000e0d0e7221 */ /* 0x000fc80000000000 */
[----:B------:R-:W-:Y:S01]  /*2f20*/  FADD R11, R11, R14 ;  /* 0x0000000e0b0b7221 */ /* 0x000fe20000000000 */
[----:B------:R-:W-:Y:S01]  /*2f30*/  FADD R15, R15, R16 ;  /* 0x000000100f0f7221 */ /* 0x000fe20000000000 */
[----:B------:R-:W-:-:S04]  /*2f40*/  FADD R18, R17, R18 ;  /* 0x0000001211127221 */ /* 0x000fc80000000000 */
[----:B------:R-:W-:-:S04]  /*2f50*/  FADD R18, R15, R18 ;  /* 0x000000120f127221 */ /* 0x000fc80000000000 */
[----:B------:R-:W-:Y:S01]  /*2f60*/  FADD R5, R11, R18 ;  /* 0x000000120b057221 */ /* 0x000fe20000000000 */
[----:B------:R-:W-:-:S03]  /*2f70*/  HFMA2 R11, -RZ, RZ, 0, 0.00048828125 ;  /* 0x00001000ff0b7431 */ /* 0x000fc600000001ff */
[----:B------:R-:W-:Y:S01]  /*2f80*/  FADD R0, R0, R5 ;  /* 0x0000000500007221 */ /* 0x000fe20000000000 */
[----:B------:R-:W-:Y:S06]  /*2f90*/  @!P0 BRA `(.L_x_44) ;  /* 0x0000000000ac8947 */ /* 0x000fec0003800000 */
[----:B------:R-:W0:Y:S01]  /*2fa0*/  LDC R7, c[0x0][0x390] ;  /* 0x0000e400ff077b82 */ /* 0x000e220000000800 */
[----:B------:R-:W-:Y:S02]  /*2fb0*/  IADD3 R6, PT, PT, R20, -0x1000, RZ ;  /* 0xfffff00014067810 */ /* 0x000fe40007ffe0ff */
[----:B------:R-:W-:-:S07]  /*2fc0*/  MOV R11, 0x1000 ;  /* 0x00001000000b7802 */ /* 0x000fce0000000f00 */
.L_x_46:
[----:B------:R-:W-:-:S05]  /*2fd0*/  IMAD.WIDE R4, R11, 0x4, R2 ;  /* 0x000000040b047825 */ /* 0x000fca00078e0202 */
[----:B------:R-:W2:Y:S04]  /*2fe0*/  LDG.E.CONSTANT R20, desc[UR6][R4.64+0x400] ;  /* 0x0004000604147981 */ /* 0x000ea8000c1e9900 */
[----:B------:R-:W2:Y:S04]  /*2ff0*/  LDG.E.CONSTANT R21, desc[UR6][R4.64+0x800] ;  /* 0x0008000604157981 */ /* 0x000ea8000c1e9900 */
        /* <DEDUP_REMOVED lines=13> */
[----:B------:R1:W5:Y:S01]  /*30d0*/  LDG.E.CONSTANT R18, desc[UR6][R4.64+0x3c00] ;  /* 0x003c000604127981 */ /* 0x000362000c1e9900 */
[----:B--2---:R-:W-:Y:S01]  /*30e0*/  FADD R21, R20, R21 ;  /* 0x0000001514157221 */ /* 0x004fe20000000000 */
[----:B0-----:R-:W-:-:S05]  /*30f0*/  MOV R20, R7 ;  /* 0x0000000700147202 */ /* 0x001fca0000000f00 */
[----:B-1----:R-:W-:Y:S02]  /*3100*/  IMAD.IADD R4, R20, 0x1, -R11 ;  /* 0x0000000114047824 */ /* 0x002fe400078e0a0b */
[----:B---3--:R-:W-:-:S03]  /*3110*/  FADD R0, R19, R0 ;  /* 0x0000000013007221 */ /* 0x008fc60000000000 */
[----:B------:R-:W-:Y:S01]  /*3120*/  ISETP.GE.AND P0, PT, R4, 0x1000, PT ;  /* 0x000010000400780c */ /* 0x000fe20003f06270 */
[----:B----4-:R-:W-:Y:S01]  /*3130*/  FADD R22, R22, R23 ;  /* 0x0000001716167221 */ /* 0x010fe20000000000 */
[----:B------:R-:W-:Y:S01]  /*3140*/  FADD R0, R0, R21 ;  /* 0x0000001500007221 */ /* 0x000fe20000000000 */
[----:B-----5:R-:W-:-:S04]  /*3150*/  FADD R25, R24, R25 ;  /* 0x0000001918197221 */ /* 0x020fc80000000000 */
[----:B------:R-:W-:Y:S01]  /*3160*/  FADD R25, R22, R25 ;  /* 0x0000001916197221 */ /* 0x000fe20000000000 */
[----:B------:R-:W-:Y:S01]  /*3170*/  FADD R16, R16, R17 ;  /* 0x0000001110107221 */ /* 0x000fe20000000000 */
[----:B------:R-:W-:-:S04]  /*3180*/  FADD R15, R15, R10 ;  /* 0x0000000a0f0f7221 */ /* 0x000fc80000000000 */
[----:B------:R-:W-:Y:S01]  /*3190*/  FADD R15, R16, R15 ;  /* 0x0000000f100f7221 */ /* 0x000fe20000000000 */
[----:B------:R-:W-:Y:S01]  /*31a0*/  FADD R9, R14, R9 ;  /* 0x000000090e097221 */ /* 0x000fe20000000000 */
[----:B------:R-:W-:-:S04]  /*31b0*/  FADD R12, R13, R12 ;  /* 0x0000000c0d0c7221 */ /* 0x000fc80000000000 */
[----:B------:R-:W-:Y:S01]  /*31c0*/  FADD R12, R9, R12 ;  /* 0x0000000c090c7221 */ /* 0x000fe20000000000 */
[----:B------:R-:W-:-:S03]  /*31d0*/  FADD R0, R0, R25 ;  /* 0x0000001900007221 */ /* 0x000fc60000000000 */
[----:B------:R-:W-:-:S04]  /*31e0*/  FADD R15, R15, R12 ;  /* 0x0000000c0f0f7221 */ /* 0x000fc80000000000 */
[----:B------:R-:W-:-:S04]  /*31f0*/  FADD R15, R0, R15 ;  /* 0x0000000f000f7221 */ /* 0x000fc80000000000 */
[----:B------:R-:W-:Y:S01]  /*3200*/  FADD R0, R18, R15 ;  /* 0x0000000f12007221 */ /* 0x000fe20000000000 */
[----:B------:R-:W-:Y:S06]  /*3210*/  @!P0 BRA `(.L_x_45) ;  /* 0x0000000800308947 */ /* 0x000fec0003800000 */
[----:B------:R-:W-:-:S04]  /*3220*/  IADD3 R11, PT, PT, R11, 0x1000, RZ ;  /* 0x000010000b0b7810 */ /* 0x000fc80007ffe0ff */
[----:B------:R-:W-:-:S13]  /*3230*/  ISETP.GT.AND P0, PT, R11, R6, PT ;  /* 0x000000060b00720c */ /* 0x000fda0003f04270 */
[----:B------:R-:W-:Y:S05]  /*3240*/  @!P0 BRA `(.L_x_46) ;  /* 0xfffffffc00608947 */ /* 0x000fea000383ffff */
.L_x_44:
[----:B------:R-:W-:-:S13]  /*3250*/  ISETP.GE.AND P0, PT, R11, R20, PT ;  /* 0x000000140b00720c */ /* 0x000fda0003f06270 */
[----:B------:R-:W-:Y:S05]  /*3260*/  @P0 BRA `(.L_x_45) ;  /* 0x00000008001c0947 */ /* 0x000fea0003800000 */
[----:B------:R-:W-:Y:S01]  /*3270*/  IADD3 R9, PT, PT, -R11, R20, RZ ;  /* 0x000000140b097210 */ /* 0x000fe20007ffe1ff */
[----:B------:R-:W-:Y:S03]  /*3280*/  BSSY.RECONVERGENT B1, `(.L_x_45) ;  /* 0x0000085000017945 */ /* 0x000fe60003800200 */
        /* <DEDUP_REMOVED lines=16> */
.L_x_50:
        /* <DEDUP_REMOVED lines=8> */
.L_x_49:
[----:B------:R-:W-:Y:S05]  /*3410*/  BSYNC.RECONVERGENT B2 ;  /* 0x0000000000027941 */ /* 0x000fea0003800200 */
.L_x_48:
[----:B------:R-:W-:Y:S05]  /*3420*/  @!P1 BRA `(.L_x_47) ;  /* 0x0000000400a89947 */ /* 0x000fea0003800000 */
[----:B------:R-:W0:Y:S01]  /*3430*/  LDCU.64 UR4, c[0x0][0x380] ;  /* 0x00007000ff0477ac */ /* 0x000e220008000a00 */
[----:B------:R-:W-:Y:S01]  /*3440*/  IADD3 R5, PT, PT, R9, -R10, RZ ;  /* 0x8000000a09057210 */ /* 0x000fe20007ffe0ff */
[----:B------:R-:W-:Y:S01]  /*3450*/  BSSY.RECONVERGENT B2, `(.L_x_51) ;  /* 0x000003b000027945 */ /* 0x000fe20003800200 */
[CC--:B------:R-:W-:Y:S02]  /*3460*/  IADD3 R3, P0, PT, R10.reuse, R11.reuse, RZ ;  /* 0x0000000b0a037210 */ /* 0x0c0fe40007f1e0ff */
[----:B------:R-:W-:Y:S02]  /*3470*/  ISETP.GT.AND P1, PT, R5, 0xc00, PT ;  /* 0x00000c000500780c */ /* 0x000fe40003f24270 */
[----:B------:R-:W-:Y:S01]  /*3480*/  IADD3 R11, PT, PT, R10, R11, RZ ;  /* 0x0000000b0a0b7210 */ /* 0x000fe20007ffe0ff */
[----:B------:R-:W-:Y:S01]  /*3490*/  IMAD.X R4, RZ, RZ, RZ, P0 ;  /* 0x000000ffff047224 */ /* 0x000fe200000e06ff */
[----:B0-----:R-:W-:-:S04]  /*34a0*/  LEA R2, P0, R3, UR4, 0x2 ;  /* 0x0000000403027c11 */ /* 0x001fc8000f8010ff */
[----:B------:R-:W-:Y:S02]  /*34b0*/  LEA.HI.X R3, R3, UR5, R4, 0x2, P0 ;  /* 0x0000000503037c11 */ /* 0x000fe400080f1404 */
[----:B------:R-:W-:-:S04]  /*34c0*/  IADD3 R2, P0, PT, R2, 0x800, RZ ;  /* 0x0000080002027810 */ /* 0x000fc80007f1e0ff */
[----:B------:R-:W-:Y:S02]  /*34d0*/  IADD3.X R3, PT, PT, RZ, R3, RZ, P0, !PT ;  /* 0x00000003ff037210 */ /* 0x000fe400007fe4ff */
[----:B------:R-:W-:Y:S01]  /*34e0*/  PLOP3.LUT P0, PT, PT, PT, PT, 0x80, 0x8 ;  /* 0x000000000008781c */ /* 0x000fe20003f0f070 */
[----:B------:R-:W-:-:S12]  /*34f0*/  @!P1 BRA `(.L_x_52) ;  /* 0x0000000000c09947 */ /* 0x000fd80003800000 */
[----:B------:R-:W-:Y:S02]  /*3500*/  PLOP3.LUT P0, PT, PT, PT, PT, 0x8, 0x80 ;  /* 0x000000000080781c */ /* 0x000fe40003f0e170 */
[----:B------:R-:W-:-:S11]  /*3510*/  IADD3 R13, PT, PT, R9, -0xc00, RZ ;  /* 0xfffff400090d7810 */ /* 0x000fd60007ffe0ff */
.L_x_53:
[----:B------:R-:W0:Y:S01]  /*3520*/  LDC.64 R4, c[0x0][0x380] ;  /* 0x0000e000ff047b82 */ /* 0x000e220000000a00 */
[----:B------:R-:W2:Y:S01]  /*3530*/  LDG.E.CONSTANT R12, desc[UR6][R2.64+-0x400] ;  /* 0xfffc0006020c7981 */ /* 0x000ea2000c1e9900 */
[----:B------:R-:W-:-:S03]  /*3540*/  IADD3 R25, PT, PT, R11, 0x400, RZ ;  /* 0x000004000b197810 */ /* 0x000fc60007ffe0ff */
[----:B------:R-:W3:Y:S04]  /*3550*/  LDG.E.CONSTANT R20, desc[UR6][R2.64] ;  /* 0x0000000602147981 */ /* 0x000ee8000c1e9900 */
[----:B------:R-:W4:Y:S01]  /*3560*/  LDG.E.CONSTANT R19, desc[UR6][R2.64+0x400] ;  /* 0x0004000602137981 */ /* 0x000f22000c1e9900 */
[----:B------:R-:W-:-:S03]  /*3570*/  IADD3 R7, PT, PT, R11, 0x800, RZ ;  /* 0x000008000b077810 */ /* 0x000fc60007ffe0ff */
[----:B------:R-:W5:Y:S04]  /*3580*/  LDG.E.CONSTANT R17, desc[UR6][R2.64+0xc00] ;  /* 0x000c000602117981 */ /* 0x000f68000c1e9900 */
[----:B------:R-:W5:Y:S01]  /*3590*/  LDG.E.CONSTANT R16, desc[UR6][R2.64+0x1000] ;  /* 0x0010000602107981 */ /* 0x000f62000c1e9900 */
[----:B------:R-:W-:-:S03]  /*35a0*/  IADD3 R23, PT, PT, R11, 0xc00, RZ ;  /* 0x00000c000b177810 */ /* 0x000fc60007ffe0ff */
[----:B------:R-:W5:Y:S01]  /*35b0*/  LDG.E.CONSTANT R22, desc[UR6][R2.64+0x1c00] ;  /* 0x001c000602167981 */ /* 0x000f62000c1e9900 */
[----:B0-----:R-:W-:-:S03]  /*35c0*/  IMAD.WIDE.U32 R14, R11, 0x4, R4 ;  /* 0x000000040b0e7825 */ /* 0x001fc600078e0004 */
[----:B------:R-:W5:Y:S04]  /*35d0*/  LDG.E.CONSTANT R21, desc[UR6][R2.64+0x2000] ;  /* 0x0020000602157981 */ /* 0x000f68000c1e9900 */
[----:B------:R-:W5:Y:S04]  /*35e0*/  LDG.E.CONSTANT R26, desc[UR6][R2.64+0x3000] ;  /* 0x00300006021a7981 */ /* 0x000f68000c1e9900 */
[----:B------:R-:W2:Y:S01]  /*35f0*/  LDG.E.CONSTANT R15, desc[UR6][R14.64] ;  /* 0x000000060e0f7981 */ /* 0x000ea2000c1e9900 */
[----:B------:R-:W-:-:S05]  /*3600*/  IMAD.WIDE.U32 R24, R25, 0x4, R4 ;  /* 0x0000000419187825 */ /* 0x000fca00078e0004 */
[----:B------:R-:W5:Y:S01]  /*3610*/  LDG.E.CONSTANT R18, desc[UR6][R24.64] ;  /* 0x0000000618127981 */ /* 0x000f62000c1e9900 */
[----:B------:R-:W-:-:S03]  /*3620*/  IMAD.WIDE.U32 R6, R7, 0x4, R4 ;  /* 0x0000000407067825 */ /* 0x000fc600078e0004 */
        /* <DEDUP_REMOVED lines=8> */
[----:B------:R-:W-:Y:S01]  /*36b0*/  ISETP.GE.AND P1, PT, R10, R13, PT ;  /* 0x0000000d0a00720c */ /* 0x000fe20003f26270 */
[----:B------:R-:W-:Y:S01]  /*36c0*/  VIADD R11, R11, 0x1000 ;  /* 0x000010000b0b7836 */ /* 0x000fe20000000000 */
[----:B0-----:R-:W-:-:S04]  /*36d0*/  IADD3 R2, P2, PT, R2, 0x4000, RZ ;  /* 0x0000400002027810 */ /* 0x001fc80007f5e0ff */
        /* <DEDUP_REMOVED lines=18> */
.L_x_52:
[----:B------:R-:W-:Y:S05]  /*3800*/  BSYNC.RECONVERGENT B2 ;  /* 0x0000000000027941 */ /* 0x000fea0003800200 */
.L_x_51:
[----:B------:R-:W-:Y:S01]  /*3810*/  IADD3 R4, PT, PT, R9, -R10, RZ ;  /* 0x8000000a09047210 */ /* 0x000fe20007ffe0ff */
[----:B------:R-:W-:Y:S03]  /*3820*/  BSSY.RECONVERGENT B2, `(.L_x_54) ;  /* 0x000001e000027945 */ /* 0x000fe60003800200 */
[----:B------:R-:W-:-:S13]  /*3830*/  ISETP.GT.AND P1, PT, R4, 0x400, PT ;  /* 0x000004000400780c */ /* 0x000fda0003f24270 */
[----:B------:R-:W-:Y:S05]  /*3840*/  @!P1 BRA `(.L_x_55) ;  /* 0x00000000006c9947 */ /* 0x000fea0003800000 */
[----:B------:R-:W0:Y:S01]  /*3850*/  LDC.64 R6, c[0x0][0x380] ;  /* 0x0000e000ff067b82 */ /* 0x000e220000000a00 */
[----:B------:R-:W2:Y:S01]  /*3860*/  LDG.E.CONSTANT R13, desc[UR6][R2.64+-0x400] ;  /* 0xfffc0006020d7981 */ /* 0x000ea2000c1e9900 */
[----:B------:R-:W-:-:S03]  /*3870*/  IADD3 R17, PT, PT, R11, 0x400, RZ ;  /* 0x000004000b117810 */ /* 0x000fc60007ffe0ff */
[----:B------:R-:W3:Y:S04]  /*3880*/  LDG.E.CONSTANT R15, desc[UR6][R2.64] ;  /* 0x00000006020f7981 */ /* 0x000ee8000c1e9900 */
[----:B------:R-:W4:Y:S04]  /*3890*/  LDG.E.CONSTANT R19, desc[UR6][R2.64+0xc00] ;  /* 0x000c000602137981 */ /* 0x000f28000c1e9900 */
[----:B------:R-:W5:Y:S04]  /*38a0*/  LDG.E.CONSTANT R21, desc[UR6][R2.64+0x1000] ;  /* 0x0010000602157981 */ /* 0x000f68000c1e9900 */
[----:B------:R-:W5:Y:S01]  /*38b0*/  LDG.E.CONSTANT R23, desc[UR6][R2.64+0x1400] ;  /* 0x0014000602177981 */ /* 0x000f62000c1e9900 */
[----:B0-----:R-:W-:-:S06]  /*38c0*/  IMAD.WIDE.U32 R4, R11, 0x4, R6 ;  /* 0x000000040b047825 */ /* 0x001fcc00078e0006 */
[----:B------:R0:W2:Y:S01]  /*38d0*/  LDG.E.CONSTANT R5, desc[UR6][R4.64] ;  /* 0x0000000604057981 */ /* 0x0000a2000c1e9900 */
[----:B------:R-:W-:-:S03]  /*38e0*/  IMAD.WIDE.U32 R6, R17, 0x4, R6 ;  /* 0x0000000411067825 */ /* 0x000fc600078e0006 */
[----:B------:R1:W4:Y:S04]  /*38f0*/  LDG.E.CONSTANT R17, desc[UR6][R2.64+0x400] ;  /* 0x0004000602117981 */ /* 0x000328000c1e9900 */
[----:B------:R-:W5:Y:S01]  /*3900*/  LDG.E.CONSTANT R7, desc[UR6][R6.64] ;  /* 0x0000000606077981 */ /* 0x000f62000c1e9900 */
[----:B0-----:R-:W-:Y:S02]  /*3910*/  IADD3 R4, P1, PT, R2, 0x2000, RZ ;  /* 0x0000200002047810 */ /* 0x001fe40007f3e0ff */
[----:B------:R-:W-:Y:S02]  /*3920*/  PLOP3.LUT P0, PT, PT, PT, PT, 0x8, 0x80 ;  /* 0x000000000080781c */ /* 0x000fe40003f0e170 */
[----:B------:R-:W-:Y:S02]  /*3930*/  IADD3 R10, PT, PT, R10, 0x800, RZ ;  /* 0x000008000a0a7810 */ /* 0x000fe40007ffe0ff */
[----:B------:R-:W-:-:S02]  /*3940*/  IADD3 R11, PT, PT, R11, 0x800, RZ ;  /* 0x000008000b0b7810 */ /* 0x000fc40007ffe0ff */
[----:B-1----:R-:W-:Y:S01]  /*3950*/  MOV R2, R4 ;  /* 0x0000000400027202 */ /* 0x002fe20000000f00 */
[----:B--2---:R-:W-:-:S04]  /*3960*/  FADD R0, R0, R5 ;  /* 0x0000000500007221 */ /* 0x004fc80000000000 */
[----:B------:R-:W-:-:S04]  /*3970*/  FADD R0, R0, R13 ;  /* 0x0000000d00007221 */ /* 0x000fc80000000000 */
[----:B---3--:R-:W-:-:S04]  /*3980*/  FADD R0, R0, R15 ;  /* 0x0000000f00007221 */ /* 0x008fc80000000000 */
[----:B----4-:R-:W-:-:S04]  /*3990*/  FADD R0, R0, R17 ;  /* 0x0000001100007221 */ /* 0x010fc80000000000 */
[----:B-----5:R-:W-:-:S04]  /*39a0*/  FADD R0, R0, R7 ;  /* 0x0000000700007221 */ /* 0x020fc80000000000 */
[----:B------:R-:W-:Y:S01]  /*39b0*/  FADD R0, R0, R19 ;  /* 0x0000001300007221 */ /* 0x000fe20000000000 */
[----:B------:R-:W-:-:S03]  /*39c0*/  IADD3.X R5, PT, PT, RZ, R3, RZ, P1, !PT ;  /* 0x00000003ff057210 */ /* 0x000fc60000ffe4ff */
[----:B------:R-:W-:Y:S01]  /*39d0*/  FADD R0, R0, R21 ;  /* 0x0000001500007221 */ /* 0x000fe20000000000 */
[----:B------:R-:W-:-:S03]  /*39e0*/  MOV R3, R5 ;  /* 0x0000000500037202 */ /* 0x000fc60000000f00 */
[----:B------:R-:W-:-:S07]  /*39f0*/  FADD R0, R0, R23 ;  /* 0x0000001700007221 */ /* 0x000fce0000000000 */
.L_x_55:
[----:B------:R-:W-:Y:S05]  /*3a00*/  BSYNC.RECONVERGENT B2 ;  /* 0x0000000000027941 */ /* 0x000fea0003800200 */
.L_x_54:
[----:B------:R-:W-:-:S13]  /*3a10*/  ISETP.LT.OR P0, PT, R10, R9, P0 ;  /* 0x000000090a00720c */ /* 0x000fda0000701670 */
[----:B------:R-:W-:Y:S05]  /*3a20*/  @!P0 BRA `(.L_x_47) ;  /* 0x0000000000288947 */ /* 0x000fea0003800000 */
[----:B------:R-:W0:Y:S01]  /*3a30*/  LDC.64 R4, c[0x0][0x380] ;  /* 0x0000e000ff047b82 */ /* 0x000e220000000a00 */
[----:B------:R-:W2:Y:S04]  /*3a40*/  LDG.E.CONSTANT R7, desc[UR6][R2.64+-0x400] ;  /* 0xfffc000602077981 */ /* 0x000ea8000c1e9900 */
[----:B------:R-:W3:Y:S01]  /*3a50*/  LDG.E.CONSTANT R9, desc[UR6][R2.64] ;  /* 0x0000000602097981 */ /* 0x000ee2000c1e9900 */
[----:B0-----:R-:W-:-:S03]  /*3a60*/  IMAD.WIDE.U32 R4, R11, 0x4, R4 ;  /* 0x000000040b047825 */ /* 0x001fc600078e0004 */
[----:B------:R-:W4:Y:S04]  /*3a70*/  LDG.E.CONSTANT R11, desc[UR6][R2.64+0x400] ;  /* 0x00040006020b7981 */ /* 0x000f28000c1e9900 */
[----:B------:R-:W5:Y:S02]  /*3a80*/  LDG.E.CONSTANT R5, desc[UR6][R4.64] ;  /* 0x0000000604057981 */ /* 0x000f64000c1e9900 */
[----:B-----5:R-:W-:-:S04]  /*3a90*/  FADD R0, R0, R5 ;  /* 0x0000000500007221 */ /* 0x020fc80000000000 */
[----:B--2---:R-:W-:-:S04]  /*3aa0*/  FADD R0, R0, R7 ;  /* 0x0000000700007221 */ /* 0x004fc80000000000 */
[----:B---3--:R-:W-:-:S04]  /*3ab0*/  FADD R0, R0, R9 ;  /* 0x0000000900007221 */ /* 0x008fc80000000000 */
[----:B----4-:R-:W-:-:S07]  /*3ac0*/  FADD R0, R0, R11 ;  /* 0x0000000b00007221 */ /* 0x010fce0000000000 */
.L_x_47:
[----:B------:R-:W-:Y:S05]  /*3ad0*/  BSYNC.RECONVERGENT B1 ;  /* 0x0000000000017941 */ /* 0x000fea0003800200 */
.L_x_45:
[----:B------:R-:W0:Y:S01]  /*3ae0*/  S2R R6, SR_LANEID ;  /* 0x0000000000067919 */ /* 0x000e220000000000 */
[----:B------:R-:W-:-:S05]  /*3af0*/  MOV R3, R0 ;  /* 0x0000000000037202 */ /* 0x000fca0000000f00 */
        /* <DEDUP_REMOVED lines=30> */
[----:B------:R-:W1:Y:S04]  /*3ce0*/  LDS R3, [UR4+0xc] ;  /* 0x00000c04ff037984 */ /* 0x000e680008000800 */
[----:B0-----:R-:W0:Y:S04]  /*3cf0*/  LDS.128 R4, [UR4+0x10] ;  /* 0x00001004ff047984 */ /* 0x001e280008000c00 */
[----:B------:R-:W2:Y:S01]  /*3d00*/  LDS.64 R8, [UR4+0x20] ;  /* 0x00002004ff087984 */ /* 0x000ea20008000a00 */
[----:B-1----:R-:W-:-:S04]  /*3d10*/  FADD R3, R0, R3 ;  /* 0x0000000300037221 */ /* 0x002fc80000000000 */
[----:B0-----:R-:W-:-:S04]  /*3d20*/  FADD R4, R3, R4 ;  /* 0x0000000403047221 */ /* 0x001fc80000000000 */
[----:B------:R-:W-:-:S04]  /*3d30*/  FADD R5, R4, R5 ;  /* 0x0000000504057221 */ /* 0x000fc80000000000 */
[----:B------:R-:W-:-:S04]  /*3d40*/  FADD R6, R5, R6 ;  /* 0x0000000605067221 */ /* 0x000fc80000000000 */
[----:B------:R-:W-:-:S04]  /*3d50*/  FADD R7, R6, R7 ;  /* 0x0000000706077221 */ /* 0x000fc80000000000 */
[----:B--2---:R-:W-:-:S04]  /*3d60*/  FADD R8, R7, R8 ;  /* 0x0000000807087221 */ /* 0x004fc80000000000 */
[----:B------:R-:W-:-:S07]  /*3d70*/  FADD R0, R8, R9 ;  /* 0x0000000908007221 */ /* 0x000fce0000000000 */
.L_x_17:
[----:B------:R-:W-:Y:S05]  /*3d80*/  BSYNC.RECONVERGENT B0 ;  /* 0x0000000000007941 */ /* 0x000fea0003800200 */
.L_x_1:
[----:B------:R-:W-:Y:S05]  /*3d90*/  @P0 EXIT ;  /* 0x000000000000094d */ /* 0x000fea0003800000 */
[----:B01234-:R-:W0:Y:S01]  /*3da0*/  LDC.64 R2, c[0x0][0x388] ;  /* 0x0000e200ff027b82 */ /* 0x01fe220000000a00 */
[----:B------:R-:W1:Y:S02]  /*3db0*/  LDCU UR4, c[0x0][0x398] ;  /* 0x00007300ff0477ac */ /* 0x000e640008000800 */
[----:B-1----:R-:W-:-:S05]  /*3dc0*/  FADD R5, R0, UR4 ;  /* 0x0000000400057e21 */ /* 0x002fca0008000000 */
[----:B0-----:R-:W-:Y:S01]  /*3dd0*/  STG.E desc[UR6][R2.64], R5 ;  /* 0x0000000502007986 */ /* 0x001fe2000c101906 */
[----:B------:R-:W-:Y:S05]  /*3de0*/  EXIT ;  /* 0x000000000000794d */ /* 0x000fea0003800000 */
.L_x_56:
[----:B------:R-:W-:-:S00]  /*3df0*/  BRA `(.L_x_56) ;  /* 0xfffffffc00fc7947 */ /* 0x000fc0000383ffff */
[----:B------:R-:W-:-:S00]  /*3e00*/  NOP ;  /* 0x0000000000007918 */ /* 0x000fc00000000000 */
[----:B------:R-:W-:-:S00]  /*3e10*/  NOP ;  /* 0x0000000000007918 */ /* 0x000fc00000000000 */
[----:B------:R-:W-:-:S00]  /*3e20*/  NOP ;  /* 0x0000000000007918 */ /* 0x000fc00000000000 */
[----:B------:R-:W-:-:S00]  /*3e30*/  NOP ;  /* 0x0000000000007918 */ /* 0x000fc00000000000 */
[----:B------:R-:W-:-:S00]  /*3e40*/  NOP ;  /* 0x0000000000007918 */ /* 0x000fc00000000000 */
[----:B------:R-:W-:-:S00]  /*3e50*/  NOP ;  /* 0x0000000000007918 */ /* 0x000fc00000000000 */
[----:B------:R-:W-:-:S00]  /*3e60*/  NOP ;  /* 0x0000000000007918 */ /* 0x000fc00000000000 */
[----:B------:R-:W-:-:S00]  /*3e70*/  NOP ;  /* 0x0000000000007918 */ /* 0x000fc00000000000 */
.L_x_277:


//--------------------- .text._ZN3cub18CUB_300001_SM_10006detail6reduce18DeviceReduceKernelINS2_10policy_hubIfyN4cuda3std3__44plusIfEEE10Policy1000EN6thrust24THRUST_300001_SM_1000_NS6detail15normal_iteratorINSD_10device_ptrIfEEEEyS9_fNS7_10__identityEEEvT0_PT3_T1_NS0_13GridEvenShareISN_EET2_T4_ --------------------------
	.section	.text._ZN3cub18CUB_300001_SM_10006detail6reduce18DeviceReduceKernelINS2_10policy_hubIfyN4cuda3std3__44plusIfEEE10Policy1000EN6thrust24THRUST_300001_SM_1000_NS6detail15normal_iteratorINSD_10device_ptrIfEEEEyS9_fNS7_10__identityEEEvT0_PT3_T1_NS0_13GridEvenShareISN_EET2_T4_,"ax",@progbits
	.align	128
        .global         _ZN3cub18CUB_300001_SM_10006detail6reduce18DeviceReduceKernelINS2_10policy_hubIfyN4cuda3std3__44plusIfEEE10Policy1000EN6thrust24THRUST_300001_SM_1000_NS6detail15normal_iteratorINSD_10device_ptrIfEEEEyS9_fNS7_10__identityEEEvT0_PT3_T1_NS0_13GridEvenShareISN_EET2_T4_
        .type           _ZN3cub18CUB_300001_SM_10006detail6reduce18DeviceReduceKernelINS2_10policy_hubIfyN4cuda3std3__44plusIfEEE10Policy1000EN6thrust24THRUST_300001_SM_1000_NS6detail15normal_iteratorINSD_10device_ptrIfEEEEyS9_fNS7_10__identityEEEvT0_PT3_T1_NS0_13GridEvenShareISN_EET2_T4_,@function
        .size           _ZN3cub18CUB_300001_SM_10006detail6reduce18DeviceReduceKernelINS2_10policy_hubIfyN4cuda3std3__44plusIfEEE10Policy1000EN6thrust24THRUST_300001_SM_1000_NS6detail15normal_iteratorINSD_10device_ptrIfEEEEyS9_fNS7_10__identityEEEvT0_PT3_T1_NS0_13GridEvenShareISN_EET2_T4_,(.L_x_278 - _ZN3cub18CUB_300001_SM_10006detail6reduce18DeviceReduceKernelINS2_10policy_hubIfyN4cuda3std3__44plusIfEEE10Policy1000EN6thrust24THRUST_300001_SM_1000_NS6detail15normal_iteratorINSD_10device_ptrIfEEEEyS9_fNS7_10__identityEEEvT0_PT3_T1_NS0_13GridEvenShareISN_EET2_T4_)
        .other          _ZN3cub18CUB_300001_SM_10006detail6reduce18DeviceReduceKernelINS2_10policy_hubIfyN4cuda3std3__44plusIfEEE10Policy1000EN6thrust24THRUST_300001_SM_1000_NS6detail15normal_iteratorINSD_10device_ptrIfEEEEyS9_fNS7_10__identityEEEvT0_PT3_T1_NS0_13GridEvenShareISN_EET2_T4_,@"STO_CUDA_ENTRY STV_DEFAULT"
_ZN3cub18CUB_300001_SM_10006detail6reduce18DeviceReduceKernelINS2_10policy_hubIfyN4cuda3std3__44plusIfEEE10Policy1000EN6thrust24THRUST_300001_SM_1000_NS6detail15normal_iteratorINSD_10device_ptrIfEEEEyS9_fNS7_10__identityEEEvT0_PT3_T1_NS0_13GridEvenShareISN_EET2_T4_:
.text._ZN3cub18CUB_300001_SM_10006detail6reduce18DeviceReduceKernelINS2_10policy_hubIfyN4cuda3std3__44plusIfEEE10Policy1000EN6thrust24THRUST_300001_SM_1000_NS6detail15normal_iteratorINSD_10device_ptrIfEEEEyS9_fNS7_10__identityEEEvT0_PT3_T1_NS0_13GridEvenShareISN_EET2_T4_:
[----:B------:R-:W-:Y:S08]  /*0000*/  LDC R1, c[0x0][0x37c] ;  /* 0x0000df00ff017b82 */ /* 0x000ff00000000800 */
[----:B------:R-:W0:Y:S01]  /*0010*/  S2UR UR16, SR_CTAID.X ;  /* 0x00000000001079c3 */ /* 0x000e220000002500 */
[----:B------:R-:W1:Y:S01]  /*0020*/  LDCU.64 UR8, c[0x0][0x3b8] ;  /* 0x00007700ff0877ac */ /* 0x000e620008000a00 */
[----:B------:R-:W-:Y:S01]  /*0030*/  BSSY.RECONVERGENT B0, `(.L_x_57) ;  /* 0x0000229000007945 */ /* 0x000fe20003800200 */
[----:B------:R-:W2:Y:S01]  /*0040*/  LDCU UR5, c[0x0][0x3c0] ;  /* 0x00007800ff0577ac */ /* 0x000ea20008000800 */
[----:B------:R-:W3:Y:S01]  /*0050*/  LDCU.64 UR14, c[0x0][0x358] ;  /* 0x00006b00ff0e77ac */ /* 0x000ee20008000a00 */
[----:B-1----:R-:W-:-:S02]  /*0060*/  IMAD.U32 R2, RZ, RZ, UR8 ;  /* 0x00000008ff027e24 */ /* 0x002fc4000f8e00ff */
[----:B------:R-:W-:Y:S01]  /*0070*/  IMAD.U32 R3, RZ, RZ, UR9 ;  /* 0x00000009ff037e24 */ /* 0x000fe2000f8e00ff */
[----:B--2---:R-:W-:Y:S02]  /*0080*/  USHF.L.U32 UR5, UR5, 0xc, URZ ;  /* 0x0000000c05057899 */ /* 0x004fe400080006ff */
[----:B0-----:R-:W-:Y:S02]  /*0090*/  USHF.L.U32 UR7, UR16, 0xc, URZ ;  /* 0x0000000c10077899 */ /* 0x001fe400080006ff */
[----:B------:R-:W-:-:S04]  /*00a0*/  USHF.R.S32.HI UR4, URZ, 0x1f, UR5 ;  /* 0x0000001fff047899 */ /* 0x000fc80008011405 */
[----:B------:R-:W-:-:S04]  /*00b0*/  IADD3 R23, P1, PT, R2, -UR7, RZ ;  /* 0x8000000702177c10 */ /* 0x000fc8000ff3e0ff */
[----:B------:R-:W-:Y:S02]  /*00c0*/  ISETP.GT.U32.AND P0, PT, R23, 0xfff, PT ;  /* 0x00000fff1700780c */ /* 0x000fe40003f04070 */
[----:B------:R-:W-:-:S04]  /*00d0*/  IADD3.X R22, PT, PT, R3, -0x1, RZ, P1, !PT ;  /* 0xffffffff03167810 */ /* 0x000fc80000ffe4ff */
[----:B------:R-:W-:-:S13]  /*00e0*/  ISETP.GT.U32.AND.EX P0, PT, R22, RZ, PT, P0 ;  /* 0x000000ff1600720c */ /* 0x000fda0003f04100 */
[----:B---3--:R-:W-:Y:S05]  /*00f0*/  @P0 BRA `(.L_x_58) ;  /* 0x0000000c00c40947 */ /* 0x008fea0003800000 */
[----:B------:R-:W0:Y:S01]  /*0100*/  S2R R0, SR_TID.X ;  /* 0x0000000000007919 */ /* 0x000e220000002100 */
[----:B------:R-:W-:Y:S01]  /*0110*/  IADD3 R5, PT, PT, R2, -UR7, RZ ;  /* 0x8000000702057c10 */ /* 0x000fe2000fffe0ff */
[----:B------:R-:W-:Y:S01]  /*0120*/  BSSY.RECONVERGENT B1, `(.L_x_59) ;  /* 0x000000a000017945 */ /* 0x000fe20003800200 */
[----:B------:R-:W-:Y:S02]  /*0130*/  IMAD.MOV.U32 R4, RZ, RZ, RZ ;  /* 0x000000ffff047224 */ /* 0x000fe400078e00ff */
[----:B0-----:R-:W-:Y:S02]  /*0140*/  ISETP.GE.AND P0, PT, R0, R5, PT ;  /* 0x000000050000720c */ /* 0x001fe40003f06270 */
[----:B------:R-:W-:-:S11]  /*0150*/  MOV R6, R0 ;  /* 0x0000000000067202 */ /* 0x000fd60000000f00 */
[----:B------:R-:W-:Y:S05]  /*0160*/  @P0 BRA `(.L_x_60) ;  /* 0x0000000000140947 */ /* 0x000fea0003800000 */
[----:B------:R-:W0:Y:S01]  /*0170*/  LDC.64 R8, c[0x0][0x380] ;  /* 0x0000e000ff087b82 */ /* 0x000e220000000a00 */
[----:B------:R-:W-:-:S04]  /*0180*/  VIADD R3, R0, UR7 ;  /* 0x0000000700037c36 */ /* 0x000fc80008000000 */
[----:B0-----:R-:W-:-:S05]  /*0190*/  IMAD.WIDE.U32 R8, R3, 0x4, R8 ;  /* 0x0000000403087825 */ /* 0x001fca00078e0008 */
[----:B------:R0:W5:Y:S01]  /*01a0*/  LDG.E R4, desc[UR14][R8.64] ;  /* 0x0000000e08047981 */ /* 0x000162000c1e1900 */
[----:B------:R-:W-:-:S07]  /*01b0*/  IADD3 R6, PT, PT, R0, 0x100, RZ ;  /* 0x0000010000067810 */ /* 0x000fce0007ffe0ff */
.L_x_60:
[----:B------:R-:W-:Y:S05]  /*01c0*/  BSYNC.RECONVERGENT B1 ;  /* 0x0000000000017941 */ /* 0x000fea0003800200 */
.L_x_59:
[----:B------:R-:W-:Y:S01]  /*01d0*/  ISETP.GE.AND P0, PT, R6, R5, PT ;  /* 0x000000050600720c */ /* 0x000fe20003f06270 */
[----:B------:R-:W-:-:S12]  /*01e0*/  BSSY.RECONVERGENT B1, `(.L_x_61) ;  /* 0x0000079000017945 */ /* 0x000fd80003800200 */
[----:B------:R-:W-:Y:S05]  /*01f0*/  @P0 BRA `(.L_x_62) ;  /* 0x0000000400dc0947 */ /* 0x000fea0003800000 */
[----:B------:R-:W-:Y:S01]  /*0200*/  LOP3.LUT R3, RZ, R6, RZ, 0x33, !PT ;  /* 0x00000006ff037212 */ /* 0x000fe200078e33ff */
[----:B------:R-:W-:Y:S03]  /*0210*/  BSSY.RECONVERGENT B2, `(.L_x_63) ;  /* 0x0000037000027945 */ /* 0x000fe60003800200 */
[----:B------:R-:W-:-:S04]  /*0220*/  IADD3 R3, PT, PT, R2, -UR7, R3 ;  /* 0x8000000702037c10 */ /* 0x000fc8000fffe003 */
[C---:B------:R-:W-:Y:S02]  /*0230*/  ISETP.GE.U32.AND P1, PT, R3.reuse, 0xf00, PT ;  /* 0x00000f000300780c */ /* 0x040fe40003f26070 */
[----:B------:R-:W-:-:S04]  /*0240*/  LEA.HI R7, R3, 0x1, RZ, 0x18 ;  /* 0x0000000103077811 */ /* 0x000fc800078fc0ff */
[----:B------:R-:W-:-:S04]  /*0250*/  LOP3.LUT R22, R7, 0xf, RZ, 0xc0, !PT ;  /* 0x0000000f07167812 */ /* 0x000fc800078ec0ff */
[----:B------:R-:W-:-:S03]  /*0260*/  ISETP.NE.AND P0, PT, R22, RZ, PT ;  /* 0x000000ff1600720c */ /* 0x000fc60003f05270 */
[----:B------:R-:W-:Y:S10]  /*0270*/  @!P1 BRA `(.L_x_64) ;  /* 0x0000000000c09947 */ /* 0x000ff40003800000 */
[----:B------:R-:W1:Y:S01]  /*0280*/  LDCU.64 UR8, c[0x0][0x380] ;  /* 0x00007000ff0877ac */ /* 0x000e620008000a00 */
[----:B------:R-:W-:Y:S01]  /*0290*/  IMAD.WIDE.U32 R2, R6, 0x4, RZ ;  /* 0x0000000406027825 */ /* 0x000fe200078e00ff */
[----:B------:R-:W-:Y:S01]  /*02a0*/  LOP3.LUT R11, R7, 0x1fffff0, RZ, 0xc0, !PT ;  /* 0x01fffff0070b7812 */ /* 0x000fe200078ec0ff */
[----:B------:R-:W-:-:S04]  /*02b0*/  UIMAD.WIDE.U32 UR4, UR16, 0x4000, URZ ;  /* 0x00004000100478a5 */ /* 0x000fc8000f8e00ff */
[----:B------:R-:W-:Y:S02]  /*02c0*/  IMAD.MOV R11, RZ, RZ, -R11 ;  /* 0x000000ffff0b7224 */ /* 0x000fe400078e0a0b */
[----:B------:R-:W-:Y:S02]  /*02d0*/  LOP3.LUT R2, R2, UR4, RZ, 0xfc, !PT ;  /* 0x0000000402027c12 */ /* 0x000fe4000f8efcff */
[----:B------:R-:W-:Y:S02]  /*02e0*/  LOP3.LUT R3, R3, UR5, RZ, 0xfc, !PT ;  /* 0x0000000503037c12 */ /* 0x000fe4000f8efcff */
[----:B-1----:R-:W-:-:S04]  /*02f0*/  IADD3 R2, P1, PT, R2, UR8, RZ ;  /* 0x0000000802027c10 */ /* 0x002fc8000ff3e0ff */
[----:B------:R-:W-:-:S04]  /*0300*/  IADD3 R2, P2, PT, R2, 0x2000, RZ ;  /* 0x0000200002027810 */ /* 0x000fc80007f5e0ff */
[----:B------:R-:W-:-:S09]  /*0310*/  IADD3.X R3, PT, PT, RZ, UR9, R3, P2, P1 ;  /* 0x00000009ff037c10 */ /* 0x000fd200097e2403 */
.L_x_65:
[----:B------:R-:W2:Y:S04]  /*0320*/  LDG.E R21, desc[UR14][R2.64+-0x2000] ;  /* 0xffe0000e02157981 */ /* 0x000ea8000c1e1900 */
[----:B------:R-:W3:Y:S04]  /*0330*/  LDG.E R20, desc[UR14][R2.64+-0x1c00] ;  /* 0xffe4000e02147981 */ /* 0x000ee8000c1e1900 */
[----:B------:R-:W4:Y:S04]  /*0340*/  LDG.E R23, desc[UR14][R2.64+-0x1800] ;  /* 0xffe8000e02177981 */ /* 0x000f28000c1e1900 */
        /* <DEDUP_REMOVED lines=11> */
[----:B0-----:R-:W4:Y:S04]  /*0400*/  LDG.E R9, desc[UR14][R2.64+0x1800] ;  /* 0x0018000e02097981 */ /* 0x001f28000c1e1900 */
[----:B------:R0:W4:Y:S01]  /*0410*/  LDG.E R8, desc[UR14][R2.64+0x1c00] ;  /* 0x001c000e02087981 */ /* 0x000122000c1e1900 */
[----:B------:R-:W-:-:S02]  /*0420*/  IADD3 R11, PT, PT, R11, 0x10, RZ ;  /* 0x000000100b0b7810 */ /* 0x000fc40007ffe0ff */
[----:B------:R-:W-:Y:S02]  /*0430*/  IADD3 R6, PT, PT, R6, 0x1000, RZ ;  /* 0x0000100006067810 */ /* 0x000fe40007ffe0ff */
[----:B------:R-:W-:Y:S02]  /*0440*/  ISETP.NE.AND P1, PT, R11, RZ, PT ;  /* 0x000000ff0b00720c */ /* 0x000fe40003f25270 */
[----:B0-----:R-:W-:-:S05]  /*0450*/  IADD3 R2, P2, PT, R2, 0x4000, RZ ;  /* 0x0000400002027810 */ /* 0x001fca0007f5e0ff */
[----:B------:R-:W-:Y:S02]  /*0460*/  IMAD.X R3, RZ, RZ, R3, P2 ;  /* 0x000000ffff037224 */ /* 0x000fe400010e0603 */
        /* <DEDUP_REMOVED lines=16> */
[----:B------:R-:W-:Y:S06]  /*0570*/  @P1 BRA `(.L_x_65) ;  /* 0xfffffffc00681947 */ /* 0x000fec000383ffff */
.L_x_64:
[----:B------:R-:W-:Y:S05]  /*0580*/  BSYNC.RECONVERGENT B2 ;  /* 0x0000000000027941 */ /* 0x000fea0003800200 */
.L_x_63:
[----:B------:R-:W-:Y:S05]  /*0590*/  @!P0 BRA `(.L_x_62) ;  /* 0x0000000000f48947 */ /* 0x000fea0003800000 */
[----:B------:R-:W-:Y:S01]  /*05a0*/  ISETP.GE.U32.AND P0, PT, R22, 0x8, PT ;  /* 0x000000081600780c */ /* 0x000fe20003f06070 */
[----:B------:R-:W-:Y:S01]  /*05b0*/  BSSY.RECONVERGENT B2, `(.L_x_66) ;  /* 0x000001a000027945 */ /* 0x000fe20003800200 */
[----:B------:R-:W-:-:S04]  /*05c0*/  LOP3.LUT R10, R7, 0x7, RZ, 0xc0, !PT ;  /* 0x00000007070a7812 */ /* 0x000fc800078ec0ff */
[----:B------:R-:W-:-:S07]  /*05d0*/  ISETP.NE.AND P1, PT, R10, RZ, PT ;  /* 0x000000ff0a00720c */ /* 0x000fce0003f25270 */
[----:B------:R-:W-:Y:S06]  /*05e0*/  @!P0 BRA `(.L_x_67) ;  /* 0x0000000000588947 */ /* 0x000fec0003800000 */
[----:B------:R-:W1:Y:S01]  /*05f0*/  LDCU.64 UR4, c[0x0][0x380] ;  /* 0x00007000ff0477ac */ /* 0x000e620008000a00 */
[----:B------:R-:W-:-:S04]  /*0600*/  IADD3 R3, P0, PT, R6, UR7, RZ ;  /* 0x0000000706037c10 */ /* 0x000fc8000ff1e0ff */
[----:B0-----:R-:W-:Y:S02]  /*0610*/  LEA.HI.X.SX32 R8, R6, RZ, 0x1, P0 ;  /* 0x000000ff06087211 */ /* 0x001fe400000f0eff */
[----:B-1----:R-:W-:-:S04]  /*0620*/  LEA R2, P0, R3, UR4, 0x2 ;  /* 0x0000000403027c11 */ /* 0x002fc8000f8010ff */
[----:B------:R-:W-:-:S05]  /*0630*/  LEA.HI.X R3, R3, UR5, R8, 0x2, P0 ;  /* 0x0000000503037c11 */ /* 0x000fca00080f1408 */
[----:B------:R-:W2:Y:S04]  /*0640*/  LDG.E R9, desc[UR14][R2.64] ;  /* 0x0000000e02097981 */ /* 0x000ea8000c1e1900 */
[----:B------:R-:W3:Y:S04]  /*0650*/  LDG.E R8, desc[UR14][R2.64+0x400] ;  /* 0x0004000e02087981 */ /* 0x000ee8000c1e1900 */
[----:B------:R-:W4:Y:S04]  /*0660*/  LDG.E R11, desc[UR14][R2.64+0x800] ;  /* 0x0008000e020b7981 */ /* 0x000f28000c1e1900 */
[----:B------:R-:W4:Y:S04]  /*0670*/  LDG.E R13, desc[UR14][R2.64+0xc00] ;  /* 0x000c000e020d7981 */ /* 0x000f28000c1e1900 */
[----:B------:R-:W4:Y:S04]  /*0680*/  LDG.E R15, desc[UR14][R2.64+0x1000] ;  /* 0x0010000e020f7981 */ /* 0x000f28000c1e1900 */
[----:B------:R-:W4:Y:S04]  /*0690*/  LDG.E R17, desc[UR14][R2.64+0x1400] ;  /* 0x0014000e02117981 */ /* 0x000f28000c1e1900 */
[----:B------:R-:W4:Y:S04]  /*06a0*/  LDG.E R19, desc[UR14][R2.64+0x1800] ;  /* 0x0018000e02137981 */ /* 0x000f28000c1e1900 */
[----:B------:R-:W4:Y:S01]  /*06b0*/  LDG.E R21, desc[UR14][R2.64+0x1c00] ;  /* 0x001c000e02157981 */ /* 0x000f22000c1e1900 */
[----:B------:R-:W-:-:S02]  /*06c0*/  VIADD R6, R6, 0x800 ;  /* 0x0000080006067836 */ /* 0x000fc40000000000 */
        /* <DEDUP_REMOVED lines=8> */
.L_x_67:
[----:B------:R-:W-:Y:S05]  /*0750*/  BSYNC.RECONVERGENT B2 ;  /* 0x0000000000027941 */ /* 0x000fea0003800200 */
.L_x_66:
        /* <DEDUP_REMOVED lines=14> */
[----:B------:R-:W4:Y:S01]  /*0840*/  LDG.E R13, desc[UR14][R2.64+0xc00] ;  /* 0x000c000e020d7981 */ /* 0x000f22000c1e1900 */
[----:B------:R-:W-:Y:S01]  /*0850*/  IADD3 R6, PT, PT, R6, 0x400, RZ ;  /* 0x0000040006067810 */ /* 0x000fe20007ffe0ff */
[----:B--2--5:R-:W-:-:S04]  /*0860*/  FADD R9, R4, R9 ;  /* 0x0000000904097221 */ /* 0x024fc80000000000 */
[----:B---3--:R-:W-:-:S04]  /*0870*/  FADD R8, R9, R8 ;  /* 0x0000000809087221 */ /* 0x008fc80000000000 */
[----:B----4-:R-:W-:-:S04]  /*0880*/  FADD R8, R8, R11 ;  /* 0x0000000b08087221 */ /* 0x010fc80000000000 */
[----:B------:R-:W-:-:S07]  /*0890*/  FADD R4, R8, R13 ;  /* 0x0000000d08047221 */ /* 0x000fce0000000000 */
.L_x_69:
[----:B------:R-:W-:Y:S05]  /*08a0*/  BSYNC.RECONVERGENT B2 ;  /* 0x0000000000027941 */ /* 0x000fea0003800200 */
.L_x_68:
[----:B------:R-:W-:Y:S05]  /*08b0*/  @!P1 BRA `(.L_x_62) ;  /* 0x00000000002c9947 */ /* 0x000fea0003800000 */
[----:B------:R-:W1:Y:S01]  /*08c0*/  LDC.64 R2, c[0x0][0x380] ;  /* 0x0000e000ff027b82 */ /* 0x000e620000000a00 */
[----:B0-----:R-:W-:Y:S01]  /*08d0*/  IMAD.U32 R9, RZ, RZ, UR16 ;  /* 0x00000010ff097e24 */ /* 0x001fe2000f8e00ff */
[----:B------:R-:W-:-:S03]  /*08e0*/  IADD3 R7, PT, PT, -R7, RZ, RZ ;  /* 0x000000ff07077210 */ /* 0x000fc60007ffe1ff */
[----:B-1----:R-:W-:-:S07]  /*08f0*/  IMAD.WIDE.U32 R2, R9, 0x4000, R2 ;  /* 0x0000400009027825 */ /* 0x002fce00078e0002 */
.L_x_70:
[----:B------:R-:W-:-:S06]  /*0900*/  IMAD.WIDE R8, R6, 0x4, R2 ;  /* 0x0000000406087825 */ /* 0x000fcc00078e0202 */
[----:B------:R-:W2:Y:S01]  /*0910*/  LDG.E R9, desc[UR14][R8.64] ;  /* 0x0000000e08097981 */ /* 0x000ea2000c1e1900 */
[----:B------:R-:W-:Y:S01]  /*0920*/  VIADD R7, R7, 0x1 ;  /* 0x0000000107077836 */ /* 0x000fe20000000000 */
[----:B------:R-:W-:-:S04]  /*0930*/  IADD3 R6, PT, PT, R6, 0x100, RZ ;  /* 0x0000010006067810 */ /* 0x000fc80007ffe0ff */
[----:B------:R-:W-:Y:S01]  /*0940*/  ISETP.NE.AND P0, PT, R7, RZ, PT ;  /* 0x000000ff0700720c */ /* 0x000fe20003f05270 */
[----:B--2--5:R-:W-:-:S12]  /*0950*/  FADD R4, R9, R4 ;  /* 0x0000000409047221 */ /* 0x024fd80000000000 */
[----:B------:R-:W-:Y:S05]  /*0960*/  @P0 BRA `(.L_x_70) ;  /* 0xfffffffc00e40947 */ /* 0x000fea000383ffff */
.L_x_62:
[----:B------:R-:W-:Y:S05]  /*0970*/  BSYNC.RECONVERGENT B1 ;  /* 0x0000000000017941 */ /* 0x000fea0003800200 */
.L_x_61:
[----:B------:R-:W-:Y:S01]  /*0980*/  ISETP.GE.AND P0, PT, R5, 0x100, PT ;  /* 0x000001000500780c */ /* 0x000fe20003f06270 */
[----:B-----5:R-:W-:-:S12]  /*0990*/  IMAD.MOV.U32 R11, RZ, RZ, R4 ;  /* 0x000000ffff0b7224 */ /* 0x020fd800078e0004 */
[----:B------:R-:W-:Y:S05]  /*09a0*/  @!P0 BRA `(.L_x_71) ;  /* 0x0000000000ac8947 */ /* 0x000fea0003800000 */
[----:B------:R-:W1:Y:S01]  /*09b0*/  S2R R7, SR_LANEID ;  /* 0x0000000000077919 */ /* 0x000e620000000000 */
[----:B------:R-:W2:Y:S02]  /*09c0*/  SHFL.DOWN PT, R2, R11, 0x1, 0x1f ;  /* 0x08201f000b027f89 */ /* 0x000ea400000e0000 */
[----:B--2---:R-:W-:Y:S01]  /*09d0*/  FADD R2, R2, R11 ;  /* 0x0000000b02027221 */ /* 0x004fe20000000000 */
[C---:B-1----:R-:W-:Y:S02]  /*09e0*/  ISETP.GT.AND P0, PT, R7.reuse, 0x1e, PT ;  /* 0x0000001e0700780c */ /* 0x042fe40003f04270 */
[----:B------:R-:W-:Y:S02]  /*09f0*/  ISETP.NE.AND P1, PT, R7, RZ, PT ;  /* 0x000000ff0700720c */ /* 0x000fe40003f25270 */
[----:B------:R-:W-:Y:S02]  /*0a00*/  FSEL R2, R11, R2, P0 ;  /* 0x000000020b027208 */ /* 0x000fe40000000000 */
[----:B------:R-:W-:-:S03]  /*0a10*/  ISETP.GT.AND P0, PT, R7, 0x1d, PT ;  /* 0x0000001d0700780c */ /* 0x000fc60003f04270 */
[----:B------:R-:W1:Y:S06]  /*0a20*/  SHFL.DOWN PT, R3, R2, 0x2, 0x1f ;  /* 0x08401f0002037f89 */ /* 0x000e6c00000e0000 */
[----:B------:R-:W2:Y:S01]  /*0a30*/  @!P1 S2R R6, SR_CgaCtaId ;  /* 0x0000000000069919 */ /* 0x000ea20000008800 */
[----:B------:R-:W-:Y:S02]  /*0a40*/  @!P1 MOV R5, 0x400 ;  /* 0x0000040000059802 */ /* 0x000fe40000000f00 */
[----:B------:R-:W-:-:S04]  /*0a50*/  @!P1 SHF.R.U32.HI R4, RZ, 0x3, R0 ;  /* 0x00000003ff049819 */ /* 0x000fc80000011600 */
[----:B------:R-:W-:Y:S01]  /*0a60*/  @!P1 LOP3.LUT R4, R4, 0x7c, RZ, 0xc0, !PT ;  /* 0x0000007c04049812 */ /* 0x000fe200078ec0ff */
[----:B-1----:R-:W-:Y:S01]  /*0a70*/  @!P0 FADD R2, R2, R3 ;  /* 0x0000000302028221 */ /* 0x002fe20000000000 */
[----:B------:R-:W-:-:S04]  /*0a80*/  ISETP.GT.AND P0, PT, R7, 0x1b, PT ;  /* 0x0000001b0700780c */ /* 0x000fc80003f04270 */
[----:B------:R-:W1:Y:S01]  /*0a90*/  SHFL.DOWN PT, R3, R2, 0x4, 0x1f ;  /* 0x08801f0002037f89 */ /* 0x000e6200000e0000 */
[----:B--2---:R-:W-:-:S04]  /*0aa0*/  @!P1 LEA R5, R6, R5, 0x18 ;  /* 0x0000000506059211 */ /* 0x004fc800078ec0ff */
[----:B------:R-:W-:-:S04]  /*0ab0*/  @!P1 IADD3 R4, PT, PT, R4, R5, RZ ;  /* 0x0000000504049210 */ /* 0x000fc80007ffe0ff */
[----:B-1----:R-:W-:Y:S01]  /*0ac0*/  @!P0 FADD R2, R2, R3 ;  /* 0x0000000302028221 */ /* 0x002fe20000000000 */
[----:B------:R-:W-:-:S04]  /*0ad0*/  ISETP.GT.AND P0, PT, R7, 0x17, PT ;  /* 0x000000170700780c */ /* 0x000fc80003f04270 */
[----:B------:R-:W1:Y:S09]  /*0ae0*/  SHFL.DOWN PT, R3, R2, 0x8, 0x1f ;  /* 0x09001f0002037f89 */ /* 0x000e7200000e0000 */
[----:B-1----:R-:W-:Y:S01]  /*0af0*/  @!P0 FADD R2, R2, R3 ;  /* 0x0000000302028221 */ /* 0x002fe20000000000 */
[----:B------:R-:W-:-:S04]  /*0b00*/  ISETP.NE.AND P0, PT, R0, RZ, PT ;  /* 0x000000ff0000720c */ /* 0x000fc80003f05270 */
[----:B------:R-:W1:Y:S02]  /*0b10*/  SHFL.DOWN PT, R3, R2, 0x10, 0x1f ;  /* 0x0a001f0002037f89 */ /* 0x000e6400000e0000 */
[----:B-1----:R-:W-:-:S05]  /*0b20*/  FADD R3, R2, R3 ;  /* 0x0000000302037221 */ /* 0x002fca0000000000 */
[----:B------:R2:W-:Y:S01]  /*0b30*/  @!P1 STS [R4+0x8], R3 ;  /* 0x0000080304009388 */ /* 0x0005e20000000800 */
[----:B------:R-:W-:Y:S01]  /*0b40*/  BAR.SYNC.DEFER_BLOCKING 0x0 ;  /* 0x0000000000007b1d */ /* 0x000fe20000010000 */
[----:B------:R-:W-:-:S04]  /*0b50*/  ISETP.GT.AND P1, PT, R7, 0xf, PT ;  /* 0x0000000f0700780c */ /* 0x000fc80003f24270 */
[----:B0-----:R-:W-:Y:S01]  /*0b60*/  FSEL R9, R2, R3, P1 ;  /* 0x0000000302097208 */ /* 0x001fe20000800000 */
[----:B------:R-:W-:Y:S08]  /*0b70*/  @P0 BRA `(.L_x_72) ;  /* 0x0000001400d00947 */ /* 0x000ff00003800000 */
[----:B------:R-:W0:Y:S01]  /*0b80*/  S2UR UR5, SR_CgaCtaId ;  /* 0x00000000000579c3 */ /* 0x000e220000008800 */
[----:B------:R-:W-:Y:S02]  /*0b90*/  UMOV UR4, 0x400 ;  /* 0x0000040000047882 */ /* 0x000fe40000000000 */
[----:B0-----:R-:W-:-:S09]  /*0ba0*/  ULEA UR4, UR5, UR4, 0x18 ;  /* 0x0000000405047291 */ /* 0x001fd2000f8ec0ff */
[----:B------:R-:W0:Y:S04]  /*0bb0*/  LDS R0, [UR4+0xc] ;  /* 0x00000c04ff007984 */ /* 0x000e280008000800 */
[----:B--2---:R-:W1:Y:S04]  /*0bc0*/  LDS.128 R4, [UR4+0x10] ;  /* 0x00001004ff047984 */ /* 0x004e680008000c00 */
        /* <DEDUP_REMOVED lines=9> */
.L_x_71:
[----:B0-----:R-:W0:Y:S01]  /*0c60*/  S2R R9, SR_LANEID ;  /* 0x0000000000097919 */ /* 0x001e220000000000 */
[----:B------:R-:W-:-:S05]  /*0c70*/  LOP3.LUT R2, R0, 0x3e0, RZ, 0xc0, !PT ;  /* 0x000003e000027812 */ /* 0x000fca00078ec0ff */
[----:B------:R-:W-:Y:S01]  /*0c80*/  VIADD R4, R2, 0x20 ;  /* 0x0000002002047836 */ /* 0x000fe20000000000 */
[----:B------:R-:W-:-:S04]  /*0c90*/  LOP3.LUT R2, RZ, R2, RZ, 0x33, !PT ;  /* 0x00000002ff027212 */ /* 0x000fc800078e33ff */
[----:B------:R-:W-:Y:S02]  /*0ca0*/  ISETP.GT.AND P0, PT, R4, R5, PT ;  /* 0x000000050400720c */ /* 0x000fe40003f04270 */
[----:B------:R-:W-:-:S04]  /*0cb0*/  IADD3 R2, PT, PT, R5, R2, RZ ;  /* 0x0000000205027210 */ /* 0x000fc80007ffe0ff */
[----:B------:R-:W-:-:S05]  /*0cc0*/  SEL R2, R2, 0x1f, P0 ;  /* 0x0000001f02027807 */ /* 0x000fca0000000000 */
[----:B------:R-:W1:Y:S01]  /*0cd0*/  SHFL.DOWN PT, R3, R11, 0x1, R2 ;  /* 0x082000000b037989 */ /* 0x000e6200000e0002 */
[C---:B0-----:R-:W-:Y:S01]  /*0ce0*/  ISETP.GE.AND P0, PT, R9.reuse, R2, PT ;  /* 0x000000020900720c */ /* 0x041fe20003f06270 */
[C---:B------:R-:W-:Y:S01]  /*0cf0*/  VIADD R7, R9.reuse, 0x2 ;  /* 0x0000000209077836 */ /* 0x040fe20000000000 */
[----:B------:R-:W-:-:S11]  /*0d00*/  ISETP.NE.AND P1, PT, R9, RZ, PT ;  /* 0x000000ff0900720c */ /* 0x000fd60003f25270 */
[----:B-1----:R-:W-:Y:S01]  /*0d10*/  @!P0 FADD R11, R3, R11 ;  /* 0x0000000b030b8221 */ /* 0x002fe20000000000 */
[----:B------:R-:W-:Y:S01]  /*0d20*/  ISETP.GT.AND P0, PT, R7, R2, PT ;  /* 0x000000020700720c */ /* 0x000fe20003f04270 */
[----:B------:R-:W0:Y:S01]  /*0d30*/  @!P1 S2R R13, SR_CgaCtaId ;  /* 0x00000000000d9919 */ /* 0x000e220000008800 */
[----:B------:R-:W-:Y:S02]  /*0d40*/  IADD3 R7, PT, PT, R9, 0x4, RZ ;  /* 0x0000000409077810 */ /* 0x000fe40007ffe0ff */
[----:B------:R-:W-:Y:S01]  /*0d50*/  @!P1 MOV R6, 0x400 ;  /* 0x0000040000069802 */ /* 0x000fe20000000f00 */
[----:B------:R-:W1:Y:S01]  /*0d60*/  SHFL.DOWN PT, R3, R11, 0x2, R2 ;  /* 0x084000000b037989 */ /* 0x000e6200000e0002 */
[----:B------:R-:W-:-:S04]  /*0d70*/  @!P1 SHF.R.U32.HI R4, RZ, 0x3, R0 ;  /* 0x00000003ff049819 */ /* 0x000fc80000011600 */
[----:B------:R-:W-:-:S03]  /*0d80*/  @!P1 LOP3.LUT R4, R4, 0x7c, RZ, 0xc0, !PT ;  /* 0x0000007c04049812 */ /* 0x000fc600078ec0ff */
[----:B-1----:R-:W-:Y:S01]  /*0d90*/  @!P0 FADD R11, R11, R3 ;  /* 0x000000030b0b8221 */ /* 0x002fe20000000000 */
[----:B------:R-:W-:Y:S01]  /*0da0*/  ISETP.GT.AND P0, PT, R7, R2, PT ;  /* 0x000000020700720c */ /* 0x000fe20003f04270 */
[----:B------:R-:W-:Y:S01]  /*0db0*/  VIADD R7, R9, 0x8 ;  /* 0x0000000809077836 */ /* 0x000fe20000000000 */
[----:B0-----:R-:W-:Y:S02]  /*0dc0*/  @!P1 LEA R13, R13, R6, 0x18 ;  /* 0x000000060d0d9211 */ /* 0x001fe400078ec0ff */
[----:B------:R-:W0:Y:S03]  /*0dd0*/  SHFL.DOWN PT, R3, R11, 0x4, R2 ;  /* 0x088000000b037989 */ /* 0x000e2600000e0002 */
[----:B------:R-:W-:-:S06]  /*0de0*/  @!P1 IMAD.IADD R4, R4, 0x1, R13 ;  /* 0x0000000104049824 */ /* 0x000fcc00078e020d */
[----:B0-----:R-:W-:Y:S01]  /*0df0*/  @!P0 FADD R11, R11, R3 ;  /* 0x000000030b0b8221 */ /* 0x001fe20000000000 */
[-C--:B------:R-:W-:Y:S02]  /*0e00*/  ISETP.GT.AND P0, PT, R7, R2.reuse, PT ;  /* 0x000000020700720c */ /* 0x080fe40003f04270 */
[----:B------:R-:W-:Y:S02]  /*0e10*/  IADD3 R7, PT, PT, R9, 0x10, RZ ;  /* 0x0000001009077810 */ /* 0x000fe40007ffe0ff */
[----:B------:R-:W0:Y:S09]  /*0e20*/  SHFL.DOWN PT, R3, R11, 0x8, R2 ;  /* 0x090000000b037989 */ /* 0x000e3200000e0002 */
[----:B0-----:R-:W-:Y:S01]  /*0e30*/  @!P0 FADD R11, R11, R3 ;  /* 0x000000030b0b8221 */ /* 0x001fe20000000000 */
[----:B------:R-:W-:-:S04]  /*0e40*/  ISETP.GT.AND P0, PT, R7, R2, PT ;  /* 0x000000020700720c */ /* 0x000fc80003f04270 */
[----:B------:R-:W0:Y:S09]  /*0e50*/  SHFL.DOWN PT, R3, R11, 0x10, R2 ;  /* 0x0a0000000b037989 */ /* 0x000e3200000e0002 */
        /* <DEDUP_REMOVED lines=13> */
[----:B------:R-:W1:Y:S04]  /*0f30*/  LDS R0, [UR4+0xc] ;  /* 0x00000c04ff007984 */ /* 0x000e680008000800 */
[----:B------:R-:W0:Y:S04]  /*0f40*/  LDS.128 R12, [UR4+0x10] ;  /* 0x00001004ff0c7984 */ /* 0x000e280008000c00 */
[----:B------:R-:W2:Y:S01]  /*0f50*/  LDS.64 R2, [UR4+0x20] ;  /* 0x00002004ff027984 */ /* 0x000ea20008000a00 */
[----:B-1----:R-:W-:Y:S01]  /*0f60*/  @P2 FADD R9, R9, R0 ;  /* 0x0000000009092221 */ /* 0x002fe20000000000 */
[----:B------:R-:W-:-:S03]  /*0f70*/  ISETP.GT.AND P2, PT, R5, 0xa0, PT ;  /* 0x000000a00500780c */ /* 0x000fc60003f44270 */
[----:B0-----:R-:W-:Y:S01]  /*0f80*/  @P4 FADD R9, R9, R12 ;  /* 0x0000000c09094221 */ /* 0x001fe20000000000 */
        /* <DEDUP_REMOVED lines=8> */
.L_x_58:
[----:B------:R-:W0:Y:S01]  /*1010*/  S2R R0, SR_TID.X ;  /* 0x0000000000007919 */ /* 0x000e220000002100 */
[----:B------:R-:W1:Y:S01]  /*1020*/  LDC.64 R4, c[0x0][0x380] ;  /* 0x0000e000ff047b82 */ /* 0x000e620000000a00 */
[----:B0-----:R-:W-:-:S04]  /*1030*/  VIADD R7, R0, UR7 ;  /* 0x0000000700077c36 */ /* 0x001fc80008000000 */
[----:B-1----:R-:W-:-:S05]  /*1040*/  IMAD.WIDE.U32 R4, R7, 0x4, R4 ;  /* 0x0000000407047825 */ /* 0x002fca00078e0004 */
[----:B------:R-:W2:Y:S04]  /*1050*/  LDG.E R7, desc[UR14][R4.64] ;  /* 0x0000000e04077981 */ /* 0x000ea8000c1e1900 */
[----:B------:R-:W2:Y:S04]  /*1060*/  LDG.E R8, desc[UR14][R4.64+0x400] ;  /* 0x0004000e04087981 */ /* 0x000ea8000c1e1900 */
[----:B------:R-:W3:Y:S04]  /*1070*/  LDG.E R9, desc[UR14][R4.64+0x800] ;  /* 0x0008000e04097981 */ /* 0x000ee8000c1e1900 */
[----:B------:R-:W3:Y:S04]  /*1080*/  LDG.E R10, desc[UR14][R4.64+0xc00] ;  /* 0x000c000e040a7981 */ /* 0x000ee8000c1e1900 */
[----:B------:R-:W4:Y:S04]  /*1090*/  LDG.E R11, desc[UR14][R4.64+0x1000] ;  /* 0x0010000e040b7981 */ /* 0x000f28000c1e1900 */
[----:B------:R-:W4:Y:S04]  /*10a0*/  LDG.E R12, desc[UR14][R4.64+0x1400] ;  /* 0x0014000e040c7981 */ /* 0x000f28000c1e1900 */
[----:B------:R-:W5:Y:S04]  /*10b0*/  LDG.E R13, desc[UR14][R4.64+0x1800] ;  /* 0x0018000e040d7981 */ /* 0x000f68000c1e1900 */
        /* <DEDUP_REMOVED lines=8> */
[----:B------:R-:W5:Y:S01]  /*1140*/  LDG.E R21, desc[UR14][R4.64+0x3c00] ;  /* 0x003c000e04157981 */ /* 0x000f62000c1e1900 */
[----:B------:R-:W-:-:S04]  /*1150*/  ISETP.GE.U32.AND P0, PT, R23, UR5, PT ;  /* 0x0000000517007c0c */ /* 0x000fc8000bf06070 */
[----:B------:R-:W-:Y:S01]  /*1160*/  ISETP.GE.U32.AND.EX P0, PT, R22, UR4, PT, P0 ;  /* 0x0000000416007c0c */ /* 0x000fe2000bf06100 */
        /* <DEDUP_REMOVED lines=13> */
[----:B------:R-:W-:-:S04]  /*1240*/  FADD R6, R15, R6 ;  /* 0x000000060f067221 */ /* 0x000fc80000000000 */
[----:B------:R-:W-:Y:S01]  /*1250*/  FADD R7, R7, R6 ;  /* 0x0000000607077221 */ /* 0x000fe20000000000 */
[----:B------:R-:W-:Y:S06]  /*1260*/  @!P0 BRA `(.L_x_73) ;  /* 0x0000000c006c8947 */ /* 0x000fec0003800000 */
[----:B------:R-:W-:Y:S01]  /*1270*/  UIADD3 UR8, UP0, UPT, UR5, UR7, URZ ;  /* 0x0000000705087290 */ /* 0x000fe2000ff1e0ff */
[----:B------:R-:W-:Y:S01]  /*1280*/  IADD3 R23, P2, PT, R2, -0x1000, RZ ;  /* 0xfffff00002177810 */ /* 0x000fe20007f5e0ff */
[----:B------:R-:W0:Y:S01]  /*1290*/  LDCU.64 UR12, c[0x0][0x380] ;  /* 0x00007000ff0c77ac */ /* 0x000e220008000a00 */
[----:B------:R-:W-:Y:S02]  /*12a0*/  LOP3.LUT R5, RZ, R0, RZ, 0x33, !PT ;  /* 0x00000000ff057212 */ /* 0x000fe400078e33ff */
[----:B------:R-:W-:Y:S01]  /*12b0*/  IADD3.X R8, PT, PT, R3, -0x1, RZ, P2, !PT ;  /* 0xffffffff03087810 */ /* 0x000fe200017fe4ff */
[----:B------:R-:W-:Y:S01]  /*12c0*/  UIADD3.X UR9, UPT, UPT, URZ, UR4, URZ, UP0, !UPT ;  /* 0x00000004ff097290 */ /* 0x000fe200087fe4ff */
[----:B------:R-:W-:Y:S01]  /*12d0*/  ISETP.LT.U32.AND P0, PT, R23, UR8, PT ;  /* 0x0000000817007c0c */ /* 0x000fe2000bf01070 */
[----:B------:R-:W-:Y:S01]  /*12e0*/  UMOV UR6, UR5 ;  /* 0x0000000500067c82 */ /* 0x000fe20008000000 */
[----:B------:R-:W-:Y:S01]  /*12f0*/  IADD3 R9, P1, PT, R0, UR8, RZ ;  /* 0x0000000800097c10 */ /* 0x000fe2000ff3e0ff */
[----:B------:R-:W-:Y:S01]  /*1300*/  UMOV UR4, URZ ;  /* 0x000000ff00047c82 */ /* 0x000fe20008000000 */
[----:B------:R-:W-:Y:S01]  /*1310*/  IADD3 R5, PT, PT, R2, -UR5, R5 ;  /* 0x8000000502057c10 */ /* 0x000fe2000fffe005 */
[----:B------:R-:W-:Y:S01]  /*1320*/  UMOV UR10, UR8 ;  /* 0x00000008000a7c82 */ /* 0x000fe20008000000 */
[----:B------:R-:W-:Y:S01]  /*1330*/  MOV R11, UR9 ;  /* 0x00000009000b7c02 */ /* 0x000fe20008000f00 */
[----:B------:R-:W-:-:S03]  /*1340*/  IMAD.X R0, RZ, RZ, UR9, P1 ;  /* 0x00000009ff007e24 */ /* 0x000fc600088e06ff */
[----:B------:R-:W-:Y:S02]  /*1350*/  ISETP.GT.U32.AND.EX P0, PT, R11, R8, PT, P0 ;  /* 0x000000080b00720c */ /* 0x000fe40003f04100 */
[----:B0-----:R-:W-:-:S04]  /*1360*/  LEA R6, P2, R9, UR12, 0x2 ;  /* 0x0000000c09067c11 */ /* 0x001fc8000f8410ff */
[----:B------:R-:W-:Y:S02]  /*1370*/  IADD3 R6, P1, PT, R6, 0x2000, RZ ;  /* 0x0000200006067810 */ /* 0x000fe40007f3e0ff */
[----:B------:R-:W-:Y:S02]  /*1380*/  LEA.HI.X R9, R9, UR13, R0, 0x2, P2 ;  /* 0x0000000d09097c11 */ /* 0x000fe400090f1400 */
[----:B------:R-:W-:Y:S01]  /*1390*/  IADD3 R0, PT, PT, R5, -UR7, RZ ;  /* 0x8000000705007c10 */ /* 0x000fe2000fffe0ff */
[----:B------:R-:W-:Y:S02]  /*13a0*/  UMOV UR7, UR9 ;  /* 0x0000000900077c82 */ /* 0x000fe40008000000 */
[----:B------:R-:W-:Y:S01]  /*13b0*/  IMAD.X R9, RZ, RZ, R9, P1 ;  /* 0x000000ffff097224 */ /* 0x000fe200008e0609 */
[----:B------:R-:W-:Y:S06]  /*13c0*/  @P0 BRA `(.L_x_74) ;  /* 0x0000000400000947 */ /* 0x000fec0003800000 */
[----:B------:R-:W0:Y:S01]  /*13d0*/  LDC.64 R2, c[0x0][0x3b8] ;  /* 0x0000ee00ff027b82 */ /* 0x000e220000000a00 */
[----:B------:R-:W1:Y:S01]  /*13e0*/  LDCU.64 UR12, c[0x0][0x380] ;  /* 0x00007000ff0c77ac */ /* 0x000e620008000a00 */
[----:B------:R-:W-:Y:S01]  /*13f0*/  NOP ;  /* 0x0000000000007918 */ /* 0x000fe20000000000 */
.L_x_75:
[----:B------:R-:W2:Y:S02]  /*1400*/  S2R R5, SR_TID.X ;  /* 0x0000000000057919 */ /* 0x000ea40000002100 */
[----:B--2---:R-:W-:-:S04]  /*1410*/  IADD3 R5, P0, PT, R5, UR8, RZ ;  /* 0x0000000805057c10 */ /* 0x004fc8000ff1e0ff */
[----:B------:R-:W-:Y:S02]  /*1420*/  IADD3.X R10, PT, PT, RZ, UR9, RZ, P0, !PT ;  /* 0x00000009ff0a7c10 */ /* 0x000fe400087fe4ff */
[----:B-1----:R-:W-:-:S04]  /*1430*/  LEA R4, P0, R5, UR12, 0x2 ;  /* 0x0000000c05047c11 */ /* 0x002fc8000f8010ff */
[----:B------:R-:W-:-:S05]  /*1440*/  LEA.HI.X R5, R5, UR13, R10, 0x2, P0 ;  /* 0x0000000d05057c11 */ /* 0x000fca00080f140a */
        /* <DEDUP_REMOVED lines=15> */
[----:B------:R1:W5:Y:S01]  /*1540*/  LDG.E R22, desc[UR14][R4.64+0x3c00] ;  /* 0x003c000e04167981 */ /* 0x000362000c1e1900 */
[----:B------:R-:W-:-:S02]  /*1550*/  USHF.R.S32.HI UR11, URZ, 0x1f, UR5 ;  /* 0x0000001fff0b7899 */ /* 0x000fc40008011405 */
[----:B------:R-:W-:-:S04]  /*1560*/  UIADD3 UR6, UP0, UPT, UR5, UR10, URZ ;  /* 0x0000000a05067290 */ /* 0x000fc8000ff1e0ff */
[----:B------:R-:W-:Y:S01]  /*1570*/  UIADD3.X UR7, UPT, UPT, UR11, UR7, URZ, UP0, !UPT ;  /* 0x000000070b077290 */ /* 0x000fe200087fe4ff */
[----:B--2---:R-:W-:Y:S01]  /*1580*/  FADD R7, R24, R7 ;  /* 0x0000000718077221 */ /* 0x004fe20000000000 */
[----:B0-----:R-:W-:-:S04]  /*1590*/  IADD3 R24, P1, PT, R2, -UR8, RZ ;  /* 0x8000000802187c10 */ /* 0x001fc8000ff3e0ff */
[----:B------:R-:W-:Y:S02]  /*15a0*/  ISETP.GE.U32.AND P0, PT, R24, UR5, PT ;  /* 0x0000000518007c0c */ /* 0x000fe4000bf06070 */
[----:B-1----:R-:W-:Y:S01]  /*15b0*/  IADD3.X R4, PT, PT, R3, ~UR9, RZ, P1, !PT ;  /* 0x8000000903047c10 */ /* 0x002fe20008ffe4ff */
[----:B---3--:R-:W-:-:S03]  /*15c0*/  FADD R26, R25, R26 ;  /* 0x0000001a191a7221 */ /* 0x008fc60000000000 */
[----:B------:R-:W-:Y:S01]  /*15d0*/  ISETP.GE.U32.AND.EX P0, PT, R4, UR11, PT, P0 ;  /* 0x0000000b04007c0c */ /* 0x000fe2000bf06100 */
        /* <DEDUP_REMOVED lines=12> */
[----:B------:R-:W-:-:S04]  /*16a0*/  FADD R7, R7, R10 ;  /* 0x0000000a07077221 */ /* 0x000fc80000000000 */
[----:B------:R-:W-:Y:S01]  /*16b0*/  FADD R7, R22, R7 ;  /* 0x0000000716077221 */ /* 0x000fe20000000000 */
[----:B------:R-:W-:Y:S06]  /*16c0*/  @!P0 BRA `(.L_x_73) ;  /* 0x0000000800548947 */ /* 0x000fec0003800000 */
[----:B------:R-:W-:Y:S01]  /*16d0*/  UIADD3 UR8, UP0, UPT, UR5, UR8, URZ ;  /* 0x0000000805087290 */ /* 0x000fe2000ff1e0ff */
[----:B------:R-:W-:Y:S01]  /*16e0*/  MOV R5, R9 ;  /* 0x0000000900057202 */ /* 0x000fe20000000f00 */
[----:B------:R-:W-:Y:S01]  /*16f0*/  IMAD.U32 R11, RZ, RZ, UR5 ;  /* 0x00000005ff0b7e24 */ /* 0x000fe2000f8e00ff */
[----:B------:R-:W-:Y:S01]  /*1700*/  UIADD3 UR4, UPT, UPT, UR4, 0x1, URZ ;  /* 0x0000000104047890 */ /* 0x000fe2000fffe0ff */
[----:B------:R-:W-:Y:S01]  /*1710*/  IMAD.MOV.U32 R4, RZ, RZ, R6 ;  /* 0x000000ffff047224 */ /* 0x000fe200078e0006 */
[----:B------:R-:W-:Y:S01]  /*1720*/  UIADD3.X UR9, UPT, UPT, UR11, UR9, URZ, UP0, !UPT ;  /* 0x000000090b097290 */ /* 0x000fe200087fe4ff */
[----:B------:R-:W-:Y:S01]  /*1730*/  ISETP.LT.U32.AND P0, PT, R23, UR8, PT ;  /* 0x0000000817007c0c */ /* 0x000fe2000bf01070 */
[----:B------:R-:W-:Y:S01]  /*1740*/  VIADD R0, R0, -UR5 ;  /* 0x8000000500007c36 */ /* 0x000fe20008000000 */
[----:B------:R-:W-:Y:S01]  /*1750*/  UMOV UR10, UR6 ;  /* 0x00000006000a7c82 */ /* 0x000fe20008000000 */
[----:B------:R-:W-:Y:S02]  /*1760*/  IMAD.WIDE R4, R11, 0x4, R4 ;  /* 0x000000040b047825 */ /* 0x000fe400078e0204 */
[----:B------:R-:W-:-:S02]  /*1770*/  MOV R13, UR9 ;  /* 0x00000009000d7c02 */ /* 0x000fc40008000f00 */
[----:B------:R-:W-:Y:S01]  /*1780*/  IMAD.MOV.U32 R6, RZ, RZ, R4 ;  /* 0x000000ffff067224 */ /* 0x000fe200078e0004 */
[----:B------:R-:W-:Y:S02]  /*1790*/  MOV R9, R5 ;  /* 0x0000000500097202 */ /* 0x000fe40000000f00 */
[----:B------:R-:W-:-:S13]  /*17a0*/  ISETP.GT.U32.AND.EX P0, PT, R13, R8, PT, P0 ;  /* 0x000000080d00720c */ /* 0x000fda0003f04100 */
[----:B------:R-:W-:Y:S05]  /*17b0*/  @!P0 BRA `(.L_x_75) ;  /* 0xfffffffc00108947 */ /* 0x000fea000383ffff */
[----:B------:R-:W-:-:S05]  /*17c0*/  UMOV UR6, UR5 ;  /* 0x0000000500067c82 */ /* 0x000fca0008000000 */
.L_x_74:
[----:B------:R-:W0:Y:S01]  /*17d0*/  S2R R5, SR_TID.X ;  /* 0x0000000000057919 */ /* 0x000e220000002100 */
[C---:B------:R-:W-:Y:S01]  /*17e0*/  IADD3 R4, PT, PT, R2.reuse, -UR8, RZ ;  /* 0x8000000802047c10 */ /* 0x040fe2000fffe0ff */
[----:B------:R-:W-:Y:S01]  /*17f0*/  IMAD.U32 R8, RZ, RZ, UR9 ;  /* 0x00000009ff087e24 */ /* 0x000fe2000f8e00ff */
[----:B------:R-:W-:Y:S01]  /*1800*/  ISETP.LE.U32.AND P1, PT, R2, UR8, PT ;  /* 0x0000000802007c0c */ /* 0x000fe2000bf23070 */
[----:B------:R-:W-:Y:S01]  /*1810*/  BSSY.RECONVERGENT B1, `(.L_x_73) ;  /* 0x0000080000017945 */ /* 0x000fe20003800200 */
[----:B0-----:R-:W-:-:S04]  /*1820*/  ISETP.GE.AND P0, PT, R5, R4, PT ;  /* 0x000000040500720c */ /* 0x001fc80003f06270 */
[----:B------:R-:W-:-:S13]  /*1830*/  ISETP.GE.U32.OR.EX P0, PT, R8, R3, P0, P1 ;  /* 0x000000030800720c */ /* 0x000fda0000706510 */
[----:B------:R-:W-:Y:S05]  /*1840*/  @P0 BRA `(.L_x_76) ;  /* 0x0000000400f00947 */ /* 0x000fea0003800000 */
[----:B------:R-:W0:Y:S01]  /*1850*/  LDC R4, c[0x0][0x3c0] ;  /* 0x0000f000ff047b82 */ /* 0x000e220000000800 */
[----:B------:R-:W-:Y:S01]  /*1860*/  USHF.L.U32 UR5, UR16, 0xc, URZ ;  /* 0x0000000c10057899 */ /* 0x000fe200080006ff */
[----:B------:R-:W-:Y:S01]  /*1870*/  LOP3.LUT R3, RZ, R5, RZ, 0x33, !PT ;  /* 0x00000005ff037212 */ /* 0x000fe200078e33ff */
[----:B------:R-:W-:Y:S02]  /*1880*/  BSSY.RECONVERGENT B2, `(.L_x_77) ;  /* 0x0000037000027945 */ /* 0x000fe40003800200 */
[----:B------:R-:W-:-:S06]  /*1890*/  UIADD3 UR5, UPT, UPT, UR5, UR6, URZ ;  /* 0x0000000605057290 */ /* 0x000fcc000fffe0ff */
[----:B------:R-:W-:Y:S01]  /*18a0*/  IADD3 R2, PT, PT, R2, -UR5, R3 ;  /* 0x8000000502027c10 */ /* 0x000fe2000fffe003 */
[----:B0-----:R-:W-:Y:S01]  /*18b0*/  IMAD R3, R4, UR4, RZ ;  /* 0x0000000404037c24 */ /* 0x001fe2000f8e02ff */
[----:B------:R-:W-:-:S03]  /*18c0*/  MOV R4, R5 ;  /* 0x0000000500047202 */ /* 0x000fc60000000f00 */
[----:B------:R-:W-:-:S05]  /*18d0*/  IMAD R2, R3, -0x1000, R2 ;  /* 0xfffff00003027824 */ /* 0x000fca00078e0202 */
[C---:B------:R-:W-:Y:S02]  /*18e0*/  ISETP.GE.U32.AND P0, PT, R2.reuse, 0xf00, PT ;  /* 0x00000f000200780c */ /* 0x040fe40003f06070 */
[----:B------:R-:W-:-:S04]  /*18f0*/  LEA.HI R19, R2, 0x1, RZ, 0x18 ;  /* 0x0000000102137811 */ /* 0x000fc800078fc0ff */
[----:B------:R-:W-:-:S04]  /*1900*/  LOP3.LUT R21, R19, 0xf, RZ, 0xc0, !PT ;  /* 0x0000000f13157812 */ /* 0x000fc800078ec0ff */
[----:B------:R-:W-:-:S03]  /*1910*/  ISETP.NE.AND P1, PT, R21, RZ, PT ;  /* 0x000000ff1500720c */ /* 0x000fc60003f25270 */
[----:B------:R-:W-:Y:S10]  /*1920*/  @!P0 BRA `(.L_x_78) ;  /* 0x0000000000b08947 */ /* 0x000ff40003800000 */
[----:B------:R-:W-:Y:S01]  /*1930*/  LEA.HI R2, R0, 0x1, RZ, 0x18 ;  /* 0x0000000100027811 */ /* 0x000fe200078fc0ff */
[----:B------:R-:W-:-:S03]  /*1940*/  IMAD.MOV.U32 R4, RZ, RZ, R5 ;  /* 0x000000ffff047224 */ /* 0x000fc600078e0005 */
[----:B------:R-:W-:-:S04]  /*1950*/  LOP3.LUT R2, R2, 0x1fffff0, RZ, 0xc0, !PT ;  /* 0x01fffff002027812 */ /* 0x000fc800078ec0ff */
[----:B------:R-:W-:-:S07]  /*1960*/  IADD3 R8, PT, PT, -R2, RZ, RZ ;  /* 0x000000ff02087210 */ /* 0x000fce0007ffe1ff */
.L_x_79:
[----:B------:R-:W-:Y:S01]  /*1970*/  IMAD.MOV.U32 R2, RZ, RZ, R6 ;  /* 0x000000ffff027224 */ /* 0x000fe200078e0006 */
[----:B------:R-:W-:-:S05]  /*1980*/  MOV R3, R9 ;  /* 0x0000000900037202 */ /* 0x000fca0000000f00 */
[----:B------:R-:W2:Y:S04]  /*1990*/  LDG.E R18, desc[UR14][R2.64+-0x2000] ;  /* 0xffe0000e02127981 */ /* 0x000ea8000c1e1900 */
[----:B------:R-:W3:Y:S04]  /*19a0*/  LDG.E R17, desc[UR14][R2.64+-0x1c00] ;  /* 0xffe4000e02117981 */ /* 0x000ee8000c1e1900 */
        /* <DEDUP_REMOVED lines=14> */
[----:B------:R-:W-:-:S02]  /*1a90*/  VIADD R8, R8, 0x10 ;  /* 0x0000001008087836 */ /* 0x000fc40000000000 */
[----:B------:R-:W-:-:S03]  /*1aa0*/  VIADD R4, R4, 0x1000 ;  /* 0x0000100004047836 */ /* 0x000fc60000000000 */
[----:B------:R-:W-:Y:S01]  /*1ab0*/  ISETP.NE.AND P0, PT, R8, RZ, PT ;  /* 0x000000ff0800720c */ /* 0x000fe20003f05270 */
[----:B--2---:R-:W-:-:S04]  /*1ac0*/  FADD R18, R18, R7 ;  /* 0x0000000712127221 */ /* 0x004fc80000000000 */
        /* <DEDUP_REMOVED lines=13> */
[----:B------:R-:W-:-:S03]  /*1ba0*/  IADD3 R6, P2, PT, R2, 0x4000, RZ ;  /* 0x0000400002067810 */ /* 0x000fc60007f5e0ff */
[----:B------:R-:W-:Y:S01]  /*1bb0*/  FADD R10, R10, R9 ;  /* 0x000000090a0a7221 */ /* 0x000fe20000000000 */
[----:B------:R-:W-:-:S03]  /*1bc0*/  IADD3.X R9, PT, PT, RZ, R3, RZ, P2, !PT ;  /* 0x00000003ff097210 */ /* 0x000fc600017fe4ff */
[----:B------:R-:W-:Y:S01]  /*1bd0*/  FADD R7, R10, R5 ;  /* 0x000000050a077221 */ /* 0x000fe20000000000 */
[----:B------:R-:W-:Y:S06]  /*1be0*/  @P0 BRA `(.L_x_79) ;  /* 0xfffffffc00600947 */ /* 0x000fec000383ffff */
.L_x_78:
[----:B------:R-:W-:Y:S05]  /*1bf0*/  BSYNC.RECONVERGENT B2 ;  /* 0x0000000000027941 */ /* 0x000fea0003800200 */
.L_x_77:
[----:B------:R-:W-:Y:S05]  /*1c00*/  @!P1 BRA `(.L_x_76) ;  /* 0x0000000400009947 */ /* 0x000fea0003800000 */
[----:B------:R-:W-:Y:S01]  /*1c10*/  ISETP.GE.U32.AND P0, PT, R21, 0x8, PT ;  /* 0x000000081500780c */ /* 0x000fe20003f06070 */
[----:B------:R-:W-:Y:S01]  /*1c20*/  BSSY.RECONVERGENT B2, `(.L_x_80) ;  /* 0x0000019000027945 */ /* 0x000fe20003800200 */
[----:B------:R-:W-:-:S04]  /*1c30*/  LOP3.LUT R9, R19, 0x7, RZ, 0xc0, !PT ;  /* 0x0000000713097812 */ /* 0x000fc800078ec0ff */
[----:B------:R-:W-:-:S07]  /*1c40*/  ISETP.NE.AND P1, PT, R9, RZ, PT ;  /* 0x000000ff0900720c */ /* 0x000fce0003f25270 */
[----:B------:R-:W-:Y:S06]  /*1c50*/  @!P0 BRA `(.L_x_81) ;  /* 0x0000000000548947 */ /* 0x000fec0003800000 */
[----:B------:R-:W-:-:S04]  /*1c60*/  IADD3 R3, P0, PT, R4, UR8, RZ ;  /* 0x0000000804037c10 */ /* 0x000fc8000ff1e0ff */
[----:B------:R-:W-:Y:S02]  /*1c70*/  IADD3.X R6, PT, PT, RZ, UR9, RZ, P0, !PT ;  /* 0x00000009ff067c10 */ /* 0x000fe400087fe4ff */
[----:B------:R-:W-:-:S04]  /*1c80*/  LEA R2, P0, R3, UR12, 0x2 ;  /* 0x0000000c03027c11 */ /* 0x000fc8000f8010ff */
[----:B------:R-:W-:-:S05]  /*1c90*/  LEA.HI.X R3, R3, UR13, R6, 0x2, P0 ;  /* 0x0000000d03037c11 */ /* 0x000fca00080f1406 */
[----:B------:R-:W2:Y:S04]  /*1ca0*/  LDG.E R6, desc[UR14][R2.64] ;  /* 0x0000000e02067981 */ /* 0x000ea8000c1e1900 */
[----:B------:R-:W3:Y:S04]  /*1cb0*/  LDG.E R5, desc[UR14][R2.64+0x400] ;  /* 0x0004000e02057981 */ /* 0x000ee8000c1e1900 */
[----:B------:R-:W4:Y:S04]  /*1cc0*/  LDG.E R8, desc[UR14][R2.64+0x800] ;  /* 0x0008000e02087981 */ /* 0x000f28000c1e1900 */
[----:B------:R-:W5:Y:S04]  /*1cd0*/  LDG.E R10, desc[UR14][R2.64+0xc00] ;  /* 0x000c000e020a7981 */ /* 0x000f68000c1e1900 */
[----:B------:R-:W5:Y:S04]  /*1ce0*/  LDG.E R12, desc[UR14][R2.64+0x1000] ;  /* 0x0010000e020c7981 */ /* 0x000f68000c1e1900 */
[----:B------:R-:W5:Y:S04]  /*1cf0*/  LDG.E R14, desc[UR14][R2.64+0x1400] ;  /* 0x0014000e020e7981 */ /* 0x000f68000c1e1900 */
[----:B------:R-:W5:Y:S04]  /*1d00*/  LDG.E R16, desc[UR14][R2.64+0x1800] ;  /* 0x0018000e02107981 */ /* 0x000f68000c1e1900 */
[----:B------:R-:W5:Y:S01]  /*1d10*/  LDG.E R18, desc[UR14][R2.64+0x1c00] ;  /* 0x001c000e02127981 */ /* 0x000f62000c1e1900 */
[----:B------:R-:W-:-:S02]  /*1d20*/  VIADD R4, R4, 0x800 ;  /* 0x0000080004047836 */ /* 0x000fc40000000000 */
[----:B--2---:R-:W-:-:S04]  /*1d30*/  FADD R6, R7, R6 ;  /* 0x0000000607067221 */ /* 0x004fc80000000000 */
[----:B---3--:R-:W-:-:S04]  /*1d40*/  FADD R5, R6, R5 ;  /* 0x0000000506057221 */ /* 0x008fc80000000000 */
[----:B----4-:R-:W-:-:S04]  /*1d50*/  FADD R5, R5, R8 ;  /* 0x0000000805057221 */ /* 0x010fc80000000000 */
[----:B-----5:R-:W-:-:S04]  /*1d60*/  FADD R5, R5, R10 ;  /* 0x0000000a05057221 */ /* 0x020fc80000000000 */
[----:B------:R-:W-:-:S04]  /*1d70*/  FADD R5, R5, R12 ;  /* 0x0000000c05057221 */ /* 0x000fc80000000000 */
[----:B------:R-:W-:-:S04]  /*1d80*/  FADD R5, R5, R14 ;  /* 0x0000000e05057221 */ /* 0x000fc80000000000 */
[----:B------:R-:W-:-:S04]  /*1d90*/  FADD R5, R5, R16 ;  /* 0x0000001005057221 */ /* 0x000fc80000000000 */
[----:B------:R-:W-:-:S07]  /*1da0*/  FADD R7, R5, R18 ;  /* 0x0000001205077221 */ /* 0x000fce0000000000 */
.L_x_81:
[----:B------:R-:W-:Y:S05]  /*1db0*/  BSYNC.RECONVERGENT B2 ;  /* 0x0000000000027941 */ /* 0x000fea0003800200 */
.L_x_80:
[----:B------:R-:W-:Y:S05]  /*1dc0*/  @!P1 BRA `(.L_x_76) ;  /* 0x0000000000909947 */ /* 0x000fea0003800000 */
[----:B------:R-:W-:Y:S01]  /*1dd0*/  ISETP.GE.U32.AND P0, PT, R9, 0x4, PT ;  /* 0x000000040900780c */ /* 0x000fe20003f06070 */
[----:B------:R-:W-:Y:S01]  /*1de0*/  BSSY.RECONVERGENT B2, `(.L_x_82) ;  /* 0x0000010000027945 */ /* 0x000fe20003800200 */
[----:B------:R-:W-:-:S11]  /*1df0*/  LOP3.LUT P1, RZ, R19, 0x3, RZ, 0xc0, !PT ;  /* 0x0000000313ff7812 */ /* 0x000fd6000782c0ff */
[----:B------:R-:W-:Y:S05]  /*1e00*/  @!P0 BRA `(.L_x_83) ;  /* 0x0000000000348947 */ /* 0x000fea0003800000 */
[----:B------:R-:W-:-:S04]  /*1e10*/  IADD3 R3, P0, PT, R4, UR8, RZ ;  /* 0x0000000804037c10 */ /* 0x000fc8000ff1e0ff */
[----:B------:R-:W-:Y:S02]  /*1e20*/  IADD3.X R6, PT, PT, RZ, UR9, RZ, P0, !PT ;  /* 0x00000009ff067c10 */ /* 0x000fe400087fe4ff */
[----:B------:R-:W-:-:S04]  /*1e30*/  LEA R2, P0, R3, UR12, 0x2 ;  /* 0x0000000c03027c11 */ /* 0x000fc8000f8010ff */
[----:B------:R-:W-:-:S05]  /*1e40*/  LEA.HI.X R3, R3, UR13, R6, 0x2, P0 ;  /* 0x0000000d03037c11 */ /* 0x000fca00080f1406 */
[----:B------:R-:W2:Y:S04]  /*1e50*/  LDG.E R6, desc[UR14][R2.64] ;  /* 0x0000000e02067981 */ /* 0x000ea8000c1e1900 */
[----:B------:R-:W3:Y:S04]  /*1e60*/  LDG.E R5, desc[UR14][R2.64+0x400] ;  /* 0x0004000e02057981 */ /* 0x000ee8000c1e1900 */
[----:B------:R-:W4:Y:S04]  /*1e70*/  LDG.E R8, desc[UR14][R2.64+0x800] ;  /* 0x0008000e02087981 */ /* 0x000f28000c1e1900 */
[----:B------:R-:W5:Y:S01]  /*1e80*/  LDG.E R10, desc[UR14][R2.64+0xc00] ;  /* 0x000c000e020a7981 */ /* 0x000f62000c1e1900 */
[----:B------:R-:W-:-:S02]  /*1e90*/  VIADD R4, R4, 0x400 ;  /* 0x0000040004047836 */ /* 0x000fc40000000000 */
[----:B--2---:R-:W-:-:S04]  /*1ea0*/  FADD R6, R7, R6 ;  /* 0x0000000607067221 */ /* 0x004fc80000000000 */
[----:B---3--:R-:W-:-:S04]  /*1eb0*/  FADD R5, R6, R5 ;  /* 0x0000000506057221 */ /* 0x008fc80000000000 */
[----:B----4-:R-:W-:-:S04]  /*1ec0*/  FADD R5, R5, R8 ;  /* 0x0000000805057221 */ /* 0x010fc80000000000 */
[----:B-----5:R-:W-:-:S07]  /*1ed0*/  FADD R7, R5, R10 ;  /* 0x0000000a05077221 */ /* 0x020fce0000000000 */
.L_x_83:
[----:B------:R-:W-:Y:S05]  /*1ee0*/  BSYNC.RECONVERGENT B2 ;  /* 0x0000000000027941 */ /* 0x000fea0003800200 */
.L_x_82:
[----:B------:R-:W-:Y:S05]  /*1ef0*/  @!P1 BRA `(.L_x_76) ;  /* 0x0000000000449947 */ /* 0x000fea0003800000 */
[----:B------:R-:W-:Y:S02]  /*1f00*/  LOP3.LUT R0, R0, 0xffff, RZ, 0xc0, !PT ;  /* 0x0000ffff00007812 */ /* 0x000fe400078ec0ff */
[----:B------:R-:W-:Y:S02]  /*1f10*/  IADD3 R5, P0, PT, R4, UR10, RZ ;  /* 0x0000000a04057c10 */ /* 0x000fe4000ff1e0ff */
[----:B------:R-:W-:Y:S02]  /*1f20*/  LEA.HI R0, R0, 0x1, RZ, 0x18 ;  /* 0x0000000100007811 */ /* 0x000fe400078fc0ff */
[----:B------:R-:W-:Y:S02]  /*1f30*/  LEA R4, P1, R5, UR12, 0x2 ;  /* 0x0000000c05047c11 */ /* 0x000fe4000f8210ff */
[----:B------:R-:W-:Y:S02]  /*1f40*/  LOP3.LUT R0, R0, 0x3, RZ, 0xc0, !PT ;  /* 0x0000000300007812 */ /* 0x000fe400078ec0ff */
[----:B------:R-:W-:-:S03]  /*1f50*/  IADD3.X R2, PT, PT, RZ, UR7, RZ, P0, !PT ;  /* 0x00000007ff027c10 */ /* 0x000fc600087fe4ff */
[----:B------:R-:W-:Y:S01]  /*1f60*/  IMAD.MOV R0, RZ, RZ, -R0 ;  /* 0x000000ffff007224 */ /* 0x000fe200078e0a00 */
[----:B------:R-:W-:-:S07]  /*1f70*/  LEA.HI.X R5, R5, UR13, R2, 0x2, P1 ;  /* 0x0000000d05057c11 */ /* 0x000fce00088f1402 */
.L_x_84:
[----:B------:R-:W-:Y:S01]  /*1f80*/  MOV R2, R4 ;  /* 0x0000000400027202 */ /* 0x000fe20000000f00 */
[----:B------:R-:W-:-:S05]  /*1f90*/  IMAD.MOV.U32 R3, RZ, RZ, R5 ;  /* 0x000000ffff037224 */ /* 0x000fca00078e0005 */
[----:B------:R-:W2:Y:S01]  /*1fa0*/  LDG.E R2, desc[UR14][R2.64] ;  /* 0x0000000e02027981 */ /* 0x000ea2000c1e1900 */
[----:B------:R-:W-:Y:S02]  /*1fb0*/  IADD3 R0, PT, PT, R0, 0x1, RZ ;  /* 0x0000000100007810 */ /* 0x000fe40007ffe0ff */
[----:B------:R-:W-:Y:S02]  /*1fc0*/  IADD3 R4, P1, PT, R4, 0x400, RZ ;  /* 0x0000040004047810 */ /* 0x000fe40007f3e0ff */
[----:B------:R-:W-:-:S03]  /*1fd0*/  ISETP.NE.AND P0, PT, R0, RZ, PT ;  /* 0x000000ff0000720c */ /* 0x000fc60003f05270 */
[----:B------:R-:W-:Y:S02]  /*1fe0*/  IMAD.X R5, RZ, RZ, R5, P1 ;  /* 0x000000ffff057224 */ /* 0x000fe400008e0605 */
[----:B--2---:R-:W-:-:S08]  /*1ff0*/  FADD R7, R2, R7 ;  /* 0x0000000702077221 */ /* 0x004fd00000000000 */
[----:B------:R-:W-:Y:S05]  /*2000*/  @P0 BRA `(.L_x_84) ;  /* 0xfffffffc00dc0947 */ /* 0x000fea000383ffff */
.L_x_76:
[----:B------:R-:W-:Y:S05]  /*2010*/  BSYNC.RECONVERGENT B1 ;  /* 0x0000000000017941 */ /* 0x000fea0003800200 */
.L_x_73:
[----:B------:R-:W0:Y:S01]  /*2020*/  S2R R6, SR_LANEID ;  /* 0x0000000000067919 */ /* 0x000e220000000000 */
[----:B------:R-:W1:Y:S01]  /*2030*/  SHFL.DOWN PT, R0, R7, 0x1, 0x1f ;  /* 0x08201f0007007f89 */ /* 0x000e6200000e0000 */
[----:B------:R-:W2:Y:S01]  /*2040*/  S2R R5, SR_TID.X ;  /* 0x0000000000057919 */ /* 0x000ea20000002100 */
[C---:B0-----:R-:W-:Y:S02]  /*2050*/  ISETP.GT.AND P0, PT, R6.reuse, 0x1e, PT ;  /* 0x0000001e0600780c */ /* 0x041fe40003f04270 */
[----:B------:R-:W-:-:S11]  /*2060*/  ISETP.NE.AND P1, PT, R6, RZ, PT ;  /* 0x000000ff0600720c */ /* 0x000fd60003f25270 */
[----:B-1----:R-:W-:Y:S01]  /*2070*/  @!P0 FADD R7, R0, R7 ;  /* 0x0000000700078221 */ /* 0x002fe20000000000 */
[----:B------:R-:W-:Y:S01]  /*2080*/  ISETP.GT.AND P0, PT, R6, 0x1d, PT ;  /* 0x0000001d0600780c */ /* 0x000fe20003f04270 */
[----:B------:R-:W0:Y:S01]  /*2090*/  @!P1 S2R R4, SR_CgaCtaId ;  /* 0x0000000000049919 */ /* 0x000e220000008800 */
[----:B------:R-:W-:Y:S02]  /*20a0*/  @!P1 MOV R3, 0x400 ;  /* 0x0000040000039802 */ /* 0x000fe40000000f00 */
[----:B--2---:R-:W-:Y:S01]  /*20b0*/  @!P1 SHF.R.U32.HI R2, RZ, 0x3, R5 ;  /* 0x00000003ff029819 */ /* 0x004fe20000011605 */
        /* <DEDUP_REMOVED lines=31> */
[----:B------:R-:W-:-:S07]  /*22b0*/  FADD R9, R2, R3 ;  /* 0x0000000302097221 */ /* 0x000fce0000000000 */
.L_x_72:
[----:B------:R-:W-:Y:S05]  /*22c0*/  BSYNC.RECONVERGENT B0 ;  /* 0x0000000000007941 */ /* 0x000fea0003800200 */
.L_x_57:
[----:B------:R-:W-:Y:S05]  /*22d0*/  @P0 EXIT ;  /* 0x000000000000094d */ /* 0x000fea0003800000 */
[----:B------:R-:W3:Y:S02]  /*22e0*/  LDCU.64 UR4, c[0x0][0x388] ;  /* 0x00007100ff0477ac */ /* 0x000ee40008000a00 */
[----:B---3--:R-:W-:-:S06]  /*22f0*/  UIMAD.WIDE.U32 UR4, UR16, 0x4, UR4 ;  /* 0x00000004100478a5 */ /* 0x008fcc000f8e0004 */
[----:B------:R-:W-:Y:S01]  /*2300*/  IMAD.U32 R2, RZ, RZ, UR4 ;  /* 0x00000004ff027e24 */ /* 0x000fe2000f8e00ff */
[----:B0-2---:R-:W-:-:S05]  /*2310*/  MOV R3, UR5 ;  /* 0x0000000500037c02 */ /* 0x005fca0008000f00 */
[----:B------:R-:W-:Y:S01]  /*2320*/  STG.E desc[UR14][R2.64], R9 ;  /* 0x0000000902007986 */ /* 0x000fe2000c10190e */
[----:B------:R-:W-:Y:S05]  /*2330*/  EXIT ;  /* 0x000000000000794d */ /* 0x000fea0003800000 */
.L_x_85:
        /* <DEDUP_REMOVED lines=12> */
.L_x_278:


//--------------------- .text._ZN3cub18CUB_300001_SM_10006detail6reduce28DeviceReduceSingleTileKernelINS2_10policy_hubIfyN4cuda3std3__44plusIfEEE10Policy1000EN6thrust24THRUST_300001_SM_1000_NS6detail15normal_iteratorINSD_10device_ptrIfEEEEPfyS9_ffNS7_10__identityEEEvT0_T1_T2_T3_T4_T6_ --------------------------
	.section	.text._ZN3cub18CUB_300001_SM_10006detail6reduce28DeviceReduceSingleTileKernelINS2_10policy_hubIfyN4cuda3std3__44plusIfEEE10Policy1000EN6thrust24THRUST_300001_SM_1000_NS6detail15normal_iteratorINSD_10device_ptrIfEEEEPfyS9_ffNS7_10__identityEEEvT0_T1_T2_T3_T4_T6_,"ax",@progbits
	.align	128
        .global         _ZN3cub18CUB_300001_SM_10006detail6reduce28DeviceReduceSingleTileKernelINS2_10policy_hubIfyN4cuda3std3__44plusIfEEE10Policy1000EN6thrust24THRUST_300001_SM_1000_NS6detail15normal_iteratorINSD_10device_ptrIfEEEEPfyS9_ffNS7_10__identityEEEvT0_T1_T2_T3_T4_T6_
        .type           _ZN3cub18CUB_300001_SM_10006detail6reduce28DeviceReduceSingleTileKernelINS2_10policy_hubIfyN4cuda3std3__44plusIfEEE10Policy1000EN6thrust24THRUST_300001_SM_1000_NS6detail15normal_iteratorINSD_10device_ptrIfEEEEPfyS9_ffNS7_10__identityEEEvT0_T1_T2_T3_T4_T6_,@function
        .size           _ZN3cub18CUB_300001_SM_10006detail6reduce28DeviceReduceSingleTileKernelINS2_10policy_hubIfyN4cuda3std3__44plusIfEEE10Policy1000EN6thrust24THRUST_300001_SM_1000_NS6detail15normal_iteratorINSD_10device_ptrIfEEEEPfyS9_ffNS7_10__identityEEEvT0_T1_T2_T3_T4_T6_,(.L_x_279 - _ZN3cub18CUB_300001_SM_10006detail6reduce28DeviceReduceSingleTileKernelINS2_10policy_hubIfyN4cuda3std3__44plusIfEEE10Policy1000EN6thrust24THRUST_300001_SM_1000_NS6detail15normal_iteratorINSD_10device_ptrIfEEEEPfyS9_ffNS7_10__identityEEEvT0_T1_T2_T3_T4_T6_)
        .other          _ZN3cub18CUB_300001_SM_10006detail6reduce28DeviceReduceSingleTileKernelINS2_10policy_hubIfyN4cuda3std3__44plusIfEEE10Policy1000EN6thrust24THRUST_300001_SM_1000_NS6detail15normal_iteratorINSD_10device_ptrIfEEEEPfyS9_ffNS7_10__identityEEEvT0_T1_T2_T3_T4_T6_,@"STO_CUDA_ENTRY STV_DEFAULT"
_ZN3cub18CUB_300001_SM_10006detail6reduce28DeviceReduceSingleTileKernelINS2_10policy_hubIfyN4cuda3std3__44plusIfEEE10Policy1000EN6thrust24THRUST_300001_SM_1000_NS6detail15normal_iteratorINSD_10device_ptrIfEEEEPfyS9_ffNS7_10__identityEEEvT0_T1_T2_T3_T4_T6_:
.text._ZN3cub18CUB_300001_SM_10006detail6reduce28DeviceReduceSingleTileKernelINS2_10policy_hubIfyN4cuda3std3__44plusIfEEE10Policy1000EN6thrust24THRUST_300001_SM_1000_NS6detail15normal_iteratorINSD_10device_ptrIfEEEEPfyS9_ffNS7_10__identityEEEvT0_T1_T2_T3_T4_T6_:
[----:B------:R-:W-:Y:S01]  /*0000*/  LDC R1, c[0x0][0x37c] ;  /* 0x0000df00ff017b82 */ /* 0x000fe20000000800 */
[----:B------:R-:W0:Y:S01]  /*0010*/  LDCU.64 UR4, c[0x0][0x390] ;  /* 0x00007200ff0477ac */ /* 0x000e220008000a00 */
[----:B------:R-:W1:Y:S01]  /*0020*/  LDCU.64 UR6, c[0x0][0x358] ;  /* 0x00006b00ff0677ac */ /* 0x000e620008000a00 */
[----:B0-----:R-:W-:Y:S01]  /*0030*/  MOV R4, UR4 ;  /* 0x0000000400047c02 */ /* 0x001fe20008000f00 */
[----:B------:R-:W-:-:S03]  /*0040*/  IMAD.U32 R0, RZ, RZ, UR5 ;  /* 0x00000005ff007e24 */ /* 0x000fc6000f8e00ff */
[----:B------:R-:W-:-:S04]  /*0050*/  ISETP.NE.U32.AND P0, PT, R4, RZ, PT ;  /* 0x000000ff0400720c */ /* 0x000fc80003f05070 */
[----:B------:R-:W-:-:S13]  /*0060*/  ISETP.NE.AND.EX P0, PT, R0, RZ, PT, P0 ;  /* 0x000000ff0000720c */ /* 0x000fda0003f05300 */
        /* <DEDUP_REMOVED lines=8> */
.L_x_86:
[----:B------:R-:W-:Y:S01]  /*00f0*/  ISETP.GT.U32.AND P0, PT, R4, 0xfff, PT ;  /* 0x00000fff0400780c */ /* 0x000fe20003f04070 */
[----:B------:R-:W-:Y:S03]  /*0100*/  BSSY.RECONVERGENT B0, `(.L_x_87) ;  /* 0x00001f3000007945 */ /* 0x000fe60003800200 */
[----:B------:R-:W-:-:S13]  /*0110*/  ISETP.GT.U32.AND.EX P0, PT, R0, RZ, PT, P0 ;  /* 0x000000ff0000720c */ /* 0x000fda0003f04100 */
[----:B------:R-:W-:Y:S05]  /*0120*/  @P0 BRA `(.L_x_88) ;  /* 0x0000000c00ac0947 */ /* 0x000fea0003800000 */
[----:B------:R-:W0:Y:S01]  /*0130*/  S2R R5, SR_TID.X ;  /* 0x0000000000057919 */ /* 0x000e220000002100 */
[----:B------:R-:W-:Y:S01]  /*0140*/  BSSY.RECONVERGENT B1, `(.L_x_89) ;  /* 0x0000009000017945 */ /* 0x000fe20003800200 */
[----:B------:R-:W-:Y:S01]  /*0150*/  HFMA2 R6, -RZ, RZ, 0, 0 ;  /* 0x00000000ff067431 */ /* 0x000fe200000001ff */
[----:B0-----:R-:W-:Y:S01]  /*0160*/  ISETP.GE.U32.AND P0, PT, R5, R4, PT ;  /* 0x000000040500720c */ /* 0x001fe20003f06070 */
[----:B------:R-:W-:-:S12]  /*0170*/  IMAD.MOV.U32 R7, RZ, RZ, R5 ;  /* 0x000000ffff077224 */ /* 0x000fd800078e0005 */
[----:B------:R-:W-:Y:S05]  /*0180*/  @P0 BRA `(.L_x_90) ;  /* 0x0000000000100947 */ /* 0x000fea0003800000 */
[----:B------:R-:W0:Y:S02]  /*0190*/  LDC.64 R2, c[0x0][0x380] ;  /* 0x0000e000ff027b82 */ /* 0x000e240000000a00 */
[----:B0-----:R-:W-:-:S05]  /*01a0*/  IMAD.WIDE.U32 R2, R5, 0x4, R2 ;  /* 0x0000000405027825 */ /* 0x001fca00078e0002 */
[----:B------:R0:W5:Y:S01]  /*01b0*/  LDG.E R6, desc[UR6][R2.64] ;  /* 0x0000000602067981 */ /* 0x000162000c1e1900 */
[----:B------:R-:W-:-:S07]  /*01c0*/  IADD3 R7, PT, PT, R5, 0x100, RZ ;  /* 0x0000010005077810 */ /* 0x000fce0007ffe0ff */
.L_x_90:
[----:B------:R-:W-:Y:S05]  /*01d0*/  BSYNC.RECONVERGENT B1 ;  /* 0x0000000000017941 */ /* 0x000fea0003800200 */
.L_x_89:
[----:B------:R-:W-:Y:S01]  /*01e0*/  ISETP.GE.U32.AND P0, PT, R7, R4, PT ;  /* 0x000000040700720c */ /* 0x000fe20003f06070 */
[----:B------:R-:W-:-:S12]  /*01f0*/  BSSY.RECONVERGENT B1, `(.L_x_91) ;  /* 0x000006d000017945 */ /* 0x000fd80003800200 */
[----:B------:R-:W-:Y:S05]  /*0200*/  @P0 BRA `(.L_x_92) ;  /* 0x0000000400ac0947 */ /* 0x000fea0003800000 */
[----:B0-----:R-:W-:Y:S01]  /*0210*/  LOP3.LUT R3, RZ, R7, RZ, 0x33, !PT ;  /* 0x00000007ff037212 */ /* 0x001fe200078e33ff */
[----:B------:R-:W-:Y:S04]  /*0220*/  BSSY.RECONVERGENT B2, `(.L_x_93) ;  /* 0x0000033000027945 */ /* 0x000fe80003800200 */
[----:B------:R-:W-:-:S05]  /*0230*/  IMAD.IADD R3, R3, 0x1, R4 ;  /* 0x0000000103037824 */ /* 0x000fca00078e0204 */
[C---:B------:R-:W-:Y:S02]  /*0240*/  ISETP.GE.U32.AND P0, PT, R3.reuse, 0xf00, PT ;  /* 0x00000f000300780c */ /* 0x040fe40003f06070 */
[----:B------:R-:W-:-:S04]  /*0250*/  LEA.HI R8, R3, 0x1, RZ, 0x18 ;  /* 0x0000000103087811 */ /* 0x000fc800078fc0ff */
[----:B------:R-:W-:-:S04]  /*0260*/  LOP3.LUT R22, R8, 0xf, RZ, 0xc0, !PT ;  /* 0x0000000f08167812 */ /* 0x000fc800078ec0ff */
[----:B------:R-:W-:-:S03]  /*0270*/  ISETP.NE.AND P1, PT, R22, RZ, PT ;  /* 0x000000ff1600720c */ /* 0x000fc60003f25270 */
[----:B------:R-:W-:Y:S10]  /*0280*/  @!P0 BRA `(.L_x_94) ;  /* 0x0000000000b08947 */ /* 0x000ff40003800000 */
[----:B------:R-:W0:Y:S01]  /*0290*/  LDC.64 R2, c[0x0][0x380] ;  /* 0x0000e000ff027b82 */ /* 0x000e220000000a00 */
[----:B------:R-:W-:-:S04]  /*02a0*/  LOP3.LUT R9, R8, 0x1fffff0, RZ, 0xc0, !PT ;  /* 0x01fffff008097812 */ /* 0x000fc800078ec0ff */
[----:B------:R-:W-:Y:S01]  /*02b0*/  IADD3 R9, PT, PT, -R9, RZ, RZ ;  /* 0x000000ff09097210 */ /* 0x000fe20007ffe1ff */
[----:B0-----:R-:W-:-:S03]  /*02c0*/  IMAD.WIDE.U32 R2, R7, 0x4, R2 ;  /* 0x0000000407027825 */ /* 0x001fc600078e0002 */
[----:B------:R-:W-:-:S05]  /*02d0*/  IADD3 R2, P0, PT, R2, 0x2000, RZ ;  /* 0x0000200002027810 */ /* 0x000fca0007f1e0ff */
[----:B------:R-:W-:-:S08]  /*02e0*/  IMAD.X R3, RZ, RZ, R3, P0 ;  /* 0x000000ffff037224 */ /* 0x000fd000000e0603 */
.L_x_95:
        /* <DEDUP_REMOVED lines=38> */
.L_x_94:
[----:B------:R-:W-:Y:S05]  /*0550*/  BSYNC.RECONVERGENT B2 ;  /* 0x0000000000027941 */ /* 0x000fea0003800200 */
.L_x_93:
[----:B------:R-:W-:Y:S05]  /*0560*/  @!P1 BRA `(.L_x_92) ;  /* 0x0000000000d49947 */ /* 0x000fea0003800000 */
[----:B------:R-:W-:Y:S01]  /*0570*/  ISETP.GE.U32.AND P0, PT, R22, 0x8, PT ;  /* 0x000000081600780c */ /* 0x000fe20003f06070 */
[----:B------:R-:W-:Y:S01]  /*0580*/  BSSY.RECONVERGENT B2, `(.L_x_96) ;  /* 0x0000017000027945 */ /* 0x000fe20003800200 */
[----:B------:R-:W-:-:S04]  /*0590*/  LOP3.LUT R11, R8, 0x7, RZ, 0xc0, !PT ;  /* 0x00000007080b7812 */ /* 0x000fc800078ec0ff */
[----:B------:R-:W-:-:S07]  /*05a0*/  ISETP.NE.AND P1, PT, R11, RZ, PT ;  /* 0x000000ff0b00720c */ /* 0x000fce0003f25270 */
[----:B------:R-:W-:Y:S06]  /*05b0*/  @!P0 BRA `(.L_x_97) ;  /* 0x00000000004c8947 */ /* 0x000fec0003800000 */
[----:B------:R-:W0:Y:S02]  /*05c0*/  LDC.64 R2, c[0x0][0x380] ;  /* 0x0000e000ff027b82 */ /* 0x000e240000000a00 */
[----:B0-----:R-:W-:-:S05]  /*05d0*/  IMAD.WIDE R2, R7, 0x4, R2 ;  /* 0x0000000407027825 */ /* 0x001fca00078e0202 */
        /* <DEDUP_REMOVED lines=17> */
.L_x_97:
[----:B------:R-:W-:Y:S05]  /*06f0*/  BSYNC.RECONVERGENT B2 ;  /* 0x0000000000027941 */ /* 0x000fea0003800200 */
.L_x_96:
        /* <DEDUP_REMOVED lines=17> */
.L_x_99:
[----:B------:R-:W-:Y:S05]  /*0810*/  BSYNC.RECONVERGENT B2 ;  /* 0x0000000000027941 */ /* 0x000fea0003800200 */
.L_x_98:
[----:B------:R-:W-:Y:S05]  /*0820*/  @!P1 BRA `(.L_x_92) ;  /* 0x0000000000249947 */ /* 0x000fea0003800000 */
[----:B------:R-:W0:Y:S01]  /*0830*/  LDC.64 R8, c[0x0][0x380] ;  /* 0x0000e000ff087b82 */ /* 0x000e220000000a00 */
[----:B------:R-:W-:-:S07]  /*0840*/  IMAD.MOV R10, RZ, RZ, -R10 ;  /* 0x000000ffff0a7224 */ /* 0x000fce00078e0a0a */
.L_x_100:
[----:B0-----:R-:W-:-:S06]  /*0850*/  IMAD.WIDE R2, R7, 0x4, R8 ;  /* 0x0000000407027825 */ /* 0x001fcc00078e0208 */
[----:B------:R-:W2:Y:S01]  /*0860*/  LDG.E R3, desc[UR6][R2.64] ;  /* 0x0000000602037981 */ /* 0x000ea2000c1e1900 */
[----:B------:R-:W-:Y:S01]  /*0870*/  IADD3 R10, PT, PT, R10, 0x1, RZ ;  /* 0x000000010a0a7810 */ /* 0x000fe20007ffe0ff */
[----:B------:R-:W-:-:S03]  /*0880*/  VIADD R7, R7, 0x100 ;  /* 0x0000010007077836 */ /* 0x000fc60000000000 */
[----:B------:R-:W-:Y:S01]  /*0890*/  ISETP.NE.AND P0, PT, R10, RZ, PT ;  /* 0x000000ff0a00720c */ /* 0x000fe20003f05270 */
[----:B--2--5:R-:W-:-:S12]  /*08a0*/  FADD R6, R3, R6 ;  /* 0x0000000603067221 */ /* 0x024fd80000000000 */
[----:B------:R-:W-:Y:S05]  /*08b0*/  @P0 BRA `(.L_x_100) ;  /* 0xfffffffc00e40947 */ /* 0x000fea000383ffff */
.L_x_92:
[----:B------:R-:W-:Y:S05]  /*08c0*/  BSYNC.RECONVERGENT B1 ;  /* 0x0000000000017941 */ /* 0x000fea0003800200 */
.L_x_91:
[----:B------:R-:W-:Y:S02]  /*08d0*/  ISETP.GE.U32.AND P0, PT, R4, 0x100, PT ;  /* 0x000001000400780c */ /* 0x000fe40003f06070 */
[----:B-----5:R-:W-:Y:S02]  /*08e0*/  MOV R9, R6 ;  /* 0x0000000600097202 */ /* 0x020fe40000000f00 */
[----:B------:R-:W-:-:S13]  /*08f0*/  ISETP.GE.U32.AND.EX P0, PT, R0, RZ, PT, P0 ;  /* 0x000000ff0000720c */ /* 0x000fda0003f06100 */
[----:B------:R-:W-:Y:S05]  /*0900*/  @!P0 BRA `(.L_x_101) ;  /* 0x0000000000ac8947 */ /* 0x000fea0003800000 */
[----:B------:R-:W1:Y:S01]  /*0910*/  S2R R6, SR_LANEID ;  /* 0x0000000000067919 */ /* 0x000e620000000000 */
[----:B------:R-:W-:Y:S01]  /*0920*/  ISETP.NE.AND P5, PT, R5, RZ, PT ;  /* 0x000000ff0500720c */ /* 0x000fe20003fa5270 */
        /* <DEDUP_REMOVED lines=14> */
[----:B-1----:R-:W-:-:S05]  /*0a10*/  @!P1 LEA R7, R7, R4, 0x18 ;  /* 0x0000000407079211 */ /* 0x002fca00078ec0ff */
[----:B------:R-:W-:-:S03]  /*0a20*/  @!P1 IMAD.IADD R2, R2, 0x1, R7 ;  /* 0x0000000102029824 */ /* 0x000fc600078e0207 */
[----:B0-----:R-:W-:Y:S01]  /*0a30*/  @!P0 FADD R0, R0, R3 ;  /* 0x0000000300008221 */ /* 0x001fe20000000000 */
[----:B------:R-:W-:-:S04]  /*0a40*/  ISETP.GT.AND P0, PT, R6, 0x17, PT ;  /* 0x000000170600780c */ /* 0x000fc80003f04270 */
[----:B------:R-:W0:Y:S09]  /*0a50*/  SHFL.DOWN PT, R3, R0, 0x8, 0x1f ;  /* 0x09001f0000037f89 */ /* 0x000e3200000e0000 */
[----:B0-----:R-:W-:Y:S01]  /*0a60*/  @!P0 FADD R0, R0, R3 ;  /* 0x0000000300008221 */ /* 0x001fe20000000000 */
[----:B------:R-:W-:-:S04]  /*0a70*/  ISETP.GT.AND P0, PT, R6, 0xf, PT ;  /* 0x0000000f0600780c */ /* 0x000fc80003f04270 */
[----:B------:R-:W0:Y:S02]  /*0a80*/  SHFL.DOWN PT, R3, R0, 0x10, 0x1f ;  /* 0x0a001f0000037f89 */ /* 0x000e2400000e0000 */
[----:B0-----:R-:W-:-:S05]  /*0a90*/  FADD R3, R0, R3 ;  /* 0x0000000300037221 */ /* 0x001fca0000000000 */
[----:B------:R1:W-:Y:S01]  /*0aa0*/  @!P1 STS [R2+0x8], R3 ;  /* 0x0000080302009388 */ /* 0x0003e20000000800 */
[----:B------:R-:W-:Y:S01]  /*0ab0*/  FSEL R8, R0, R3, P0 ;  /* 0x0000000300087208 */ /* 0x000fe20000000000 */
[----:B------:R-:W-:Y:S06]  /*0ac0*/  BAR.SYNC.DEFER_BLOCKING 0x0 ;  /* 0x0000000000007b1d */ /* 0x000fec0000010000 */
[----:B------:R-:W-:Y:S05]  /*0ad0*/  @P5 BRA `(.L_x_102) ;  /* 0x0000001400545947 */ /* 0x000fea0003800000 */
[----:B------:R-:W0:Y:S01]  /*0ae0*/  S2UR UR5, SR_CgaCtaId ;  /* 0x00000000000579c3 */ /* 0x000e220000008800 */
[----:B------:R-:W-:Y:S02]  /*0af0*/  UMOV UR4, 0x400 ;  /* 0x0000040000047882 */ /* 0x000fe40000000000 */
[----:B0-----:R-:W-:-:S09]  /*0b00*/  ULEA UR4, UR5, UR4, 0x18 ;  /* 0x0000000405047291 */ /* 0x001fd2000f8ec0ff */
[----:B-1----:R-:W0:Y:S04]  /*0b10*/  LDS R3, [UR4+0xc] ;  /* 0x00000c04ff037984 */ /* 0x002e280008000800 */
        /* <DEDUP_REMOVED lines=10> */
.L_x_101:
[----:B------:R-:W1:Y:S01]  /*0bc0*/  S2R R8, SR_LANEID ;  /* 0x0000000000087919 */ /* 0x000e620000000000 */
[C---:B0-----:R-:W-:Y:S02]  /*0bd0*/  LOP3.LUT R2, R5.reuse, 0x3e0, RZ, 0xc0, !PT ;  /* 0x000003e005027812 */ /* 0x041fe400078ec0ff */
[----:B------:R-:W-:Y:S02]  /*0be0*/  ISETP.NE.AND P5, PT, R5, RZ, PT ;  /* 0x000000ff0500720c */ /* 0x000fe40003fa5270 */
[----:B------:R-:W-:Y:S02]  /*0bf0*/  LOP3.LUT R7, RZ, R2, RZ, 0x33, !PT ;  /* 0x00000002ff077212 */ /* 0x000fe400078e33ff */
[----:B------:R-:W-:-:S03]  /*0c00*/  IADD3 R3, PT, PT, R2, 0x20, RZ ;  /* 0x0000002002037810 */ /* 0x000fc60007ffe0ff */
[----:B------:R-:W-:Y:S01]  /*0c10*/  IMAD.IADD R7, R7, 0x1, R4 ;  /* 0x0000000107077824 */ /* 0x000fe200078e0204 */
[----:B------:R-:W-:-:S04]  /*0c20*/  ISETP.GT.U32.AND P0, PT, R3, R4, PT ;  /* 0x000000040300720c */ /* 0x000fc80003f04070 */
[----:B------:R-:W-:-:S05]  /*0c30*/  SEL R7, R7, 0x1f, P0 ;  /* 0x0000001f07077807 */ /* 0x000fca0000000000 */
[----:B------:R-:W0:Y:S01]  /*0c40*/  SHFL.DOWN PT, R2, R9, 0x1, R7 ;  /* 0x0820000009027989 */ /* 0x000e2200000e0007 */
[C---:B-1----:R-:W-:Y:S02]  /*0c50*/  ISETP.GE.AND P0, PT, R8.reuse, R7, PT ;  /* 0x000000070800720c */ /* 0x042fe40003f06270 */
[C---:B------:R-:W-:Y:S02]  /*0c60*/  IADD3 R6, PT, PT, R8.reuse, 0x2, RZ ;  /* 0x0000000208067810 */ /* 0x040fe40007ffe0ff */
[----:B------:R-:W-:-:S09]  /*0c70*/  ISETP.NE.AND P1, PT, R8, RZ, PT ;  /* 0x000000ff0800720c */ /* 0x000fd20003f25270 */
[----:B0-----:R-:W-:Y:S01]  /*0c80*/  @!P0 FADD R9, R2, R9 ;  /* 0x0000000902098221 */ /* 0x001fe20000000000 */
[----:B------:R-:W-:Y:S01]  /*0c90*/  ISETP.GT.AND P0, PT, R6, R7, PT ;  /* 0x000000070600720c */ /* 0x000fe20003f04270 */
[----:B------:R-:W-:Y:S02]  /*0ca0*/  VIADD R6, R8, 0x4 ;  /* 0x0000000408067836 */ /* 0x000fe40000000000 */
[----:B------:R-:W0:Y:S01]  /*0cb0*/  @!P1 S2R R11, SR_CgaCtaId ;  /* 0x00000000000b9919 */ /* 0x000e220000008800 */
[----:B------:R-:W-:Y:S01]  /*0cc0*/  @!P1 SHF.R.U32.HI R3, RZ, 0x3, R5 ;  /* 0x00000003ff039819 */ /* 0x000fe20000011605 */
[----:B------:R-:W1:Y:S03]  /*0cd0*/  SHFL.DOWN PT, R2, R9, 0x2, R7 ;  /* 0x0840000009027989 */ /* 0x000e6600000e0007 */
[----:B------:R-:W-:-:S05]  /*0ce0*/  @!P1 LOP3.LUT R3, R3, 0x7c, RZ, 0xc0, !PT ;  /* 0x0000007c03039812 */ /* 0x000fca00078ec0ff */
[----:B-1----:R-:W-:Y:S01]  /*0cf0*/  @!P0 FADD R9, R9, R2 ;  /* 0x0000000209098221 */ /* 0x002fe20000000000 */
[-C--:B------:R-:W-:Y:S02]  /*0d00*/  ISETP.GT.AND P0, PT, R6, R7.reuse, PT ;  /* 0x000000070600720c */ /* 0x080fe40003f04270 */
[----:B------:R-:W-:Y:S02]  /*0d10*/  IADD3 R6, PT, PT, R8, 0x8, RZ ;  /* 0x0000000808067810 */ /* 0x000fe40007ffe0ff */
[----:B------:R-:W1:Y:S09]  /*0d20*/  SHFL.DOWN PT, R2, R9, 0x4, R7 ;  /* 0x0880000009027989 */ /* 0x000e7200000e0007 */
[----:B-1----:R-:W-:Y:S01]  /*0d30*/  @!P0 FADD R9, R9, R2 ;  /* 0x0000000209098221 */ /* 0x002fe20000000000 */
[----:B------:R-:W-:Y:S01]  /*0d40*/  ISETP.GT.AND P0, PT, R6, R7, PT ;  /* 0x000000070600720c */ /* 0x000fe20003f04270 */
[----:B------:R-:W-:-:S03]  /*0d50*/  VIADD R6, R8, 0x10 ;  /* 0x0000001008067836 */ /* 0x000fc60000000000 */
[----:B------:R-:W1:Y:S09]  /*0d60*/  SHFL.DOWN PT, R2, R9, 0x8, R7 ;  /* 0x0900000009027989 */ /* 0x000e7200000e0007 */
[----:B-1----:R-:W-:Y:S01]  /*0d70*/  @!P0 FADD R9, R9, R2 ;  /* 0x0000000209098221 */ /* 0x002fe20000000000 */
[----:B------:R-:W-:-:S02]  /*0d80*/  ISETP.GT.AND P0, PT, R6, R7, PT ;  /* 0x000000070600720c */ /* 0x000fc40003f04270 */
[----:B------:R-:W-:Y:S02]  /*0d90*/  @!P1 MOV R6, 0x400 ;  /* 0x0000040000069802 */ /* 0x000fe40000000f00 */
[----:B------:R-:W1:Y:S02]  /*0da0*/  SHFL.DOWN PT, R2, R9, 0x10, R7 ;  /* 0x0a00000009027989 */ /* 0x000e6400000e0007 */
[----:B0-----:R-:W-:-:S04]  /*0db0*/  @!P1 LEA R6, R11, R6, 0x18 ;  /* 0x000000060b069211 */ /* 0x001fc800078ec0ff */
[----:B------:R-:W-:-:S03]  /*0dc0*/  @!P1 IADD3 R3, PT, PT, R3, R6, RZ ;  /* 0x0000000603039210 */ /* 0x000fc60007ffe0ff */
[----:B-1----:R-:W-:-:S04]  /*0dd0*/  @!P0 FADD R9, R9, R2 ;  /* 0x0000000209098221 */ /* 0x002fc80000000000 */
[----:B------:R-:W-:-:S05]  /*0de0*/  IMAD.MOV.U32 R8, RZ, RZ, R9 ;  /* 0x000000ffff087224 */ /* 0x000fca00078e0009 */
[----:B------:R0:W-:Y:S01]  /*0df0*/  @!P1 STS [R3+0x8], R8 ;  /* 0x0000080803009388 */ /* 0x0001e20000000800 */
[----:B------:R-:W-:Y:S06]  /*0e00*/  BAR.SYNC.DEFER_BLOCKING 0x0 ;  /* 0x0000000000007b1d */ /* 0x000fec0000010000 */
[----:B------:R-:W-:Y:S05]  /*0e10*/  @P5 BRA `(.L_x_102) ;  /* 0x0000001000845947 */ /* 0x000fea0003800000 */
[----:B------:R-:W1:Y:S01]  /*0e20*/  S2UR UR5, SR_CgaCtaId ;  /* 0x00000000000579c3 */ /* 0x000e620000008800 */
[----:B------:R-:W-:Y:S01]  /*0e30*/  UMOV UR4, 0x400 ;  /* 0x0000040000047882 */ /* 0x000fe20000000000 */
[C---:B------:R-:W-:Y:S02]  /*0e40*/  ISETP.GT.U32.AND P3, PT, R4.reuse, 0x20, PT ;  /* 0x000000200400780c */ /* 0x040fe40003f64070 */
[----:B------:R-:W-:Y:S02]  /*0e50*/  ISETP.GT.U32.AND P1, PT, R4, 0x40, PT ;  /* 0x000000400400780c */ /* 0x000fe40003f24070 */
[----:B------:R-:W-:Y:S02]  /*0e60*/  ISETP.GT.U32.AND.EX P3, PT, R0, RZ, PT, P3 ;  /* 0x000000ff0000720c */ /* 0x000fe40003f64130 */
[----:B------:R-:W-:Y:S02]  /*0e70*/  ISETP.GT.U32.AND P0, PT, R4, 0x60, PT ;  /* 0x000000600400780c */ /* 0x000fe40003f04070 */
[----:B------:R-:W-:-:S02]  /*0e80*/  ISETP.GT.U32.AND.EX P1, PT, R0, RZ, PT, P1 ;  /* 0x000000ff0000720c */ /* 0x000fc40003f24110 */
[----:B------:R-:W-:Y:S02]  /*0e90*/  ISETP.GT.U32.AND P2, PT, R4, 0x80, PT ;  /* 0x000000800400780c */ /* 0x000fe40003f44070 */
[----:B------:R-:W-:Y:S02]  /*0ea0*/  ISETP.GT.U32.AND.EX P0, PT, R0, RZ, PT, P0 ;  /* 0x000000ff0000720c */ /* 0x000fe40003f04100 */
[----:B------:R-:W-:Y:S02]  /*0eb0*/  ISETP.GT.U32.AND P4, PT, R4, 0xa0, PT ;  /* 0x000000a00400780c */ /* 0x000fe40003f84070 */
[C---:B------:R-:W-:Y:S02]  /*0ec0*/  ISETP.GT.U32.AND.EX P2, PT, R0.reuse, RZ, PT, P2 ;  /* 0x000000ff0000720c */ /* 0x040fe40003f44120 */
[----:B------:R-:W-:Y:S01]  /*0ed0*/  ISETP.GT.U32.AND.EX P4, PT, R0, RZ, PT, P4 ;  /* 0x000000ff0000720c */ /* 0x000fe20003f84140 */
[----:B-1----:R-:W-:-:S09]  /*0ee0*/  ULEA UR4, UR5, UR4, 0x18 ;  /* 0x0000000405047291 */ /* 0x002fd2000f8ec0ff */
[----:B0-----:R-:W0:Y:S04]  /*0ef0*/  LDS R3, [UR4+0xc] ;  /* 0x00000c04ff037984 */ /* 0x001e280008000800 */
[----:B------:R-:W1:Y:S04]  /*0f00*/  LDS.128 R12, [UR4+0x10] ;  /* 0x00001004ff0c7984 */ /* 0x000e680008000c00 */
[----:B------:R-:W2:Y:S01]  /*0f10*/  LDS.64 R6, [UR4+0x20] ;  /* 0x00002004ff067984 */ /* 0x000ea20008000a00 */
[----:B0-----:R-:W-:Y:S01]  /*0f20*/  @P3 FADD R8, R8, R3 ;  /* 0x0000000308083221 */ /* 0x001fe20000000000 */
[----:B------:R-:W-:-:S03]  /*0f30*/  ISETP.GT.U32.AND P3, PT, R4, 0xc0, PT ;  /* 0x000000c00400780c */ /* 0x000fc60003f64070 */
[----:B-1----:R-:W-:Y:S01]  /*0f40*/  @P1 FADD R8, R8, R12 ;  /* 0x0000000c08081221 */ /* 0x002fe20000000000 */
[----:B------:R-:W-:Y:S02]  /*0f50*/  ISETP.GT.U32.AND P1, PT, R4, 0xe0, PT ;  /* 0x000000e00400780c */ /* 0x000fe40003f24070 */
[----:B------:R-:W-:Y:S01]  /*0f60*/  ISETP.GT.U32.AND.EX P3, PT, R0, RZ, PT, P3 ;  /* 0x000000ff0000720c */ /* 0x000fe20003f64130 */
[----:B------:R-:W-:Y:S01]  /*0f70*/  @P0 FADD R8, R8, R13 ;  /* 0x0000000d08080221 */ /* 0x000fe20000000000 */
[----:B------:R-:W-:-:S03]  /*0f80*/  ISETP.GT.U32.AND.EX P1, PT, R0, RZ, PT, P1 ;  /* 0x000000ff0000720c */ /* 0x000fc60003f24110 */
[----:B------:R-:W-:-:S04]  /*0f90*/  @P2 FADD R8, R8, R14 ;  /* 0x0000000e08082221 */ /* 0x000fc80000000000 */
[----:B------:R-:W-:-:S04]  /*0fa0*/  @P4 FADD R8, R8, R15 ;  /* 0x0000000f08084221 */ /* 0x000fc80000000000 */
[----:B--2---:R-:W-:-:S04]  /*0fb0*/  @P3 FADD R8, R8, R6 ;  /* 0x0000000608083221 */ /* 0x004fc80000000000 */
[----:B------:R-:W-:Y:S01]  /*0fc0*/  @P1 FADD R8, R8, R7 ;  /* 0x0000000708081221 */ /* 0x000fe20000000000 */
[----:B------:R-:W-:Y:S06]  /*0fd0*/  BRA `(.L_x_102) ;  /* 0x0000001000147947 */ /* 0x000fec0003800000 */
.L_x_88:
[----:B------:R-:W0:Y:S01]  /*0fe0*/  S2R R8, SR_TID.X ;  /* 0x0000000000087919 */ /* 0x000e220000002100 */
[----:B------:R-:W0:Y:S02]  /*0ff0*/  LDC.64 R2, c[0x0][0x380] ;  /* 0x0000e000ff027b82 */ /* 0x000e240000000a00 */
[----:B0-----:R-:W-:-:S05]  /*1000*/  IMAD.WIDE.U32 R2, R8, 0x4, R2 ;  /* 0x0000000408027825 */ /* 0x001fca00078e0002 */
        /* <DEDUP_REMOVED lines=16> */
[----:B--2---:R-:W-:Y:S01]  /*1110*/  FADD R9, R9, R12 ;  /* 0x0000000c09097221 */ /* 0x004fe20000000000 */
[----:B---3--:R-:W-:Y:S01]  /*1120*/  FADD R14, R11, R14 ;  /* 0x0000000e0b0e7221 */ /* 0x008fe20000000000 */
[----:B------:R-:W-:-:S03]  /*1130*/  HFMA2 R11, -RZ, RZ, 0, 0.00048828125 ;  /* 0x00001000ff0b7431 */ /* 0x000fc600000001ff */
[----:B------:R-:W-:Y:S01]  /*1140*/  FADD R14, R9, R14 ;  /* 0x0000000e090e7221 */ /* 0x000fe20000000000 */
[----:B------:R-:W-:Y:S01]  /*1150*/  IADD3 R9, P1, PT, R4, -0x1000, RZ ;  /* 0xfffff00004097810 */ /* 0x000fe20007f3e0ff */
[----:B----4-:R-:W-:-:S03]  /*1160*/  FADD R13, R13, R16 ;  /* 0x000000100d0d7221 */ /* 0x010fc60000000000 */
[----:B------:R-:W-:Y:S02]  /*1170*/  ISETP.GE.U32.AND P0, PT, R9, 0x1000, PT ;  /* 0x000010000900780c */ /* 0x000fe40003f06070 */
[----:B------:R-:W-:-:S04]  /*1180*/  IADD3.X R12, PT, PT, R0, -0x1, RZ, P1, !PT ;  /* 0xffffffff000c7810 */ /* 0x000fc80000ffe4ff */
[----:B------:R-:W-:Y:S01]  /*1190*/  ISETP.GE.U32.AND.EX P0, PT, R12, RZ, PT, P0 ;  /* 0x000000ff0c00720c */ /* 0x000fe20003f06100 */
        /* <DEDUP_REMOVED lines=11> */
[----:B------:R-:W-:Y:S01]  /*1250*/  IMAD.MOV.U32 R13, RZ, RZ, RZ ;  /* 0x000000ffff0d7224 */ /* 0x000fe200078e00ff */
[----:B------:R-:W-:Y:S06]  /*1260*/  @!P0 BRA `(.L_x_103) ;  /* 0x0000000000c08947 */ /* 0x000fec0003800000 */
[----:B------:R-:W0:Y:S01]  /*1270*/  LDC.64 R4, c[0x0][0x390] ;  /* 0x0000e400ff047b82 */ /* 0x000e220000000a00 */
[----:B------:R-:W-:Y:S01]  /*1280*/  MOV R11, 0x1000 ;  /* 0x00001000000b7802 */ /* 0x000fe20000000f00 */
[----:B------:R-:W-:-:S07]  /*1290*/  IMAD.MOV.U32 R13, RZ, RZ, RZ ;  /* 0x000000ffff0d7224 */ /* 0x000fce00078e00ff */
.L_x_105:
[----:B------:R-:W-:-:S04]  /*12a0*/  LEA R6, P0, R11, R2, 0x2 ;  /* 0x000000020b067211 */ /* 0x000fc800078010ff */
[----:B------:R-:W-:-:S05]  /*12b0*/  LEA.HI.X R7, R11, R3, R13, 0x2, P0 ;  /* 0x000000030b077211 */ /* 0x000fca00000f140d */
[----:B------:R-:W2:Y:S04]  /*12c0*/  LDG.E R0, desc[UR6][R6.64+0x2400] ;  /* 0x0024000606007981 */ /* 0x000ea8000c1e1900 */
[----:B------:R-:W2:Y:S04]  /*12d0*/  LDG.E R15, desc[UR6][R6.64+0x2800] ;  /* 0x00280006060f7981 */ /* 0x000ea8000c1e1900 */
        /* <DEDUP_REMOVED lines=13> */
[----:B------:R0:W5:Y:S02]  /*13b0*/  LDG.E R20, desc[UR6][R6.64+0x3c00] ;  /* 0x003c000606147981 */ /* 0x000164000c1e1900 */
[----:B0-----:R-:W-:-:S04]  /*13c0*/  IADD3 R6, P1, PT, -R11, R4, RZ ;  /* 0x000000040b067210 */ /* 0x001fc80007f3e1ff */
[----:B------:R-:W-:Y:S01]  /*13d0*/  ISETP.GE.U32.AND P0, PT, R6, 0x1000, PT ;  /* 0x000010000600780c */ /* 0x000fe20003f06070 */
[----:B--2---:R-:W-:Y:S01]  /*13e0*/  FADD R15, R0, R15 ;  /* 0x0000000f000f7221 */ /* 0x004fe20000000000 */
[----:B------:R-:W-:-:S04]  /*13f0*/  MOV R0, R5 ;  /* 0x0000000500007202 */ /* 0x000fc80000000f00 */
[----:B------:R-:W-:Y:S01]  /*1400*/  IADD3.X R6, PT, PT, ~R13, R0, RZ, P1, !PT ;  /* 0x000000000d067210 */ /* 0x000fe20000ffe5ff */
[----:B---3--:R-:W-:-:S03]  /*1410*/  FADD R10, R27, R10 ;  /* 0x0000000a1b0a7221 */ /* 0x008fc60000000000 */
[----:B------:R-:W-:Y:S01]  /*1420*/  ISETP.GE.U32.AND.EX P0, PT, R6, RZ, PT, P0 ;  /* 0x000000ff0600720c */ /* 0x000fe20003f06100 */
[----:B----4-:R-:W-:-:S04]  /*1430*/  FADD R29, R26, R29 ;  /* 0x0000001d1a1d7221 */ /* 0x010fc80000000000 */
[----:B------:R-:W-:Y:S01]  /*1440*/  FADD R10, R10, R29 ;  /* 0x0000001d0a0a7221 */ /* 0x000fe20000000000 */
[----:B-----5:R-:W-:Y:S01]  /*1450*/  FADD R24, R24, R25 ;  /* 0x0000001918187221 */ /* 0x020fe20000000000 */
[----:B------:R-:W-:-:S04]  /*1460*/  FADD R23, R23, R22 ;  /* 0x0000001617177221 */ /* 0x000fc80000000000 */
        /* <DEDUP_REMOVED lines=11> */
[----:B------:R-:W-:-:S05]  /*1520*/  IADD3 R11, P0, PT, R11, 0x1000, RZ ;  /* 0x000010000b0b7810 */ /* 0x000fca0007f1e0ff */
[----:B------:R-:W-:Y:S01]  /*1530*/  IMAD.X R13, RZ, RZ, R13, P0 ;  /* 0x000000ffff0d7224 */ /* 0x000fe200000e060d */
[----:B------:R-:W-:-:S04]  /*1540*/  ISETP.GT.U32.AND P0, PT, R11, R9, PT ;  /* 0x000000090b00720c */ /* 0x000fc80003f04070 */
[----:B------:R-:W-:-:S13]  /*1550*/  ISETP.GT.U32.AND.EX P0, PT, R13, R12, PT, P0 ;  /* 0x0000000c0d00720c */ /* 0x000fda0003f04100 */
[----:B------:R-:W-:Y:S05]  /*1560*/  @!P0 BRA `(.L_x_105) ;  /* 0xfffffffc004c8947 */ /* 0x000fea000383ffff */
.L_x_103:
[CC--:B------:R-:W-:Y:S01]  /*1570*/  IADD3 R3, PT, PT, -R11.reuse, R4.reuse, RZ ;  /* 0x000000040b037210 */ /* 0x0c0fe20007ffe1ff */
[----:B------:R-:W-:Y:S01]  /*1580*/  BSSY.RECONVERGENT B1, `(.L_x_104) ;  /* 0x0000080000017945 */ /* 0x000fe20003800200 */
[----:B------:R-:W-:Y:S02]  /*1590*/  ISETP.GE.U32.AND P1, PT, R11, R4, PT ;  /* 0x000000040b00720c */ /* 0x000fe40003f26070 */
[----:B------:R-:W-:-:S04]  /*15a0*/  ISETP.GE.AND P0, PT, R8, R3, PT ;  /* 0x000000030800720c */ /* 0x000fc80003f06270 */
[----:B------:R-:W-:-:S13]  /*15b0*/  ISETP.GE.U32.OR.EX P0, PT, R13, R0, P0, P1 ;  /* 0x000000000d00720c */ /* 0x000fda0000706510 */
[----:B------:R-:W-:Y:S05]  /*15c0*/  @P0 BRA `(.L_x_106) ;  /* 0x0000000400ec0947 */ /* 0x000fea0003800000 */
[----:B------:R-:W-:Y:S01]  /*15d0*/  LOP3.LUT R0, RZ, R8, RZ, 0x33, !PT ;  /* 0x00000008ff007212 */ /* 0x000fe200078e33ff */
[----:B------:R-:W-:Y:S03]  /*15e0*/  BSSY.RECONVERGENT B2, `(.L_x_107) ;  /* 0x0000038000027945 */ /* 0x000fe60003800200 */
[----:B------:R-:W-:-:S04]  /*15f0*/  IADD3 R0, PT, PT, -R11, R4, R0 ;  /* 0x000000040b007210 */ /* 0x000fc80007ffe100 */
[C---:B------:R-:W-:Y:S02]  /*1600*/  ISETP.GE.U32.AND P1, PT, R0.reuse, 0xf00, PT ;  /* 0x00000f000000780c */ /* 0x040fe40003f26070 */
[----:B------:R-:W-:Y:S02]  /*1610*/  LEA.HI R4, R0, 0x1, RZ, 0x18 ;  /* 0x0000000100047811 */ /* 0x000fe400078fc0ff */
[----:B------:R-:W-:Y:S02]  /*1620*/  MOV R0, R8 ;  /* 0x0000000800007202 */ /* 0x000fe40000000f00 */
[----:B------:R-:W-:-:S04]  /*1630*/  LOP3.LUT R24, R4, 0xf, RZ, 0xc0, !PT ;  /* 0x0000000f04187812 */ /* 0x000fc800078ec0ff */
[----:B------:R-:W-:-:S03]  /*1640*/  ISETP.NE.AND P0, PT, R24, RZ, PT ;  /* 0x000000ff1800720c */ /* 0x000fc60003f05270 */
[----:B------:R-:W-:Y:S10]  /*1650*/  @!P1 BRA `(.L_x_108) ;  /* 0x0000000000c09947 */ /* 0x000ff40003800000 */
[----:B------:R-:W0:Y:S01]  /*1660*/  LDCU.64 UR4, c[0x0][0x380] ;  /* 0x00007000ff0477ac */ /* 0x000e220008000a00 */
[----:B------:R-:W-:Y:S02]  /*1670*/  IADD3 R3, P1, PT, R8, R11, RZ ;  /* 0x0000000b08037210 */ /* 0x000fe40007f3e0ff */
[----:B------:R-:W-:-:S03]  /*1680*/  LOP3.LUT R9, R4, 0x1fffff0, RZ, 0xc0, !PT ;  /* 0x01fffff004097812 */ /* 0x000fc600078ec0ff */
[----:B------:R-:W-:Y:S01]  /*1690*/  IMAD.X R0, RZ, RZ, R13, P1 ;  /* 0x000000ffff007224 */ /* 0x000fe200008e060d */
[----:B------:R-:W-:Y:S02]  /*16a0*/  IADD3 R9, PT, PT, -R9, RZ, RZ ;  /* 0x000000ff09097210 */ /* 0x000fe40007ffe1ff */
[----:B0-----:R-:W-:-:S04]  /*16b0*/  LEA R2, P2, R3, UR4, 0x2 ;  /* 0x0000000403027c11 */ /* 0x001fc8000f8410ff */
[----:B------:R-:W-:Y:S02]  /*16c0*/  IADD3 R2, P1, PT, R2, 0x2000, RZ ;  /* 0x0000200002027810 */ /* 0x000fe40007f3e0ff */
[----:B------:R-:W-:Y:S02]  /*16d0*/  LEA.HI.X R3, R3, UR5, R0, 0x2, P2 ;  /* 0x0000000503037c11 */ /* 0x000fe400090f1400 */
[----:B------:R-:W-:-:S03]  /*16e0*/  MOV R0, R8 ;  /* 0x0000000800007202 */ /* 0x000fc60000000f00 */
[----:B------:R-:W-:-:S07]  /*16f0*/  IMAD.X R3, RZ, RZ, R3, P1 ;  /* 0x000000ffff037224 */ /* 0x000fce00008e0603 */
.L_x_109:
        /* <DEDUP_REMOVED lines=16> */
[----:B------:R-:W-:Y:S01]  /*1800*/  IADD3 R9, PT, PT, R9, 0x10, RZ ;  /* 0x0000001009097810 */ /* 0x000fe20007ffe0ff */
[----:B------:R-:W-:-:S03]  /*1810*/  VIADD R0, R0, 0x1000 ;  /* 0x0000100000007836 */ /* 0x000fc60000000000 */
[----:B------:R-:W-:Y:S02]  /*1820*/  ISETP.NE.AND P1, PT, R9, RZ, PT ;  /* 0x000000ff0900720c */ /* 0x000fe40003f25270 */
[----:B0-----:R-:W-:-:S04]  /*1830*/  IADD3 R2, P2, PT, R2, 0x4000, RZ ;  /* 0x0000400002027810 */ /* 0x001fc80007f5e0ff */
[----:B------:R-:W-:Y:S01]  /*1840*/  IADD3.X R3, PT, PT, RZ, R3, RZ, P2, !PT ;  /* 0x00000003ff037210 */ /* 0x000fe200017fe4ff */
        /* <DEDUP_REMOVED lines=17> */
.L_x_108:
[----:B------:R-:W-:Y:S05]  /*1960*/  BSYNC.RECONVERGENT B2 ;  /* 0x0000000000027941 */ /* 0x000fea0003800200 */
.L_x_107:
[----:B------:R-:W-:Y:S05]  /*1970*/  @!P0 BRA `(.L_x_106) ;  /* 0x0000000400008947 */ /* 0x000fea0003800000 */
[----:B------:R-:W-:Y:S01]  /*1980*/  ISETP.GE.U32.AND P0, PT, R24, 0x8, PT ;  /* 0x000000081800780c */ /* 0x000fe20003f06070 */
[----:B------:R-:W-:Y:S01]  /*1990*/  BSSY.RECONVERGENT B2, `(.L_x_110) ;  /* 0x000001a000027945 */ /* 0x000fe20003800200 */
[----:B------:R-:W-:-:S04]  /*19a0*/  LOP3.LUT R7, R4, 0x7, RZ, 0xc0, !PT ;  /* 0x0000000704077812 */ /* 0x000fc800078ec0ff */
[----:B------:R-:W-:-:S07]  /*19b0*/  ISETP.NE.AND P1, PT, R7, RZ, PT ;  /* 0x000000ff0700720c */ /* 0x000fce0003f25270 */
[----:B------:R-:W-:Y:S06]  /*19c0*/  @!P0 BRA `(.L_x_111) ;  /* 0x0000000000588947 */ /* 0x000fec0003800000 */
[----:B------:R-:W0:Y:S01]  /*19d0*/  LDCU.64 UR4, c[0x0][0x380] ;  /* 0x00007000ff0477ac */ /* 0x000e220008000a00 */
[----:B------:R-:W-:-:S04]  /*19e0*/  IADD3 R3, P0, PT, R0, R11, RZ ;  /* 0x0000000b00037210 */ /* 0x000fc80007f1e0ff */
[----:B------:R-:W-:Y:S02]  /*19f0*/  IADD3.X R6, PT, PT, RZ, R13, RZ, P0, !PT ;  /* 0x0000000dff067210 */ /* 0x000fe400007fe4ff */
[----:B0-----:R-:W-:-:S04]  /*1a00*/  LEA R2, P0, R3, UR4, 0x2 ;  /* 0x0000000403027c11 */ /* 0x001fc8000f8010ff */
        /* <DEDUP_REMOVED lines=9> */
[----:B------:R-:W-:Y:S01]  /*1aa0*/  IADD3 R0, PT, PT, R0, 0x800, RZ ;  /* 0x0000080000007810 */ /* 0x000fe20007ffe0ff */
        /* <DEDUP_REMOVED lines=8> */
.L_x_111:
[----:B------:R-:W-:Y:S05]  /*1b30*/  BSYNC.RECONVERGENT B2 ;  /* 0x0000000000027941 */ /* 0x000fea0003800200 */
.L_x_110:
[----:B------:R-:W-:Y:S05]  /*1b40*/  @!P1 BRA `(.L_x_106) ;  /* 0x00000000008c9947 */ /* 0x000fea0003800000 */
[----:B------:R-:W-:Y:S01]  /*1b50*/  ISETP.GE.U32.AND P0, PT, R7, 0x4, PT ;  /* 0x000000040700780c */ /* 0x000fe20003f06070 */
[----:B------:R-:W-:Y:S01]  /*1b60*/  BSSY.RECONVERGENT B2, `(.L_x_112) ;  /* 0x0000012000027945 */ /* 0x000fe20003800200 */
[----:B------:R-:W-:-:S04]  /*1b70*/  LOP3.LUT R6, R4, 0x3, RZ, 0xc0, !PT ;  /* 0x0000000304067812 */ /* 0x000fc800078ec0ff */
[----:B------:R-:W-:-:S07]  /*1b80*/  ISETP.NE.AND P1, PT, R6, RZ, PT ;  /* 0x000000ff0600720c */ /* 0x000fce0003f25270 */
[----:B------:R-:W-:Y:S06]  /*1b90*/  @!P0 BRA `(.L_x_113) ;  /* 0x0000000000388947 */ /* 0x000fec0003800000 */
[----:B------:R-:W0:Y:S01]  /*1ba0*/  LDCU.64 UR4, c[0x0][0x380] ;  /* 0x00007000ff0477ac */ /* 0x000e220008000a00 */
[----:B------:R-:W-:-:S05]  /*1bb0*/  IADD3 R3, P0, PT, R0, R11, RZ ;  /* 0x0000000b00037210 */ /* 0x000fca0007f1e0ff */
[----:B------:R-:W-:Y:S01]  /*1bc0*/  IMAD.X R4, RZ, RZ, R13, P0 ;  /* 0x000000ffff047224 */ /* 0x000fe200000e060d */
[----:B0-----:R-:W-:-:S04]  /*1bd0*/  LEA R2, P0, R3, UR4, 0x2 ;  /* 0x0000000403027c11 */ /* 0x001fc8000f8010ff */
[----:B------:R-:W-:-:S05]  /*1be0*/  LEA.HI.X R3, R3, UR5, R4, 0x2, P0 ;  /* 0x0000000503037c11 */ /* 0x000fca00080f1404 */
[----:B------:R-:W2:Y:S04]  /*1bf0*/  LDG.E R5, desc[UR6][R2.64] ;  /* 0x0000000602057981 */ /* 0x000ea8000c1e1900 */
[----:B------:R-:W3:Y:S04]  /*1c00*/  LDG.E R4, desc[UR6][R2.64+0x400] ;  /* 0x0004000602047981 */ /* 0x000ee8000c1e1900 */
[----:B------:R-:W4:Y:S04]  /*1c10*/  LDG.E R7, desc[UR6][R2.64+0x800] ;  /* 0x0008000602077981 */ /* 0x000f28000c1e1900 */
[----:B------:R-:W5:Y:S01]  /*1c20*/  LDG.E R9, desc[UR6][R2.64+0xc00] ;  /* 0x000c000602097981 */ /* 0x000f62000c1e1900 */
[----:B------:R-:W-:Y:S01]  /*1c30*/  IADD3 R0, PT, PT, R0, 0x400, RZ ;  /* 0x0000040000007810 */ /* 0x000fe20007ffe0ff */
[----:B--2---:R-:W-:-:S04]  /*1c40*/  FADD R5, R10, R5 ;  /* 0x000000050a057221 */ /* 0x004fc80000000000 */
[----:B---3--:R-:W-:-:S04]  /*1c50*/  FADD R4, R5, R4 ;  /* 0x0000000405047221 */ /* 0x008fc80000000000 */
[----:B----4-:R-:W-:-:S04]  /*1c60*/  FADD R4, R4, R7 ;  /* 0x0000000704047221 */ /* 0x010fc80000000000 */
[----:B-----5:R-:W-:-:S07]  /*1c70*/  FADD R10, R4, R9 ;  /* 0x00000009040a7221 */ /* 0x020fce0000000000 */
.L_x_113:
[----:B------:R-:W-:Y:S05]  /*1c80*/  BSYNC.RECONVERGENT B2 ;  /* 0x0000000000027941 */ /* 0x000fea0003800200 */
.L_x_112:
[----:B------:R-:W-:Y:S05]  /*1c90*/  @!P1 BRA `(.L_x_106) ;  /* 0x0000000000389947 */ /* 0x000fea0003800000 */
[----:B------:R-:W0:Y:S01]  /*1ca0*/  LDCU.64 UR4, c[0x0][0x380] ;  /* 0x00007000ff0477ac */ /* 0x000e220008000a00 */
[----:B------:R-:W-:Y:S01]  /*1cb0*/  IADD3 R5, P0, PT, R0, R11, RZ ;  /* 0x0000000b00057210 */ /* 0x000fe20007f1e0ff */
[----:B------:R-:W-:-:S03]  /*1cc0*/  IMAD.MOV R0, RZ, RZ, -R6 ;  /* 0x000000ffff007224 */ /* 0x000fc600078e0a06 */
[----:B------:R-:W-:Y:S02]  /*1cd0*/  IADD3.X R4, PT, PT, RZ, R13, RZ, P0, !PT ;  /* 0x0000000dff047210 */ /* 0x000fe400007fe4ff */
[----:B0-----:R-:W-:-:S04]  /*1ce0*/  LEA R2, P1, R5, UR4, 0x2 ;  /* 0x0000000405027c11 */ /* 0x001fc8000f8210ff */
[----:B------:R-:W-:-:S09]  /*1cf0*/  LEA.HI.X R5, R5, UR5, R4, 0x2, P1 ;  /* 0x0000000505057c11 */ /* 0x000fd200088f1404 */
.L_x_114:
[----:B------:R-:W-:-:S06]  /*1d00*/  MOV R3, R5 ;  /* 0x0000000500037202 */ /* 0x000fcc0000000f00 */
[----:B------:R0:W2:Y:S01]  /*1d10*/  LDG.E R3, desc[UR6][R2.64] ;  /* 0x0000000602037981 */ /* 0x0000a2000c1e1900 */
[----:B------:R-:W-:-:S04]  /*1d20*/  IADD3 R0, PT, PT, R0, 0x1, RZ ;  /* 0x0000000100007810 */ /* 0x000fc80007ffe0ff */
[----:B------:R-:W-:Y:S02]  /*1d30*/  ISETP.NE.AND P0, PT, R0, RZ, PT ;  /* 0x000000ff0000720c */ /* 0x000fe40003f05270 */
[----:B0-----:R-:W-:-:S05]  /*1d40*/  IADD3 R2, P1, PT, R2, 0x400, RZ ;  /* 0x0000040002027810 */ /* 0x001fca0007f3e0ff */
[----:B------:R-:W-:Y:S02]  /*1d50*/  IMAD.X R5, RZ, RZ, R5, P1 ;  /* 0x000000ffff057224 */ /* 0x000fe400008e0605 */
[----:B--2---:R-:W-:-:S04]  /*1d60*/  FADD R10, R3, R10 ;  /* 0x0000000a030a7221 */ /* 0x004fc80000000000 */
[----:B------:R-:W-:Y:S05]  /*1d70*/  @P0 BRA `(.L_x_114) ;  /* 0xfffffffc00e00947 */ /* 0x000fea000383ffff */
.L_x_106:
[----:B------:R-:W-:Y:S05]  /*1d80*/  BSYNC.RECONVERGENT B1 ;  /* 0x0000000000017941 */ /* 0x000fea0003800200 */
.L_x_104:
[----:B------:R-:W0:Y:S01]  /*1d90*/  S2R R6, SR_LANEID ;  /* 0x0000000000067919 */ /* 0x000e220000000000 */
[----:B------:R-:W-:Y:S02]  /*1da0*/  MOV R3, R10 ;  /* 0x0000000a00037202 */ /* 0x000fe40000000f00 */
[----:B------:R-:W-:-:S03]  /*1db0*/  ISETP.NE.AND P5, PT, R8, RZ, PT ;  /* 0x000000ff0800720c */ /* 0x000fc60003fa5270 */
        /* <DEDUP_REMOVED lines=39> */
.L_x_102:
[----:B------:R-:W-:Y:S05]  /*2030*/  BSYNC.RECONVERGENT B0 ;  /* 0x0000000000007941 */ /* 0x000fea0003800200 */
.L_x_87:
[----:B------:R-:W-:Y:S05]  /*2040*/  @P5 EXIT ;  /* 0x000000000000594d */ /* 0x000fea0003800000 */
[----:B01----:R-:W0:Y:S01]  /*2050*/  LDC.64 R2, c[0x0][0x388] ;  /* 0x0000e200ff027b82 */ /* 0x003e220000000a00 */
[----:B------:R-:W2:Y:S02]  /*2060*/  LDCU UR4, c[0x0][0x39c] ;  /* 0x00007380ff0477ac */ /* 0x000ea40008000800 */
[----:B--2---:R-:W-:-:S05]  /*2070*/  FADD R5, R8, UR4 ;  /* 0x0000000408057e21 */ /* 0x004fca0008000000 */
[----:B0-----:R-:W-:Y:S01]  /*2080*/  STG.E desc[UR6][R2.64], R5 ;  /* 0x0000000502007986 */ /* 0x001fe2000c101906 */
[----:B------:R-:W-:Y:S05]  /*2090*/  EXIT ;  /* 0x000000000000794d */ /* 0x000fea0003800000 */
.L_x_115:
        /* <DEDUP_REMOVED lines=14> */
.L_x_279:


//--------------------- .text._ZN3cub18CUB_300001_SM_10006detail6reduce28DeviceReduceSingleTileKernelINS2_10policy_hubIfjN4cuda3std3__44plusIfEEE10Policy1000EPfSC_iS9_ffNS7_10__identityEEEvT0_T1_T2_T3_T4_T6_ --------------------------
	.section	.text._ZN3cub18CUB_300001_SM_10006detail6reduce28DeviceReduceSingleTileKernelINS2_10policy_hubIfjN4cuda3std3__44plusIfEEE10Policy1000EPfSC_iS9_ffNS7_10__identityEEEvT0_T1_T2_T3_T4_T6_,"ax",@progbits
	.align	128
        .global         _ZN3cub18CUB_300001_SM_10006detail6reduce28DeviceReduceSingleTileKernelINS2_10policy_hubIfjN4cuda3std3__44plusIfEEE10Policy1000EPfSC_iS9_ffNS7_10__identityEEEvT0_T1_T2_T3_T4_T6_
        .type           _ZN3cub18CUB_300001_SM_10006detail6reduce28DeviceReduceSingleTileKernelINS2_10policy_hubIfjN4cuda3std3__44plusIfEEE10Policy1000EPfSC_iS9_ffNS7_10__identityEEEvT0_T1_T2_T3_T4_T6_,@function
        .size           _ZN3cub18CUB_300001_SM_10006detail6reduce28DeviceReduceSingleTileKernelINS2_10policy_hubIfjN4cuda3std3__44plusIfEEE10Policy1000EPfSC_iS9_ffNS7_10__identityEEEvT0_T1_T2_T3_T4_T6_,(.L_x_280 - _ZN3cub18CUB_300001_SM_10006detail6reduce28DeviceReduceSingleTileKernelINS2_10policy_hubIfjN4cuda3std3__44plusIfEEE10Policy1000EPfSC_iS9_ffNS7_10__identityEEEvT0_T1_T2_T3_T4_T6_)
        .other          _ZN3cub18CUB_300001_SM_10006detail6reduce28DeviceReduceSingleTileKernelINS2_10policy_hubIfjN4cuda3std3__44plusIfEEE10Policy1000EPfSC_iS9_ffNS7_10__identityEEEvT0_T1_T2_T3_T4_T6_,@"STO_CUDA_ENTRY STV_DEFAULT"
_ZN3cub18CUB_300001_SM_10006detail6reduce28DeviceReduceSingleTileKernelINS2_10policy_hubIfjN4cuda3std3__44plusIfEEE10Policy1000EPfSC_iS9_ffNS7_10__identityEEEvT0_T1_T2_T3_T4_T6_:
.text._ZN3cub18CUB_300001_SM_10006detail6reduce28DeviceReduceSingleTileKernelINS2_10policy_hubIfjN4cuda3std3__44plusIfEEE10Policy1000EPfSC_iS9_ffNS7_10__identityEEEvT0_T1_T2_T3_T4_T6_:
        /* <DEDUP_REMOVED lines=13> */
.L_x_116:
        /* <DEDUP_REMOVED lines=16> */
.L_x_121:
[----:B------:R-:W-:Y:S05]  /*01d0*/  BSYNC.RECONVERGENT B1 ;  /* 0x0000000000017941 */ /* 0x000fea0003800200 */
.L_x_120:
        /* <DEDUP_REMOVED lines=16> */
.L_x_126:
        /* <DEDUP_REMOVED lines=9> */
.L_x_125:
[----:B------:R-:W-:Y:S05]  /*0370*/  BSYNC.RECONVERGENT B2 ;  /* 0x0000000000027941 */ /* 0x000fea0003800200 */
.L_x_124:
        /* <DEDUP_REMOVED lines=8> */
.L_x_129:
        /* <DEDUP_REMOVED lines=43> */
.L_x_128:
[----:B------:R-:W-:Y:S05]  /*06b0*/  BSYNC.RECONVERGENT B2 ;  /* 0x0000000000027941 */ /* 0x000fea0003800200 */
.L_x_127:
        /* <DEDUP_REMOVED lines=26> */
.L_x_131:
[----:B------:R-:W-:Y:S05]  /*0860*/  BSYNC.RECONVERGENT B2 ;  /* 0x0000000000027941 */ /* 0x000fea0003800200 */
.L_x_130:
        /* <DEDUP_REMOVED lines=12> */
.L_x_123:
[----:B------:R-:W-:Y:S05]  /*0930*/  BSYNC.RECONVERGENT B1 ;  /* 0x0000000000017941 */ /* 0x000fea0003800200 */
.L_x_122:
        /* <DEDUP_REMOVED lines=10> */
[----:B------:R-:W1:Y:S06]  /*09e0*/  SHFL.DOWN PT, R3, R0, 0x2, 0x1f ;  /* 0x08401f0000037f89 */ /* 0x000e6c00000e0000 */
[----:B------:R-:W2:Y:S01]  /*09f0*/  @!P1 S2R R6, SR_CgaCtaId ;  /* 0x0000000000069919 */ /* 0x000ea20000008800 */
[----:B0-----:R-:W-:Y:S02]  /*0a00*/  @!P1 MOV R5, 0x400 ;  /* 0x0000040000059802 */ /* 0x001fe40000000f00 */
[----:B------:R-:W-:-:S04]  /*0a10*/  @!P1 SHF.R.U32.HI R4, RZ, 0x3, R2 ;  /* 0x00000003ff049819 */ /* 0x000fc80000011602 */
[----:B------:R-:W-:Y:S01]  /*0a20*/  @!P1 LOP3.LUT R4, R4, 0x7c, RZ, 0xc0, !PT ;  /* 0x0000007c04049812 */ /* 0x000fe200078ec0ff */
[----:B-1----:R-:W-:Y:S01]  /*0a30*/  @!P0 FADD R0, R0, R3 ;  /* 0x0000000300008221 */ /* 0x002fe20000000000 */
[----:B------:R-:W-:-:S04]  /*0a40*/  ISETP.GT.AND P0, PT, R8, 0x1b, PT ;  /* 0x0000001b0800780c */ /* 0x000fc80003f04270 */
[----:B------:R-:W0:Y:S01]  /*0a50*/  SHFL.DOWN PT, R3, R0, 0x4, 0x1f ;  /* 0x08801f0000037f89 */ /* 0x000e2200000e0000 */
[----:B--2---:R-:W-:-:S04]  /*0a60*/  @!P1 LEA R5, R6, R5, 0x18 ;  /* 0x0000000506059211 */ /* 0x004fc800078ec0ff */
        /* <DEDUP_REMOVED lines=16> */
[----:B0-----:R-:W0:Y:S04]  /*0b70*/  LDS.128 R4, [UR4+0x10] ;  /* 0x00001004ff047984 */ /* 0x001e280008000c00 */
[----:B------:R-:W1:Y:S04]  /*0b80*/  LDS.128 R12, [UR4+0x20] ;  /* 0x00002004ff0c7984 */ /* 0x000e680008000c00 */
[----:B------:R-:W2:Y:S04]  /*0b90*/  LDS.128 R8, [UR4+0x30] ;  /* 0x00003004ff087984 */ /* 0x000ea80008000c00 */
[----:B------:R-:W3:Y:S01]  /*0ba0*/  LDS.128 R16, [UR4+0x40] ;  /* 0x00004004ff107984 */ /* 0x000ee20008000c00 */
[----:B0-----:R-:W-:-:S04]  /*0bb0*/  FADD R5, R0, R5 ;  /* 0x0000000500057221 */ /* 0x001fc80000000000 */
[----:B------:R-:W-:-:S04]  /*0bc0*/  FADD R6, R5, R6 ;  /* 0x0000000605067221 */ /* 0x000fc80000000000 */
[----:B------:R-:W-:-:S04]  /*0bd0*/  FADD R7, R6, R7 ;  /* 0x0000000706077221 */ /* 0x000fc80000000000 */
[----:B-1----:R-:W-:-:S04]  /*0be0*/  FADD R12, R7, R12 ;  /* 0x0000000c070c7221 */ /* 0x002fc80000000000 */
[----:B------:R-:W-:-:S04]  /*0bf0*/  FADD R13, R12, R13 ;  /* 0x0000000d0c0d7221 */ /* 0x000fc80000000000 */
[----:B------:R-:W-:-:S04]  /*0c00*/  FADD R14, R13, R14 ;  /* 0x0000000e0d0e7221 */ /* 0x000fc80000000000 */
[----:B------:R-:W-:-:S04]  /*0c10*/  FADD R15, R14, R15 ;  /* 0x0000000f0e0f7221 */ /* 0x000fc80000000000 */
[----:B--2---:R-:W-:-:S04]  /*0c20*/  FADD R8, R15, R8 ;  /* 0x000000080f087221 */ /* 0x004fc80000000000 */
[----:B------:R-:W-:-:S04]  /*0c30*/  FADD R9, R8, R9 ;  /* 0x0000000908097221 */ /* 0x000fc80000000000 */
[----:B------:R-:W-:-:S04]  /*0c40*/  FADD R10, R9, R10 ;  /* 0x0000000a090a7221 */ /* 0x000fc80000000000 */
[----:B------:R-:W-:-:S04]  /*0c50*/  FADD R11, R10, R11 ;  /* 0x0000000b0a0b7221 */ /* 0x000fc80000000000 */
[----:B---3--:R-:W-:-:S04]  /*0c60*/  FADD R16, R11, R16 ;  /* 0x000000100b107221 */ /* 0x008fc80000000000 */
[----:B------:R-:W-:-:S04]  /*0c70*/  FADD R17, R16, R17 ;  /* 0x0000001110117221 */ /* 0x000fc80000000000 */
[----:B------:R-:W-:-:S04]  /*0c80*/  FADD R18, R17, R18 ;  /* 0x0000001211127221 */ /* 0x000fc80000000000 */
[----:B------:R-:W-:Y:S01]  /*0c90*/  FADD R0, R18, R19 ;  /* 0x0000001312007221 */ /* 0x000fe20000000000 */
[----:B------:R-:W-:Y:S06]  /*0ca0*/  BRA `(.L_x_133) ;  /* 0x0000003400707947 */ /* 0x000fec0003800000 */
.L_x_132:
        /* <DEDUP_REMOVED lines=23> */
[-C--:B------:R-:W-:Y:S02]  /*0e20*/  ISETP.GT.AND P0, PT, R5, R4.reuse, PT ;  /* 0x000000040500720c */ /* 0x080fe40003f04270 */
[----:B------:R-:W-:Y:S02]  /*0e30*/  IADD3 R5, PT, PT, R9, 0x10, RZ ;  /* 0x0000001009057810 */ /* 0x000fe40007ffe0ff */
        /* <DEDUP_REMOVED lines=20> */
[----:B------:R-:W0:Y:S04]  /*0f80*/  LDS.128 R16, [UR4+0x10] ;  /* 0x00001004ff107984 */ /* 0x000e280008000c00 */
[----:B----4-:R-:W1:Y:S04]  /*0f90*/  LDS.128 R4, [UR4+0x20] ;  /* 0x00002004ff047984 */ /* 0x010e680008000c00 */
[----:B------:R-:W2:Y:S04]  /*0fa0*/  LDS.128 R8, [UR4+0x30] ;  /* 0x00003004ff087984 */ /* 0x000ea80008000c00 */
[----:B------:R-:W3:Y:S01]  /*0fb0*/  LDS.128 R12, [UR4+0x40] ;  /* 0x00004004ff0c7984 */ /* 0x000ee20008000c00 */
[----:B0-----:R-:W-:Y:S01]  /*0fc0*/  @P2 FADD R0, R0, R17 ;  /* 0x0000001100002221 */ /* 0x001fe20000000000 */
[----:B------:R-:W-:-:S03]  /*0fd0*/  ISETP.GT.AND P2, PT, R3, 0x80, PT ;  /* 0x000000800300780c */ /* 0x000fc60003f44270 */
[----:B------:R-:W-:Y:S01]  /*0fe0*/  @P3 FADD R0, R0, R18 ;  /* 0x0000001200003221 */ /* 0x000fe20000000000 */
[----:B------:R-:W-:-:S03]  /*0ff0*/  ISETP.GT.AND P3, PT, R3, 0xa0, PT ;  /* 0x000000a00300780c */ /* 0x000fc60003f64270 */
[----:B------:R-:W-:Y:S01]  /*1000*/  @P1 FADD R0, R0, R19 ;  /* 0x0000001300001221 */ /* 0x000fe20000000000 */
[----:B------:R-:W-:-:S05]  /*1010*/  ISETP.GT.AND P1, PT, R3, 0xe0, PT ;  /* 0x000000e00300780c */ /* 0x000fca0003f24270 */
[----:B-1----:R-:W-:Y:S01]  /*1020*/  @P2 FADD R0, R0, R4 ;  /* 0x0000000400002221 */ /* 0x002fe20000000000 */
[----:B------:R-:W-:-:S03]  /*1030*/  ISETP.GT.AND P2, PT, R3, 0x100, PT ;  /* 0x000001000300780c */ /* 0x000fc60003f44270 */
[----:B------:R-:W-:Y:S01]  /*1040*/  @P3 FADD R0, R0, R5 ;  /* 0x0000000500003221 */ /* 0x000fe20000000000 */
[----:B------:R-:W-:-:S03]  /*1050*/  ISETP.GT.AND P3, PT, R3, 0x120, PT ;  /* 0x000001200300780c */ /* 0x000fc60003f64270 */
[----:B------:R-:W-:Y:S01]  /*1060*/  @P4 FADD R0, R0, R6 ;  /* 0x0000000600004221 */ /* 0x000fe20000000000 */
[----:B------:R-:W-:-:S03]  /*1070*/  ISETP.GT.AND P4, PT, R3, 0x140, PT ;  /* 0x000001400300780c */ /* 0x000fc60003f84270 */
[----:B------:R-:W-:Y:S01]  /*1080*/  @P1 FADD R0, R0, R7 ;  /* 0x0000000700001221 */ /* 0x000fe20000000000 */
[----:B------:R-:W-:-:S03]  /*1090*/  ISETP.GT.AND P1, PT, R3, 0x160, PT ;  /* 0x000001600300780c */ /* 0x000fc60003f24270 */
[----:B--2---:R-:W-:Y:S01]  /*10a0*/  @P2 FADD R0, R0, R8 ;  /* 0x0000000800002221 */ /* 0x004fe20000000000 */
[----:B------:R-:W-:-:S03]  /*10b0*/  ISETP.GT.AND P2, PT, R3, 0x180, PT ;  /* 0x000001800300780c */ /* 0x000fc60003f44270 */
[----:B------:R-:W-:Y:S01]  /*10c0*/  @P3 FADD R0, R0, R9 ;  /* 0x0000000900003221 */ /* 0x000fe20000000000 */
[----:B------:R-:W-:-:S03]  /*10d0*/  ISETP.GT.AND P3, PT, R3, 0x1a0, PT ;  /* 0x000001a00300780c */ /* 0x000fc60003f64270 */
[----:B------:R-:W-:Y:S01]  /*10e0*/  @P4 FADD R0, R0, R10 ;  /* 0x0000000a00004221 */ /* 0x000fe20000000000 */
[----:B------:R-:W-:-:S03]  /*10f0*/  ISETP.GT.AND P4, PT, R3, 0x1c0, PT ;  /* 0x000001c00300780c */ /* 0x000fc60003f84270 */
[----:B------:R-:W-:Y:S01]  /*1100*/  @P1 FADD R0, R0, R11 ;  /* 0x0000000b00001221 */ /* 0x000fe20000000000 */
[----:B------:R-:W-:-:S03]  /*1110*/  ISETP.GT.AND P1, PT, R3, 0x1e0, PT ;  /* 0x000001e00300780c */ /* 0x000fc60003f24270 */
[----:B---3--:R-:W-:-:S04]  /*1120*/  @P2 FADD R0, R0, R12 ;  /* 0x0000000c00002221 */ /* 0x008fc80000000000 */
[----:B------:R-:W-:-:S04]  /*1130*/  @P3 FADD R0, R0, R13 ;  /* 0x0000000d00003221 */ /* 0x000fc80000000000 */
[----:B------:R-:W-:-:S04]  /*1140*/  @P4 FADD R0, R0, R14 ;  /* 0x0000000e00004221 */ /* 0x000fc80000000000 */
[----:B------:R-:W-:Y:S01]  /*1150*/  @P1 FADD R0, R0, R15 ;  /* 0x0000000f00001221 */ /* 0x000fe20000000000 */
[----:B------:R-:W-:Y:S06]  /*1160*/  BRA `(.L_x_133) ;  /* 0x0000003000407947 */ /* 0x000fec0003800000 */
.L_x_119:
[----:B------:R-:W0:Y:S01]  /*1170*/  S2R R2, SR_TID.X ;  /* 0x0000000000027919 */ /* 0x000e220000002100 */
[----:B------:R-:W1:Y:S01]  /*1180*/  LDC.64 R4, c[0x0][0x380] ;  /* 0x0000e000ff047b82 */ /* 0x000e620000000a00 */
[----:B0-----:R-:W-:-:S05]  /*1190*/  SHF.L.U32 R7, R2, 0x1, RZ ;  /* 0x0000000102077819 */ /* 0x001fca00000006ff */
[----:B-1----:R-:W-:-:S05]  /*11a0*/  IMAD.WIDE.U32 R4, R7, 0x4, R4 ;  /* 0x0000000407047825 */ /* 0x002fca00078e0004 */
[----:B------:R-:W2:Y:S04]  /*11b0*/  LDG.E.64.CONSTANT R14, desc[UR6][R4.64] ;  /* 0x00000006040e7981 */ /* 0x000ea8000c1e9b00 */
[----:B------:R-:W3:Y:S04]  /*11c0*/  LDG.E.64.CONSTANT R16, desc[UR6][R4.64+0x1000] ;  /* 0x0010000604107981 */ /* 0x000ee8000c1e9b00 */
[----:B------:R-:W4:Y:S04]  /*11d0*/  LDG.E.64.CONSTANT R18, desc[UR6][R4.64+0x2000] ;  /* 0x0020000604127981 */ /* 0x000f28000c1e9b00 */
[----:B------:R-:W5:Y:S04]  /*11e0*/  LDG.E.64.CONSTANT R20, desc[UR6][R4.64+0x3000] ;  /* 0x0030000604147981 */ /* 0x000f68000c1e9b00 */
[----:B------:R-:W5:Y:S04]  /*11f0*/  LDG.E.64.CONSTANT R12, desc[UR6][R4.64+0x4000] ;  /* 0x00400006040c7981 */ /* 0x000f68000c1e9b00 */
[----:B------:R-:W5:Y:S04]  /*1200*/  LDG.E.64.CONSTANT R10, desc[UR6][R4.64+0x5000] ;  /* 0x00500006040a7981 */ /* 0x000f68000c1e9b00 */
[----:B------:R-:W5:Y:S04]  /*1210*/  LDG.E.64.CONSTANT R6, desc[UR6][R4.64+0x6000] ;  /* 0x0060000604067981 */ /* 0x000f68000c1e9b00 */
[----:B------:R-:W5:Y:S01]  /*1220*/  LDG.E.64.CONSTANT R8, desc[UR6][R4.64+0x7000] ;  /* 0x0070000604087981 */ /* 0x000f62000c1e9b00 */
[----:B------:R-:W-:Y:S01]  /*1230*/  ISETP.GE.U32.AND P0, PT, R3, 0x4000, PT ;  /* 0x000040000300780c */ /* 0x000fe20003f06070 */
[----:B--2---:R-:W-:Y:S01]  /*1240*/  FADD R14, R14, R15 ;  /* 0x0000000f0e0e7221 */ /* 0x004fe20000000000 */
[----:B---3--:R-:W-:Y:S01]  /*1250*/  FADD R17, R16, R17 ;  /* 0x0000001110117221 */ /* 0x008fe20000000000 */
[----:B----4-:R-:W-:-:S03]  /*1260*/  FADD R18, R18, R19 ;  /* 0x0000001312127221 */ /* 0x010fc60000000000 */
[----:B------:R-:W-:Y:S01]  /*1270*/  FADD R14, R14, R17 ;  /* 0x000000110e0e7221 */ /* 0x000fe20000000000 */
[----:B-----5:R-:W-:Y:S01]  /*1280*/  FADD R21, R20, R21 ;  /* 0x0000001514157221 */ /* 0x020fe20000000000 */
[----:B------:R-:W-:Y:S02]  /*1290*/  HFMA2 R20, -RZ, RZ, 0, 0.0078125 ;  /* 0x00002000ff147431 */ /* 0x000fe400000001ff */
[----:B------:R-:W-:Y:S01]  /*12a0*/  FADD R12, R12, R13 ;  /* 0x0000000d0c0c7221 */ /* 0x000fe20000000000 */
[----:B------:R-:W-:Y:S01]  /*12b0*/  FADD R21, R18, R21 ;  /* 0x0000001512157221 */ /* 0x000fe20000000000 */
[----:B------:R-:W-:-:S03]  /*12c0*/  FADD R11, R10, R11 ;  /* 0x0000000b0a0b7221 */ /* 0x000fc60000000000 */
[----:B------:R-:W-:Y:S01]  /*12d0*/  FADD R14, R14, R21 ;  /* 0x000000150e0e7221 */ /* 0x000fe20000000000 */
[----:B------:R-:W-:Y:S01]  /*12e0*/  FADD R6, R6, R7 ;  /* 0x0000000706067221 */ /* 0x000fe20000000000 */
[----:B------:R-:W-:Y:S01]  /*12f0*/  FADD R11, R12, R11 ;  /* 0x0000000b0c0b7221 */ /* 0x000fe20000000000 */
[----:B------:R-:W-:-:S04]  /*1300*/  FADD R9, R8, R9 ;  /* 0x0000000908097221 */ /* 0x000fc80000000000 */
[----:B------:R-:W-:-:S04]  /*1310*/  FADD R6, R6, R9 ;  /* 0x0000000906067221 */ /* 0x000fc80000000000 */
[----:B------:R-:W-:-:S04]  /*1320*/  FADD R11, R11, R6 ;  /* 0x000000060b0b7221 */ /* 0x000fc80000000000 */
[----:B------:R-:W-:Y:S01]  /*1330*/  FADD R0, R14, R11 ;  /* 0x0000000b0e007221 */ /* 0x000fe20000000000 */
[----:B------:R-:W-:Y:S06]  /*1340*/  @!P0 BRA `(.L_x_134) ;  /* 0x00000000008c8947 */ /* 0x000fec0003800000 */
[----:B------:R-:W0:Y:S01]  /*1350*/  LDC R24, c[0x0][0x390] ;  /* 0x0000e400ff187b82 */ /* 0x000e220000000800 */
[----:B------:R-:W-:Y:S02]  /*1360*/  IADD3 R21, PT, PT, R3, -0x2000, RZ ;  /* 0xffffe00003157810 */ /* 0x000fe40007ffe0ff */
[----:B------:R-:W-:-:S07]  /*1370*/  MOV R20, 0x2000 ;  /* 0x0000200000147802 */ /* 0x000fce0000000f00 */
.L_x_136:
[----:B------:R-:W-:-:S05]  /*1380*/  IMAD.WIDE R26, R20, 0x4, R4 ;  /* 0x00000004141a7825 */ /* 0x000fca00078e0204 */
[----:B------:R-:W2:Y:S04]  /*1390*/  LDG.E.64.CONSTANT R14, desc[UR6][R26.64+0x6000] ;  /* 0x006000061a0e7981 */ /* 0x000ea8000c1e9b00 */
[----:B------:R-:W2:Y:S04]  /*13a0*/  LDG.E.64.CONSTANT R6, desc[UR6][R26.64+0x7000] ;  /* 0x007000061a067981 */ /* 0x000ea8000c1e9b00 */
[----:B------:R-:W3:Y:S04]  /*13b0*/  LDG.E.64.CONSTANT R22, desc[UR6][R26.64] ;  /* 0x000000061a167981 */ /* 0x000ee8000c1e9b00 */
[----:B------:R-:W4:Y:S04]  /*13c0*/  LDG.E.64.CONSTANT R18, desc[UR6][R26.64+0x1000] ;  /* 0x001000061a127981 */ /* 0x000f28000c1e9b00 */
[----:B------:R-:W5:Y:S04]  /*13d0*/  LDG.E.64.CONSTANT R16, desc[UR6][R26.64+0x2000] ;  /* 0x002000061a107981 */ /* 0x000f68000c1e9b00 */
[----:B------:R-:W5:Y:S04]  /*13e0*/  LDG.E.64.CONSTANT R12, desc[UR6][R26.64+0x3000] ;  /* 0x003000061a0c7981 */ /* 0x000f68000c1e9b00 */
[----:B------:R-:W5:Y:S04]  /*13f0*/  LDG.E.64.CONSTANT R10, desc[UR6][R26.64+0x4000] ;  /* 0x004000061a0a7981 */ /* 0x000f68000c1e9b00 */
[----:B------:R-:W5:Y:S01]  /*1400*/  LDG.E.64.CONSTANT R8, desc[UR6][R26.64+0x5000] ;  /* 0x005000061a087981 */ /* 0x000f62000c1e9b00 */
[----:B0-----:R-:W-:Y:S01]  /*1410*/  MOV R3, R24 ;  /* 0x0000001800037202 */ /* 0x001fe20000000f00 */
[----:B--2---:R-:W-:-:S03]  /*1420*/  FADD R15, R15, R6 ;  /* 0x000000060f0f7221 */ /* 0x004fc60000000000 */
[----:B------:R-:W-:Y:S01]  /*1430*/  IADD3 R6, PT, PT, -R20, R3, RZ ;  /* 0x0000000314067210 */ /* 0x000fe20007ffe1ff */
[----:B---3--:R-:W-:-:S03]  /*1440*/  FADD R0, R22, R0 ;  /* 0x0000000016007221 */ /* 0x008fc60000000000 */
[----:B------:R-:W-:Y:S01]  /*1450*/  ISETP.GE.AND P0, PT, R6, 0x2000, PT ;  /* 0x000020000600780c */ /* 0x000fe20003f06270 */
[----:B----4-:R-:W-:Y:S01]  /*1460*/  FADD R23, R23, R18 ;  /* 0x0000001217177221 */ /* 0x010fe20000000000 */
[----:B-----5:R-:W-:Y:S01]  /*1470*/  FADD R18, R19, R16 ;  /* 0x0000001013127221 */ /* 0x020fe20000000000 */
[----:B------:R-:W-:Y:S01]  /*1480*/  FADD R17, R17, R12 ;  /* 0x0000000c11117221 */ /* 0x000fe20000000000 */
[----:B------:R-:W-:Y:S01]  /*1490*/  FADD R12, R13, R10 ;  /* 0x0000000a0d0c7221 */ /* 0x000fe20000000000 */
[----:B------:R-:W-:Y:S01]  /*14a0*/  FADD R11, R11, R8 ;  /* 0x000000080b0b7221 */ /* 0x000fe20000000000 */
[----:B------:R-:W-:Y:S01]  /*14b0*/  FADD R8, R9, R14 ;  /* 0x0000000e09087221 */ /* 0x000fe20000000000 */
[----:B------:R-:W-:Y:S01]  /*14c0*/  FADD R0, R0, R23 ;  /* 0x0000001700007221 */ /* 0x000fe20000000000 */
[----:B------:R-:W-:Y:S01]  /*14d0*/  FADD R17, R18, R17 ;  /* 0x0000001112117221 */ /* 0x000fe20000000000 */
[----:B------:R-:W-:Y:S01]  /*14e0*/  FADD R11, R12, R11 ;  /* 0x0000000b0c0b7221 */ /* 0x000fe20000000000 */
[----:B------:R-:W-:-:S02]  /*14f0*/  FADD R8, R8, R15 ;  /* 0x0000000f08087221 */ /* 0x000fc40000000000 */
[----:B------:R-:W-:Y:S02]  /*1500*/  FADD R0, R0, R17 ;  /* 0x0000001100007221 */ /* 0x000fe40000000000 */
[----:B------:R-:W-:-:S04]  /*1510*/  FADD R11, R11, R8 ;  /* 0x000000080b0b7221 */ /* 0x000fc80000000000 */
[----:B------:R-:W-:-:S04]  /*1520*/  FADD R11, R0, R11 ;  /* 0x0000000b000b7221 */ /* 0x000fc80000000000 */
[----:B------:R-:W-:Y:S01]  /*1530*/  FADD R0, R7, R11 ;  /* 0x0000000b07007221 */ /* 0x000fe20000000000 */
[----:B------:R-:W-:Y:S06]  /*1540*/  @!P0 BRA `(.L_x_135) ;  /* 0x0000000800308947 */ /* 0x000fec0003800000 */
[----:B------:R-:W-:-:S04]  /*1550*/  IADD3 R20, PT, PT, R20, 0x2000, RZ ;  /* 0x0000200014147810 */ /* 0x000fc80007ffe0ff */
[----:B------:R-:W-:-:S13]  /*1560*/  ISETP.GT.AND P0, PT, R20, R21, PT ;  /* 0x000000151400720c */ /* 0x000fda0003f04270 */
[----:B------:R-:W-:Y:S05]  /*1570*/  @!P0 BRA `(.L_x_136) ;  /* 0xfffffffc00808947 */ /* 0x000fea000383ffff */
.L_x_134:
        /* <DEDUP_REMOVED lines=20> */
.L_x_140:
        /* <DEDUP_REMOVED lines=8> */
.L_x_139:
[----:B------:R-:W-:Y:S05]  /*1740*/  BSYNC.RECONVERGENT B2 ;  /* 0x0000000000027941 */ /* 0x000fea0003800200 */
.L_x_138:
[----:B------:R-:W-:Y:S05]  /*1750*/  @!P1 BRA `(.L_x_137) ;  /* 0x0000000400a89947 */ /* 0x000fea0003800000 */
[----:B------:R-:W0:Y:S01]  /*1760*/  LDCU.64 UR4, c[0x0][0x380] ;  /* 0x00007000ff0477ac */ /* 0x000e220008000a00 */
[----:B------:R-:W-:Y:S01]  /*1770*/  IADD3 R5, PT, PT, R11, -R10, RZ ;  /* 0x8000000a0b057210 */ /* 0x000fe20007ffe0ff */
[----:B------:R-:W-:Y:S01]  /*1780*/  BSSY.RECONVERGENT B2, `(.L_x_141) ;  /* 0x000003b000027945 */ /* 0x000fe20003800200 */
[----:B------:R-:W-:Y:S02]  /*1790*/  IADD3 R3, P0, PT, R10, R20, RZ ;  /* 0x000000140a037210 */ /* 0x000fe40007f1e0ff */
[----:B------:R-:W-:Y:S02]  /*17a0*/  ISETP.GT.AND P1, PT, R5, 0x1800, PT ;  /* 0x000018000500780c */ /* 0x000fe40003f24270 */
[----:B------:R-:W-:Y:S02]  /*17b0*/  IADD3.X R6, PT, PT, RZ, RZ, RZ, P0, !PT ;  /* 0x000000ffff067210 */ /* 0x000fe400007fe4ff */
[----:B0-----:R-:W-:-:S04]  /*17c0*/  LEA R4, P0, R3, UR4, 0x2 ;  /* 0x0000000403047c11 */ /* 0x001fc8000f8010ff */
[----:B------:R-:W-:Y:S02]  /*17d0*/  LEA.HI.X R3, R3, UR5, R6, 0x2, P0 ;  /* 0x0000000503037c11 */ /* 0x000fe400080f1406 */
[----:B------:R-:W-:-:S04]  /*17e0*/  IADD3 R4, P0, PT, R4, 0x1000, RZ ;  /* 0x0000100004047810 */ /* 0x000fc80007f1e0ff */
[----:B------:R-:W-:Y:S02]  /*17f0*/  IADD3.X R5, PT, PT, RZ, R3, RZ, P0, !PT ;  /* 0x00000003ff057210 */ /* 0x000fe400007fe4ff */
[----:B------:R-:W-:Y:S02]  /*1800*/  PLOP3.LUT P0, PT, PT, PT, PT, 0x80, 0x8 ;  /* 0x000000000008781c */ /* 0x000fe40003f0f070 */
[----:B------:R-:W-:Y:S01]  /*1810*/  IADD3 R3, PT, PT, R10, R20, RZ ;  /* 0x000000140a037210 */ /* 0x000fe20007ffe0ff */
[----:B------:R-:W-:Y:S10]  /*1820*/  @!P1 BRA `(.L_x_142) ;  /* 0x0000000000c09947 */ /* 0x000ff40003800000 */
[----:B------:R-:W-:Y:S02]  /*1830*/  PLOP3.LUT P0, PT, PT, PT, PT, 0x8, 0x80 ;  /* 0x000000000080781c */ /* 0x000fe40003f0e170 */
[----:B------:R-:W-:-:S11]  /*1840*/  IADD3 R13, PT, PT, R11, -0x1800, RZ ;  /* 0xffffe8000b0d7810 */ /* 0x000fd60007ffe0ff */
.L_x_143:
        /* <DEDUP_REMOVED lines=46> */
.L_x_142:
[----:B------:R-:W-:Y:S05]  /*1b30*/  BSYNC.RECONVERGENT B2 ;  /* 0x0000000000027941 */ /* 0x000fea0003800200 */
.L_x_141:
        /* <DEDUP_REMOVED lines=31> */
.L_x_145:
[----:B------:R-:W-:Y:S05]  /*1d30*/  BSYNC.RECONVERGENT B2 ;  /* 0x0000000000027941 */ /* 0x000fea0003800200 */
.L_x_144:
        /* <DEDUP_REMOVED lines=9> */
[----:B----4-:R-:W-:-:S04]  /*1dd0*/  FADD R0, R0, R3 ;  /* 0x0000000300007221 */ /* 0x010fc80000000000 */
[----:B--2---:R-:W-:-:S04]  /*1de0*/  FADD R0, R0, R9 ;  /* 0x0000000900007221 */ /* 0x004fc80000000000 */
[----:B---3--:R-:W-:-:S07]  /*1df0*/  FADD R0, R0, R11 ;  /* 0x0000000b00007221 */ /* 0x008fce0000000000 */
.L_x_137:
[----:B------:R-:W-:Y:S05]  /*1e00*/  BSYNC.RECONVERGENT B1 ;  /* 0x0000000000017941 */ /* 0x000fea0003800200 */
.L_x_135:
        /* <DEDUP_REMOVED lines=32> */
[----:B---3--:R-:W0:Y:S04]  /*2010*/  LDS.128 R4, [UR4+0x10] ;  /* 0x00001004ff047984 */ /* 0x008e280008000c00 */
        /* <DEDUP_REMOVED lines=19> */
.L_x_118:
        /* <DEDUP_REMOVED lines=12> */
.L_x_148:
[----:B------:R-:W-:Y:S05]  /*2210*/  BSYNC.RECONVERGENT B1 ;  /* 0x0000000000017941 */ /* 0x000fea0003800200 */
.L_x_147:
        /* <DEDUP_REMOVED lines=16> */
.L_x_153:
        /* <DEDUP_REMOVED lines=9> */
.L_x_152:
[----:B------:R-:W-:Y:S05]  /*23b0*/  BSYNC.RECONVERGENT B2 ;  /* 0x0000000000027941 */ /* 0x000fea0003800200 */
.L_x_151:
        /* <DEDUP_REMOVED lines=8> */
.L_x_156:
        /* <DEDUP_REMOVED lines=43> */
.L_x_155:
[----:B------:R-:W-:Y:S05]  /*26f0*/  BSYNC.RECONVERGENT B2 ;  /* 0x0000000000027941 */ /* 0x000fea0003800200 */
.L_x_154:
        /* <DEDUP_REMOVED lines=26> */
.L_x_158:
[----:B------:R-:W-:Y:S05]  /*28a0*/  BSYNC.RECONVERGENT B2 ;  /* 0x0000000000027941 */ /* 0x000fea0003800200 */
.L_x_157:
        /* <DEDUP_REMOVED lines=12> */
.L_x_150:
[----:B------:R-:W-:Y:S05]  /*2970*/  BSYNC.RECONVERGENT B1 ;  /* 0x0000000000017941 */ /* 0x000fea0003800200 */
.L_x_149:
[----:B------:R-:W-:Y:S02]  /*2980*/  ISETP.GE.AND P0, PT, R3, 0x200, PT ;  /* 0x000002000300780c */ /* 0x000fe40003f06270 */
[----:B0----5:R-:W-:-:S11]  /*2990*/  MOV R5, R0 ;  /* 0x0000000000057202 */ /* 0x021fd60000000f00 */
[----:B------:R-:W-:Y:S05]  /*29a0*/  @!P0 BRA `(.L_x_159) ;  /* 0x0000000000d08947 */ /* 0x000fea0003800000 */
[----:B------:R-:W0:Y:S01]  /*29b0*/  S2R R7, SR_LANEID ;  /* 0x0000000000077919 */ /* 0x000e220000000000 */
[----:B------:R-:W1:Y:S02]  /*29c0*/  SHFL.DOWN PT, R0, R5, 0x1, 0x1f ;  /* 0x08201f0005007f89 */ /* 0x000e6400000e0000 */
[----:B-1----:R-:W-:Y:S01]  /*29d0*/  FADD R0, R0, R5 ;  /* 0x0000000500007221 */ /* 0x002fe20000000000 */
[C---:B0-----:R-:W-:Y:S02]  /*29e0*/  ISETP.GT.AND P0, PT, R7.reuse, 0x1e, PT ;  /* 0x0000001e0700780c */ /* 0x041fe40003f04270 */
[----:B------:R-:W-:Y:S02]  /*29f0*/  ISETP.NE.AND P1, PT, R7, RZ, PT ;  /* 0x000000ff0700720c */ /* 0x000fe40003f25270 */
[----:B------:R-:W-:Y:S02]  /*2a00*/  FSEL R0, R5, R0, P0 ;  /* 0x0000000005007208 */ /* 0x000fe40000000000 */
[----:B------:R-:W-:-:S03]  /*2a10*/  ISETP.GT.AND P0, PT, R7, 0x1d, PT ;  /* 0x0000001d0700780c */ /* 0x000fc60003f04270 */
[----:B------:R-:W0:Y:S06]  /*2a20*/  SHFL.DOWN PT, R3, R0, 0x2, 0x1f ;  /* 0x08401f0000037f89 */ /* 0x000e2c00000e0000 */
        /* <DEDUP_REMOVED lines=24> */
[----:B--2---:R-:W0:Y:S04]  /*2bb0*/  LDS.128 R4, [UR4+0x10] ;  /* 0x00001004ff047984 */ /* 0x004e280008000c00 */
        /* <DEDUP_REMOVED lines=19> */
.L_x_159:
[----:B------:R-:W0:Y:S01]  /*2cf0*/  S2R R4, SR_LANEID ;  /* 0x0000000000047919 */ /* 0x000e220000000000 */
[----:B------:R-:W-:-:S04]  /*2d00*/  LOP3.LUT R0, R2, 0x3e0, RZ, 0xc0, !PT ;  /* 0x000003e002007812 */ /* 0x000fc800078ec0ff */
[----:B------:R-:W-:Y:S02]  /*2d10*/  IADD3 R6, PT, PT, R0, 0x20, RZ ;  /* 0x0000002000067810 */ /* 0x000fe40007ffe0ff */
[----:B------:R-:W-:Y:S02]  /*2d20*/  LOP3.LUT R0, RZ, R0, RZ, 0x33, !PT ;  /* 0x00000000ff007212 */ /* 0x000fe400078e33ff */
[-C--:B------:R-:W-:Y:S02]  /*2d30*/  ISETP.GT.AND P0, PT, R6, R3.reuse, PT ;  /* 0x000000030600720c */ /* 0x080fe40003f04270 */
[----:B------:R-:W-:-:S04]  /*2d40*/  IADD3 R0, PT, PT, R0, R3, RZ ;  /* 0x0000000300007210 */ /* 0x000fc80007ffe0ff */
[----:B------:R-:W-:-:S05]  /*2d50*/  SEL R6, R0, 0x1f, P0 ;  /* 0x0000001f00067807 */ /* 0x000fca0000000000 */
[----:B------:R-:W1:Y:S01]  /*2d60*/  SHFL.DOWN PT, R0, R5, 0x1, R6 ;  /* 0x0820000005007989 */ /* 0x000e6200000e0006 */
[C---:B0-----:R-:W-:Y:S02]  /*2d70*/  ISETP.GE.AND P0, PT, R4.reuse, R6, PT ;  /* 0x000000060400720c */ /* 0x041fe40003f06270 */
[C---:B------:R-:W-:Y:S02]  /*2d80*/  IADD3 R7, PT, PT, R4.reuse, 0x2, RZ ;  /* 0x0000000204077810 */ /* 0x040fe40007ffe0ff */
[----:B------:R-:W-:-:S09]  /*2d90*/  ISETP.NE.AND P1, PT, R4, RZ, PT ;  /* 0x000000ff0400720c */ /* 0x000fd20003f25270 */
[----:B-1----:R-:W-:Y:S01]  /*2da0*/  @!P0 FADD R5, R0, R5 ;  /* 0x0000000500058221 */ /* 0x002fe20000000000 */
[-C--:B------:R-:W-:Y:S02]  /*2db0*/  ISETP.GT.AND P0, PT, R7, R6.reuse, PT ;  /* 0x000000060700720c */ /* 0x080fe40003f04270 */
[----:B------:R-:W-:Y:S01]  /*2dc0*/  IADD3 R7, PT, PT, R4, 0x4, RZ ;  /* 0x0000000404077810 */ /* 0x000fe20007ffe0ff */
[----:B------:R-:W0:Y:S01]  /*2dd0*/  @!P1 S2R R8, SR_CgaCtaId ;  /* 0x0000000000089919 */ /* 0x000e220000008800 */
        /* <DEDUP_REMOVED lines=31> */
[----:B-1----:R-:W1:Y:S04]  /*2fd0*/  LDS.128 R4, [UR4+0x20] ;  /* 0x00002004ff047984 */ /* 0x002e680008000c00 */
        /* <DEDUP_REMOVED lines=29> */
.L_x_146:
        /* <DEDUP_REMOVED lines=28> */
[----:B------:R-:W-:Y:S02]  /*3370*/  HFMA2 R11, -RZ, RZ, 0, 0.0078125 ;  /* 0x00002000ff0b7431 */ /* 0x000fe400000001ff */
        /* <DEDUP_REMOVED lines=11> */
.L_x_162:
[----:B------:R-:W-:-:S05]  /*3430*/  IMAD.WIDE R2, R11, 0x4, R4 ;  /* 0x000000040b027825 */ /* 0x000fca00078e0204 */
        /* <DEDUP_REMOVED lines=15> */
[----:B------:R0:W5:Y:S02]  /*3530*/  LDG.E.CONSTANT R18, desc[UR6][R2.64+0x7800] ;  /* 0x0078000602127981 */ /* 0x000164000c1e9900 */
[----:B0-----:R-:W-:-:S04]  /*3540*/  MOV R3, R7 ;  /* 0x0000000700037202 */ /* 0x001fc80000000f00 */
[----:B------:R-:W-:-:S04]  /*3550*/  IADD3 R2, PT, PT, -R11, R3, RZ ;  /* 0x000000030b027210 */ /* 0x000fc80007ffe1ff */
[----:B------:R-:W-:Y:S01]  /*3560*/  ISETP.GE.AND P0, PT, R2, 0x2000, PT ;  /* 0x000020000200780c */ /* 0x000fe20003f06270 */
        /* <DEDUP_REMOVED lines=17> */
[----:B------:R-:W-:-:S04]  /*3680*/  IADD3 R11, PT, PT, R11, 0x2000, RZ ;  /* 0x000020000b0b7810 */ /* 0x000fc80007ffe0ff */
[----:B------:R-:W-:-:S13]  /*3690*/  ISETP.GT.AND P0, PT, R11, R6, PT ;  /* 0x000000060b00720c */ /* 0x000fda0003f04270 */
[----:B------:R-:W-:Y:S05]  /*36a0*/  @!P0 BRA `(.L_x_162) ;  /* 0xfffffffc00608947 */ /* 0x000fea000383ffff */
.L_x_160:
        /* <DEDUP_REMOVED lines=20> */
.L_x_166:
        /* <DEDUP_REMOVED lines=8> */
.L_x_165:
[----:B------:R-:W-:Y:S05]  /*3870*/  BSYNC.RECONVERGENT B2 ;  /* 0x0000000000027941 */ /* 0x000fea0003800200 */
.L_x_164:
        /* <DEDUP_REMOVED lines=16> */
.L_x_169:
        /* <DEDUP_REMOVED lines=46> */
.L_x_168:
[----:B------:R-:W-:Y:S05]  /*3c60*/  BSYNC.RECONVERGENT B2 ;  /* 0x0000000000027941 */ /* 0x000fea0003800200 */
.L_x_167:
        /* <DEDUP_REMOVED lines=31> */
.L_x_171:
[----:B------:R-:W-:Y:S05]  /*3e60*/  BSYNC.RECONVERGENT B2 ;  /* 0x0000000000027941 */ /* 0x000fea0003800200 */
.L_x_170:
        /* <DEDUP_REMOVED lines=12> */
.L_x_163:
[----:B------:R-:W-:Y:S05]  /*3f30*/  BSYNC.RECONVERGENT B1 ;  /* 0x0000000000017941 */ /* 0x000fea0003800200 */
.L_x_161:
        /* <DEDUP_REMOVED lines=50> */
[----:B------:R-:W-:-:S07]  /*4260*/  FADD R0, R18, R19 ;  /* 0x0000001312007221 */ /* 0x000fce0000000000 */
.L_x_133:
[----:B------:R-:W-:Y:S05]  /*4270*/  BSYNC.RECONVERGENT B0 ;  /* 0x0000000000007941 */ /* 0x000fea0003800200 */
.L_x_117:
[----:B------:R-:W-:Y:S05]  /*4280*/  @P0 EXIT ;  /* 0x000000000000094d */ /* 0x000fea0003800000 */
[----:B0-23--:R-:W0:Y:S01]  /*4290*/  LDC.64 R2, c[0x0][0x388] ;  /* 0x0000e200ff027b82 */ /* 0x00de220000000a00 */
[----:B------:R-:W4:Y:S02]  /*42a0*/  LDCU UR4, c[0x0][0x398] ;  /* 0x00007300ff0477ac */ /* 0x000f240008000800 */
[----:B----4-:R-:W-:-:S05]  /*42b0*/  FADD R5, R0, UR4 ;  /* 0x0000000400057e21 */ /* 0x010fca0008000000 */
[----:B0-----:R-:W-:Y:S01]  /*42c0*/  STG.E desc[UR6][R2.64], R5 ;  /* 0x0000000502007986 */ /* 0x001fe2000c101906 */
[----:B------:R-:W-:Y:S05]  /*42d0*/  EXIT ;  /* 0x000000000000794d */ /* 0x000fea0003800000 */
.L_x_172:
        /* <DEDUP_REMOVED lines=10> */
.L_x_280:


//--------------------- .text._ZN3cub18CUB_300001_SM_10006detail6reduce18DeviceReduceKernelINS2_10policy_hubIfjN4cuda3std3__44plusIfEEE10Policy1000EN6thrust24THRUST_300001_SM_1000_NS6detail15normal_iteratorINSD_10device_ptrIfEEEEjS9_fNS7_10__identityEEEvT0_PT3_T1_NS0_13GridEvenShareISN_EET2_T4_ --------------------------
	.section	.text._ZN3cub18CUB_300001_SM_10006detail6reduce18DeviceReduceKernelINS2_10policy_hubIfjN4cuda3std3__44plusIfEEE10Policy1000EN6thrust24THRUST_300001_SM_1000_NS6detail15normal_iteratorINSD_10device_ptrIfEEEEjS9_fNS7_10__identityEEEvT0_PT3_T1_NS0_13GridEvenShareISN_EET2_T4_,"ax",@progbits
	.align	128
        .global         _ZN3cub18CUB_300001_SM_10006detail6reduce18DeviceReduceKernelINS2_10policy_hubIfjN4cuda3std3__44plusIfEEE10Policy1000EN6thrust24THRUST_300001_SM_1000_NS6detail15normal_iteratorINSD_10device_ptrIfEEEEjS9_fNS7_10__identityEEEvT0_PT3_T1_NS0_13GridEvenShareISN_EET2_T4_
        .type           _ZN3cub18CUB_300001_SM_10006detail6reduce18DeviceReduceKernelINS2_10policy_hubIfjN4cuda3std3__44plusIfEEE10Policy1000EN6thrust24THRUST_300001_SM_1000_NS6detail15normal_iteratorINSD_10device_ptrIfEEEEjS9_fNS7_10__identityEEEvT0_PT3_T1_NS0_13GridEvenShareISN_EET2_T4_,@function
        .size           _ZN3cub18CUB_300001_SM_10006detail6reduce18DeviceReduceKernelINS2_10policy_hubIfjN4cuda3std3__44plusIfEEE10Policy1000EN6thrust24THRUST_300001_SM_1000_NS6detail15normal_iteratorINSD_10device_ptrIfEEEEjS9_fNS7_10__identityEEEvT0_PT3_T1_NS0_13GridEvenShareISN_EET2_T4_,(.L_x_281 - _ZN3cub18CUB_300001_SM_10006detail6reduce18DeviceReduceKernelINS2_10policy_hubIfjN4cuda3std3__44plusIfEEE10Policy1000EN6thrust24THRUST_300001_SM_1000_NS6detail15normal_iteratorINSD_10device_ptrIfEEEEjS9_fNS7_10__identityEEEvT0_PT3_T1_NS0_13GridEvenShareISN_EET2_T4_)
        .other          _ZN3cub18CUB_300001_SM_10006detail6reduce18DeviceReduceKernelINS2_10policy_hubIfjN4cuda3std3__44plusIfEEE10Policy1000EN6thrust24THRUST_300001_SM_1000_NS6detail15normal_iteratorINSD_10device_ptrIfEEEEjS9_fNS7_10__identityEEEvT0_PT3_T1_NS0_13GridEvenShareISN_EET2_T4_,@"STO_CUDA_ENTRY STV_DEFAULT"
_ZN3cub18CUB_300001_SM_10006detail6reduce18DeviceReduceKernelINS2_10policy_hubIfjN4cuda3std3__44plusIfEEE10Policy1000EN6thrust24THRUST_300001_SM_1000_NS6detail15normal_iteratorINSD_10device_ptrIfEEEEjS9_fNS7_10__identityEEEvT0_PT3_T1_NS0_13GridEvenShareISN_EET2_T4_:
.text._ZN3cub18CUB_300001_SM_10006detail6reduce18DeviceReduceKernelINS2_10policy_hubIfjN4cuda3std3__44plusIfEEE10Policy1000EN6thrust24THRUST_300001_SM_1000_NS6detail15normal_iteratorINSD_10device_ptrIfEEEEjS9_fNS7_10__identityEEEvT0_PT3_T1_NS0_13GridEvenShareISN_EET2_T4_:
[----:B------:R-:W-:Y:S01]  /*0000*/  LDC R1, c[0x0][0x37c] ;  /* 0x0000df00ff017b82 */ /* 0x000fe20000000800 */
[----:B------:R-:W0:Y:S07]  /*0010*/  S2R R3, SR_CTAID.X ;  /* 0x0000000000037919 */ /* 0x000e2e0000002500 */
[----:B------:R-:W1:Y:S01]  /*0020*/  LDC.64 R6, c[0x0][0x3a8] ;  /* 0x0000ea00ff067b82 */ /* 0x000e620000000a00 */
[----:B------:R-:W2:Y:S01]  /*0030*/  LDCU.64 UR6, c[0x0][0x358] ;  /* 0x00006b00ff0677ac */ /* 0x000ea20008000a00 */
[----:B------:R-:W-:Y:S01]  /*0040*/  BSSY.RECONVERGENT B0, `(.L_x_173) ;  /* 0x000027a000007945 */ /* 0x000fe20003800200 */
[----:B-1----:R-:W-:Y:S01]  /*0050*/  SHF.L.U32 R13, R7, 0xd, RZ ;  /* 0x0000000d070d7819 */ /* 0x002fe200000006ff */
[----:B0-----:R-:W-:-:S05]  /*0060*/  IMAD R0, R3, -0x2000, R6 ;  /* 0xffffe00003007824 */ /* 0x001fca00078e0206 */
[----:B------:R-:W-:-:S13]  /*0070*/  ISETP.GT.U32.AND P0, PT, R0, 0x1fff, PT ;  /* 0x00001fff0000780c */ /* 0x000fda0003f04070 */
[----:B--2---:R-:W-:Y:S05]  /*0080*/  @P0 BRA `(.L_x_174) ;  /* 0x0000001000d40947 */ /* 0x004fea0003800000 */
[----:B------:R-:W0:Y:S01]  /*0090*/  S2R R2, SR_TID.X ;  /* 0x0000000000027919 */ /* 0x000e220000002100 */
[----:B------:R-:W-:Y:S01]  /*00a0*/  BSSY.RECONVERGENT B1, `(.L_x_175) ;  /* 0x000000a000017945 */ /* 0x000fe20003800200 */
[----:B------:R-:W-:Y:S01]  /*00b0*/  HFMA2 R15, -RZ, RZ, 0, 0 ;  /* 0x00000000ff0f7431 */ /* 0x000fe200000001ff */
[----:B0-----:R-:W-:Y:S02]  /*00c0*/  ISETP.GE.U32.AND P0, PT, R2, R0, PT ;  /* 0x000000000200720c */ /* 0x001fe40003f06070 */
[----:B------:R-:W-:-:S11]  /*00d0*/  MOV R4, R2 ;  /* 0x0000000200047202 */ /* 0x000fd60000000f00 */
[----:B------:R-:W-:Y:S05]  /*00e0*/  @P0 BRA `(.L_x_176) ;  /* 0x0000000000140947 */ /* 0x000fea0003800000 */
[----:B------:R-:W0:Y:S01]  /*00f0*/  LDC.64 R8, c[0x0][0x380] ;  /* 0x0000e000ff087b82 */ /* 0x000e220000000a00 */
[----:B------:R-:W-:-:S05]  /*0100*/  LEA R5, R3, R2, 0xd ;  /* 0x0000000203057211 */ /* 0x000fca00078e68ff */
[----:B0-----:R-:W-:-:S05]  /*0110*/  IMAD.WIDE.U32 R8, R5, 0x4, R8 ;  /* 0x0000000405087825 */ /* 0x001fca00078e0008 */
[----:B------:R0:W5:Y:S01]  /*0120*/  LDG.E R15, desc[UR6][R8.64] ;  /* 0x00000006080f7981 */ /* 0x000162000c1e1900 */
[----:B------:R-:W-:-:S07]  /*0130*/  IADD3 R4, PT, PT, R2, 0x200, RZ ;  /* 0x0000020002047810 */ /* 0x000fce0007ffe0ff */
.L_x_176:
[----:B------:R-:W-:Y:S05]  /*0140*/  BSYNC.RECONVERGENT B1 ;  /* 0x0000000000017941 */ /* 0x000fea0003800200 */
.L_x_175:
[----:B------:R-:W-:Y:S01]  /*0150*/  ISETP.GE.U32.AND P0, PT, R4, R0, PT ;  /* 0x000000000400720c */ /* 0x000fe20003f06070 */
[----:B------:R-:W-:-:S12]  /*0160*/  BSSY.RECONVERGENT B1, `(.L_x_177) ;  /* 0x00000a5000017945 */ /* 0x000fd80003800200 */
[----:B------:R-:W-:Y:S05]  /*0170*/  @P0 BRA `(.L_x_178) ;  /* 0x00000008008c0947 */ /* 0x000fea0003800000 */
[----:B------:R-:W-:Y:S01]  /*0180*/  LOP3.LUT R5, RZ, R4, RZ, 0x33, !PT ;  /* 0x00000004ff057212 */ /* 0x000fe200078e33ff */
[----:B------:R-:W-:Y:S03]  /*0190*/  BSSY.RECONVERGENT B2, `(.L_x_179) ;  /* 0x0000053000027945 */ /* 0x000fe60003800200 */
[----:B------:R-:W-:-:S05]  /*01a0*/  IADD3 R6, PT, PT, R5, R6, RZ ;  /* 0x0000000605067210 */ /* 0x000fca0007ffe0ff */
[----:B------:R-:W-:-:S05]  /*01b0*/  IMAD R6, R3, -0x2000, R6 ;  /* 0xffffe00003067824 */ /* 0x000fca00078e0206 */
[C---:B------:R-:W-:Y:S02]  /*01c0*/  ISETP.GE.U32.AND P0, PT, R6.reuse, 0x1e00, PT ;  /* 0x00001e000600780c */ /* 0x040fe40003f06070 */
[----:B------:R-:W-:-:S04]  /*01d0*/  LEA.HI R5, R6, 0x1, RZ, 0x17 ;  /* 0x0000000106057811 */ /* 0x000fc800078fb8ff */
[----:B------:R-:W-:-:S07]  /*01e0*/  LOP3.LUT R6, R5, 0xf, RZ, 0xc0, !PT ;  /* 0x0000000f05067812 */ /* 0x000fce00078ec0ff */
[----:B------:R-:W-:Y:S05]  /*01f0*/  @!P0 BRA `(.L_x_180) ;  /* 0x0000000400308947 */ /* 0x000fea0003800000 */
[----:B------:R-:W-:Y:S01]  /*0200*/  LOP3.LUT R10, R5, 0xfffff0, RZ, 0xc0, !PT ;  /* 0x00fffff0050a7812 */ /* 0x000fe200078ec0ff */
[----:B------:R-:W-:Y:S01]  /*0210*/  BSSY.RECONVERGENT B3, `(.L_x_181) ;  /* 0x0000049000037945 */ /* 0x000fe20003800200 */
[----:B0-----:R-:W-:Y:S02]  /*0220*/  LOP3.LUT R9, R4, 0x1000, RZ, 0xfc, !PT ;  /* 0x0000100004097812 */ /* 0x001fe400078efcff */
[----:B------:R-:W-:Y:S02]  /*0230*/  LEA R4, R3, R4, 0xd ;  /* 0x0000000403047211 */ /* 0x000fe400078e68ff */
[----:B------:R-:W-:-:S07]  /*0240*/  IADD3 R10, PT, PT, -R10, RZ, RZ ;  /* 0x000000ff0a0a7210 */ /* 0x000fce0007ffe1ff */
.L_x_182:
[----:B------:R-:W0:Y:S02]  /*0250*/  LDC.64 R12, c[0x0][0x380] ;  /* 0x0000e000ff0c7b82 */ /* 0x000e240000000a00 */
[----:B0-----:R-:W-:-:S05]  /*0260*/  IMAD.WIDE.U32 R22, R4, 0x4, R12 ;  /* 0x0000000404167825 */ /* 0x001fca00078e000c */
[----:B------:R0:W2:Y:S01]  /*0270*/  LDG.E R8, desc[UR6][R22.64] ;  /* 0x0000000616087981 */ /* 0x0000a2000c1e1900 */
[C---:B------:R-:W-:Y:S02]  /*0280*/  IADD3 R25, PT, PT, R4.reuse, 0x200, RZ ;  /* 0x0000020004197810 */ /* 0x040fe40007ffe0ff */
[C---:B------:R-:W-:Y:S02]  /*0290*/  IADD3 R21, PT, PT, R4.reuse, 0x400, RZ ;  /* 0x0000040004157810 */ /* 0x040fe40007ffe0ff */
[C---:B------:R-:W-:Y:S01]  /*02a0*/  IADD3 R17, PT, PT, R4.reuse, 0x600, RZ ;  /* 0x0000060004117810 */ /* 0x040fe20007ffe0ff */
[----:B------:R-:W-:Y:S01]  /*02b0*/  IMAD.WIDE.U32 R24, R25, 0x4, R12 ;  /* 0x0000000419187825 */ /* 0x000fe200078e000c */
[----:B------:R-:W-:-:S03]  /*02c0*/  IADD3 R19, PT, PT, R4, 0x800, RZ ;  /* 0x0000080004137810 */ /* 0x000fc60007ffe0ff */
[--C-:B------:R-:W-:Y:S01]  /*02d0*/  IMAD.WIDE.U32 R20, R21, 0x4, R12.reuse ;  /* 0x0000000415147825 */ /* 0x100fe200078e000c */
[----:B------:R-:W3:Y:S01]  /*02e0*/  LDG.E R7, desc[UR6][R24.64] ;  /* 0x0000000618077981 */ /* 0x000ee2000c1e1900 */
[C---:B------:R-:W-:Y:S02]  /*02f0*/  IADD3 R11, PT, PT, R4.reuse, 0xa00, RZ ;  /* 0x00000a00040b7810 */ /* 0x040fe40007ffe0ff */
[--C-:B------:R-:W-:Y:S01]  /*0300*/  IMAD.WIDE.U32 R16, R17, 0x4, R12.reuse ;  /* 0x0000000411107825 */ /* 0x100fe200078e000c */
[----:B------:R1:W4:Y:S01]  /*0310*/  LDG.E R29, desc[UR6][R20.64] ;  /* 0x00000006141d7981 */ /* 0x000322000c1e1900 */
[C---:B------:R-:W-:Y:S02]  /*0320*/  IADD3 R14, PT, PT, R4.reuse, 0xc00, RZ ;  /* 0x00000c00040e7810 */ /* 0x040fe40007ffe0ff */
[--C-:B------:R-:W-:Y:S01]  /*0330*/  IMAD.WIDE.U32 R18, R19, 0x4, R12.reuse ;  /* 0x0000000413127825 */ /* 0x100fe200078e000c */
[----:B------:R1:W4:Y:S03]  /*0340*/  LDG.E R28, desc[UR6][R16.64] ;  /* 0x00000006101c7981 */ /* 0x000326000c1e1900 */
[----:B0-----:R-:W-:Y:S01]  /*0350*/  IMAD.WIDE.U32 R22, R11, 0x4, R12 ;  /* 0x000000040b167825 */ /* 0x001fe200078e000c */
[----:B------:R-:W4:Y:S01]  /*0360*/  LDG.E R27, desc[UR6][R18.64] ;  /* 0x00000006121b7981 */ /* 0x000f22000c1e1900 */
[----:B------:R-:W-:-:S02]  /*0370*/  IADD3 R11, PT, PT, R4, 0xe00, RZ ;  /* 0x00000e00040b7810 */ /* 0x000fc40007ffe0ff */
[--C-:B-1----:R-:W-:Y:S01]  /*0380*/  IMAD.WIDE.U32 R20, R14, 0x4, R12.reuse ;  /* 0x000000040e147825 */ /* 0x102fe200078e000c */
[----:B------:R0:W4:Y:S01]  /*0390*/  LDG.E R26, desc[UR6][R22.64] ;  /* 0x00000006161a7981 */ /* 0x000122000c1e1900 */
[C---:B------:R-:W-:Y:S02]  /*03a0*/  IADD3 R14, PT, PT, R4.reuse, 0x1000, RZ ;  /* 0x00001000040e7810 */ /* 0x040fe40007ffe0ff */
[C---:B------:R-:W-:Y:S01]  /*03b0*/  IADD3 R24, PT, PT, R4.reuse, 0x1200, RZ ;  /* 0x0000120004187810 */ /* 0x040fe20007ffe0ff */
[--C-:B------:R-:W-:Y:S01]  /*03c0*/  IMAD.WIDE.U32 R16, R11, 0x4, R12.reuse ;  /* 0x000000040b107825 */ /* 0x100fe200078e000c */
[----:B------:R1:W4:Y:S01]  /*03d0*/  LDG.E R25, desc[UR6][R20.64] ;  /* 0x0000000614197981 */ /* 0x000322000c1e1900 */
[----:B------:R-:W-:Y:S02]  /*03e0*/  IADD3 R11, PT, PT, R4, 0x1400, RZ ;  /* 0x00001400040b7810 */ /* 0x000fe40007ffe0ff */
[--C-:B0-----:R-:W-:Y:S02]  /*03f0*/  IMAD.WIDE.U32 R22, R24, 0x4, R12.reuse ;  /* 0x0000000418167825 */ /* 0x101fe400078e000c */
[----:B------:R0:W4:Y:S02]  /*0400*/  LDG.E R24, desc[UR6][R16.64] ;  /* 0x0000000610187981 */ /* 0x000124000c1e1900 */
[--C-:B-1----:R-:W-:Y:S01]  /*0410*/  IMAD.WIDE.U32 R20, R14, 0x4, R12.reuse ;  /* 0x000000040e147825 */ /* 0x102fe200078e000c */
[C---:B------:R-:W-:Y:S01]  /*0420*/  IADD3 R14, PT, PT, R4.reuse, 0x1600, RZ ;  /* 0x00001600040e7810 */ /* 0x040fe20007ffe0ff */
[----:B------:R1:W4:Y:S04]  /*0430*/  LDG.E R18, desc[UR6][R22.64] ;  /* 0x0000000616127981 */ /* 0x000328000c1e1900 */
[----:B------:R1:W4:Y:S01]  /*0440*/  LDG.E R19, desc[UR6][R20.64] ;  /* 0x0000000614137981 */ /* 0x000322000c1e1900 */
[----:B0-----:R-:W-:Y:S01]  /*0450*/  IMAD.WIDE.U32 R16, R11, 0x4, R12 ;  /* 0x000000040b107825 */ /* 0x001fe200078e000c */
[----:B-1----:R-:W-:-:S04]  /*0460*/  IADD3 R23, PT, PT, R4, 0x1800, RZ ;  /* 0x0000180004177810 */ /* 0x002fc80007ffe0ff */
[----:B------:R0:W4:Y:S01]  /*0470*/  LDG.E R11, desc[UR6][R16.64] ;  /* 0x00000006100b7981 */ /* 0x000122000c1e1900 */
[C---:B------:R-:W-:Y:S01]  /*0480*/  IADD3 R21, PT, PT, R4.reuse, 0x1a00, RZ ;  /* 0x00001a0004157810 */ /* 0x040fe20007ffe0ff */
[----:B0-----:R-:W-:Y:S01]  /*0490*/  IMAD.WIDE.U32 R16, R23, 0x4, R12 ;  /* 0x0000000417107825 */ /* 0x001fe200078e000c */
[----:B------:R-:W-:-:S03]  /*04a0*/  IADD3 R23, PT, PT, R4, 0x1c00, RZ ;  /* 0x00001c0004177810 */ /* 0x000fc60007ffe0ff */
[--C-:B------:R-:W-:Y:S02]  /*04b0*/  IMAD.WIDE.U32 R20, R21, 0x4, R12.reuse ;  /* 0x0000000415147825 */ /* 0x100fe400078e000c */
[----:B------:R-:W4:Y:S02]  /*04c0*/  LDG.E R16, desc[UR6][R16.64] ;  /* 0x0000000610107981 */ /* 0x000f24000c1e1900 */
[----:B------:R-:W-:Y:S02]  /*04d0*/  IMAD.WIDE.U32 R22, R23, 0x4, R12 ;  /* 0x0000000417167825 */ /* 0x000fe400078e000c */
[----:B------:R-:W4:Y:S04]  /*04e0*/  LDG.E R20, desc[UR6][R20.64] ;  /* 0x0000000614147981 */ /* 0x000f28000c1e1900 */
[----:B------:R-:W4:Y:S01]  /*04f0*/  LDG.E R22, desc[UR6][R22.64] ;  /* 0x0000000616167981 */ /* 0x000f22000c1e1900 */
[----:B--2--5:R-:W-:Y:S01]  /*0500*/  FADD R8, R8, R15 ;  /* 0x0000000f08087221 */ /* 0x024fe20000000000 */
[----:B------:R-:W-:-:S06]  /*0510*/  IMAD.WIDE.U32 R14, R14, 0x4, R12 ;  /* 0x000000040e0e7825 */ /* 0x000fcc00078e000c */
[----:B------:R0:W2:Y:S02]  /*0520*/  LDG.E R14, desc[UR6][R14.64] ;  /* 0x000000060e0e7981 */ /* 0x0000a4000c1e1900 */
[----:B0-----:R-:W-:-:S05]  /*0530*/  IADD3 R15, PT, PT, R4, 0x1e00, RZ ;  /* 0x00001e00040f7810 */ /* 0x001fca0007ffe0ff */
[----:B------:R-:W-:-:S06]  /*0540*/  IMAD.WIDE.U32 R12, R15, 0x4, R12 ;  /* 0x000000040f0c7825 */ /* 0x000fcc00078e000c */
[----:B------:R-:W2:Y:S01]  /*0550*/  LDG.E R12, desc[UR6][R12.64] ;  /* 0x000000060c0c7981 */ /* 0x000ea2000c1e1900 */
        /* <DEDUP_REMOVED lines=8> */
[----:B------:R-:W-:Y:S01]  /*05e0*/  FADD R18, R19, R18 ;  /* 0x0000001213127221 */ /* 0x000fe20000000000 */
[----:B------:R-:W-:-:S03]  /*05f0*/  IADD3 R10, PT, PT, R10, 0x10, RZ ;  /* 0x000000100a0a7810 */ /* 0x000fc60007ffe0ff */
[----:B------:R-:W-:Y:S01]  /*0600*/  FADD R11, R18, R11 ;  /* 0x0000000b120b7221 */ /* 0x000fe20000000000 */
[----:B------:R-:W-:Y:S02]  /*0610*/  ISETP.NE.AND P0, PT, R10, RZ, PT ;  /* 0x000000ff0a00720c */ /* 0x000fe40003f05270 */
[----:B------:R-:W-:Y:S02]  /*0620*/  IADD3 R9, PT, PT, R9, 0x2000, RZ ;  /* 0x0000200009097810 */ /* 0x000fe40007ffe0ff */
[----:B------:R-:W-:Y:S01]  /*0630*/  IADD3 R4, PT, PT, R4, 0x2000, RZ ;  /* 0x0000200004047810 */ /* 0x000fe20007ffe0ff */
[----:B--2---:R-:W-:-:S04]  /*0640*/  FADD R11, R11, R14 ;  /* 0x0000000e0b0b7221 */ /* 0x004fc80000000000 */
[----:B------:R-:W-:-:S04]  /*0650*/  FADD R11, R11, R16 ;  /* 0x000000100b0b7221 */ /* 0x000fc80000000000 */
[----:B------:R-:W-:-:S04]  /*0660*/  FADD R11, R11, R20 ;  /* 0x000000140b0b7221 */ /* 0x000fc80000000000 */
[----:B------:R-:W-:-:S04]  /*0670*/  FADD R11, R11, R22 ;  /* 0x000000160b0b7221 */ /* 0x000fc80000000000 */
[----:B------:R-:W-:Y:S01]  /*0680*/  FADD R15, R11, R12 ;  /* 0x0000000c0b0f7221 */ /* 0x000fe20000000000 */
[----:B------:R-:W-:Y:S06]  /*0690*/  @P0 BRA `(.L_x_182) ;  /* 0xfffffff800ec0947 */ /* 0x000fec000383ffff */
[----:B------:R-:W-:Y:S05]  /*06a0*/  BSYNC.RECONVERGENT B3 ;  /* 0x0000000000037941 */ /* 0x000fea0003800200 */
.L_x_181:
[----:B------:R-:W-:-:S07]  /*06b0*/  IADD3 R4, PT, PT, R9, -0x1000, RZ ;  /* 0xfffff00009047810 */ /* 0x000fce0007ffe0ff */
.L_x_180:
[----:B------:R-:W-:Y:S05]  /*06c0*/  BSYNC.RECONVERGENT B2 ;  /* 0x0000000000027941 */ /* 0x000fea0003800200 */
.L_x_179:
[----:B------:R-:W-:-:S13]  /*06d0*/  ISETP.NE.AND P0, PT, R6, RZ, PT ;  /* 0x000000ff0600720c */ /* 0x000fda0003f05270 */
[----:B------:R-:W-:Y:S05]  /*06e0*/  @!P0 BRA `(.L_x_178) ;  /* 0x0000000400308947 */ /* 0x000fea0003800000 */
[----:B------:R-:W-:Y:S01]  /*06f0*/  ISETP.GE.U32.AND P0, PT, R6, 0x8, PT ;  /* 0x000000080600780c */ /* 0x000fe20003f06070 */
[----:B------:R-:W-:Y:S01]  /*0700*/  BSSY.RECONVERGENT B2, `(.L_x_183) ;  /* 0x0000026000027945 */ /* 0x000fe20003800200 */
[----:B------:R-:W-:-:S04]  /*0710*/  LOP3.LUT R22, R5, 0x7, RZ, 0xc0, !PT ;  /* 0x0000000705167812 */ /* 0x000fc800078ec0ff */
[----:B------:R-:W-:-:S07]  /*0720*/  ISETP.NE.AND P1, PT, R22, RZ, PT ;  /* 0x000000ff1600720c */ /* 0x000fce0003f25270 */
[----:B------:R-:W-:Y:S06]  /*0730*/  @!P0 BRA `(.L_x_184) ;  /* 0x0000000000888947 */ /* 0x000fec0003800000 */
[----:B------:R-:W1:Y:S01]  /*0740*/  LDC.64 R6, c[0x0][0x380] ;  /* 0x0000e000ff067b82 */ /* 0x000e620000000a00 */
[----:B------:R-:W-:-:S04]  /*0750*/  LEA R19, R3, R4, 0xd ;  /* 0x0000000403137211 */ /* 0x000fc800078e68ff */
[C---:B------:R-:W-:Y:S02]  /*0760*/  IADD3 R17, PT, PT, R19.reuse, 0x200, RZ ;  /* 0x0000020013117810 */ /* 0x040fe40007ffe0ff */
[C---:B------:R-:W-:Y:S02]  /*0770*/  IADD3 R21, PT, PT, R19.reuse, 0x400, RZ ;  /* 0x0000040013157810 */ /* 0x040fe40007ffe0ff */
[C---:B------:R-:W-:Y:S02]  /*0780*/  IADD3 R13, PT, PT, R19.reuse, 0x600, RZ ;  /* 0x00000600130d7810 */ /* 0x040fe40007ffe0ff */
[C---:B0-----:R-:W-:Y:S01]  /*0790*/  IADD3 R9, PT, PT, R19.reuse, 0x800, RZ ;  /* 0x0000080013097810 */ /* 0x041fe20007ffe0ff */
[----:B-1----:R-:W-:-:S04]  /*07a0*/  IMAD.WIDE.U32 R10, R19, 0x4, R6 ;  /* 0x00000004130a7825 */ /* 0x002fc800078e0006 */
[--C-:B------:R-:W-:Y:S01]  /*07b0*/  IMAD.WIDE.U32 R16, R17, 0x4, R6.reuse ;  /* 0x0000000411107825 */ /* 0x100fe200078e0006 */
[----:B------:R0:W2:Y:S03]  /*07c0*/  LDG.E R14, desc[UR6][R10.64] ;  /* 0x000000060a0e7981 */ /* 0x0000a6000c1e1900 */
[--C-:B------:R-:W-:Y:S01]  /*07d0*/  IMAD.WIDE.U32 R20, R21, 0x4, R6.reuse ;  /* 0x0000000415147825 */ /* 0x100fe200078e0006 */
[----:B------:R1:W3:Y:S03]  /*07e0*/  LDG.E R18, desc[UR6][R16.64] ;  /* 0x0000000610127981 */ /* 0x0002e6000c1e1900 */
[--C-:B------:R-:W-:Y:S01]  /*07f0*/  IMAD.WIDE.U32 R12, R13, 0x4, R6.reuse ;  /* 0x000000040d0c7825 */ /* 0x100fe200078e0006 */
[----:B------:R-:W-:Y:S01]  /*0800*/  IADD3 R23, PT, PT, R19, 0xa00, RZ ;  /* 0x00000a0013177810 */ /* 0x000fe20007ffe0ff */
[----:B------:R-:W4:Y:S02]  /*0810*/  LDG.E R20, desc[UR6][R20.64] ;  /* 0x0000000614147981 */ /* 0x000f24000c1e1900 */
[--C-:B------:R-:W-:Y:S01]  /*0820*/  IMAD.WIDE.U32 R8, R9, 0x4, R6.reuse ;  /* 0x0000000409087825 */ /* 0x100fe200078e0006 */
[----:B------:R-:W-:Y:S01]  /*0830*/  IADD3 R25, PT, PT, R19, 0xc00, RZ ;  /* 0x00000c0013197810 */ /* 0x000fe20007ffe0ff */
[----:B------:R-:W4:Y:S02]  /*0840*/  LDG.E R12, desc[UR6][R12.64] ;  /* 0x000000060c0c7981 */ /* 0x000f24000c1e1900 */
[--C-:B0-----:R-:W-:Y:S01]  /*0850*/  IMAD.WIDE.U32 R10, R23, 0x4, R6.reuse ;  /* 0x00000004170a7825 */ /* 0x101fe200078e0006 */
[----:B------:R-:W-:Y:S01]  /*0860*/  IADD3 R19, PT, PT, R19, 0xe00, RZ ;  /* 0x00000e0013137810 */ /* 0x000fe20007ffe0ff */
[----:B------:R-:W4:Y:S02]  /*0870*/  LDG.E R8, desc[UR6][R8.64] ;  /* 0x0000000608087981 */ /* 0x000f24000c1e1900 */
[----:B-1----:R-:W-:-:S02]  /*0880*/  IMAD.WIDE.U32 R16, R25, 0x4, R6 ;  /* 0x0000000419107825 */ /* 0x002fc400078e0006 */
[----:B------:R-:W4:Y:S02]  /*0890*/  LDG.E R11, desc[UR6][R10.64] ;  /* 0x000000060a0b7981 */ /* 0x000f24000c1e1900 */
[----:B------:R-:W-:Y:S02]  /*08a0*/  IMAD.WIDE.U32 R6, R19, 0x4, R6 ;  /* 0x0000000413067825 */ /* 0x000fe400078e0006 */
[----:B------:R-:W4:Y:S04]  /*08b0*/  LDG.E R17, desc[UR6][R16.64] ;  /* 0x0000000610117981 */ /* 0x000f28000c1e1900 */
[----:B------:R-:W4:Y:S01]  /*08c0*/  LDG.E R7, desc[UR6][R6.64] ;  /* 0x0000000606077981 */ /* 0x000f22000c1e1900 */
        /* <DEDUP_REMOVED lines=9> */
.L_x_184:
[----:B------:R-:W-:Y:S05]  /*0960*/  BSYNC.RECONVERGENT B2 ;  /* 0x0000000000027941 */ /* 0x000fea0003800200 */
.L_x_183:
[----:B------:R-:W-:Y:S05]  /*0970*/  @!P1 BRA `(.L_x_178) ;  /* 0x00000000008c9947 */ /* 0x000fea0003800000 */
[----:B------:R-:W-:Y:S01]  /*0980*/  ISETP.GE.U32.AND P0, PT, R22, 0x4, PT ;  /* 0x000000041600780c */ /* 0x000fe20003f06070 */
[----:B------:R-:W-:Y:S01]  /*0990*/  BSSY.RECONVERGENT B2, `(.L_x_185) ;  /* 0x0000016000027945 */ /* 0x000fe20003800200 */
[----:B------:R-:W-:-:S04]  /*09a0*/  LOP3.LUT R5, R5, 0x3, RZ, 0xc0, !PT ;  /* 0x0000000305057812 */ /* 0x000fc800078ec0ff */
[----:B------:R-:W-:-:S07]  /*09b0*/  ISETP.NE.AND P1, PT, R5, RZ, PT ;  /* 0x000000ff0500720c */ /* 0x000fce0003f25270 */
[----:B------:R-:W-:Y:S06]  /*09c0*/  @!P0 BRA `(.L_x_186) ;  /* 0x0000000000488947 */ /* 0x000fec0003800000 */
[----:B------:R-:W0:Y:S01]  /*09d0*/  LDC.64 R6, c[0x0][0x380] ;  /* 0x0000e000ff067b82 */ /* 0x000e220000000a00 */
[----:B------:R-:W-:-:S04]  /*09e0*/  LEA R13, R3, R4, 0xd ;  /* 0x00000004030d7211 */ /* 0x000fc800078e68ff */
[C---:B------:R-:W-:Y:S02]  /*09f0*/  IADD3 R11, PT, PT, R13.reuse, 0x200, RZ ;  /* 0x000002000d0b7810 */ /* 0x040fe40007ffe0ff */
[C---:B------:R-:W-:Y:S02]  /*0a00*/  IADD3 R17, PT, PT, R13.reuse, 0x400, RZ ;  /* 0x000004000d117810 */ /* 0x040fe40007ffe0ff */
[C---:B------:R-:W-:Y:S01]  /*0a10*/  IADD3 R19, PT, PT, R13.reuse, 0x600, RZ ;  /* 0x000006000d137810 */ /* 0x040fe20007ffe0ff */
[----:B0-----:R-:W-:-:S04]  /*0a20*/  IMAD.WIDE.U32 R8, R13, 0x4, R6 ;  /* 0x000000040d087825 */ /* 0x001fc800078e0006 */
[--C-:B------:R-:W-:Y:S02]  /*0a30*/  IMAD.WIDE.U32 R10, R11, 0x4, R6.reuse ;  /* 0x000000040b0a7825 */ /* 0x100fe400078e0006 */
[----:B------:R-:W2:Y:S02]  /*0a40*/  LDG.E R8, desc[UR6][R8.64] ;  /* 0x0000000608087981 */ /* 0x000ea4000c1e1900 */
[--C-:B------:R-:W-:Y:S02]  /*0a50*/  IMAD.WIDE.U32 R12, R17, 0x4, R6.reuse ;  /* 0x00000004110c7825 */ /* 0x100fe400078e0006 */
[----:B------:R-:W3:Y:S02]  /*0a60*/  LDG.E R10, desc[UR6][R10.64] ;  /* 0x000000060a0a7981 */ /* 0x000ee4000c1e1900 */
[----:B------:R-:W-:Y:S02]  /*0a70*/  IMAD.WIDE.U32 R6, R19, 0x4, R6 ;  /* 0x0000000413067825 */ /* 0x000fe400078e0006 */
[----:B------:R-:W4:Y:S04]  /*0a80*/  LDG.E R12, desc[UR6][R12.64] ;  /* 0x000000060c0c7981 */ /* 0x000f28000c1e1900 */
[----:B------:R-:W4:Y:S01]  /*0a90*/  LDG.E R6, desc[UR6][R6.64] ;  /* 0x0000000606067981 */ /* 0x000f22000c1e1900 */
[----:B------:R-:W-:Y:S01]  /*0aa0*/  IADD3 R4, PT, PT, R4, 0x800, RZ ;  /* 0x0000080004047810 */ /* 0x000fe20007ffe0ff */
[----:B--2--5:R-:W-:-:S04]  /*0ab0*/  FADD R15, R15, R8 ;  /* 0x000000080f0f7221 */ /* 0x024fc80000000000 */
[----:B---3--:R-:W-:-:S04]  /*0ac0*/  FADD R15, R15, R10 ;  /* 0x0000000a0f0f7221 */ /* 0x008fc80000000000 */
[----:B----4-:R-:W-:-:S04]  /*0ad0*/  FADD R15, R15, R12 ;  /* 0x0000000c0f0f7221 */ /* 0x010fc80000000000 */
[----:B------:R-:W-:-:S07]  /*0ae0*/  FADD R15, R15, R6 ;  /* 0x000000060f0f7221 */ /* 0x000fce0000000000 */
.L_x_186:
[----:B------:R-:W-:Y:S05]  /*0af0*/  BSYNC.RECONVERGENT B2 ;  /* 0x0000000000027941 */ /* 0x000fea0003800200 */
.L_x_185:
[----:B------:R-:W-:Y:S05]  /*0b00*/  @!P1 BRA `(.L_x_178) ;  /* 0x0000000000289947 */ /* 0x000fea0003800000 */
[----:B------:R-:W1:Y:S01]  /*0b10*/  LDC.64 R6, c[0x0][0x380] ;  /* 0x0000e000ff067b82 */ /* 0x000e620000000a00 */
[----:B0-----:R-:W-:Y:S02]  /*0b20*/  LEA R9, R3, R4, 0xd ;  /* 0x0000000403097211 */ /* 0x001fe400078e68ff */
[----:B------:R-:W-:-:S07]  /*0b30*/  IADD3 R8, PT, PT, -R5, RZ, RZ ;  /* 0x000000ff05087210 */ /* 0x000fce0007ffe1ff */
.L_x_187:
[----:B-1----:R-:W-:-:S06]  /*0b40*/  IMAD.WIDE.U32 R4, R9, 0x4, R6 ;  /* 0x0000000409047825 */ /* 0x002fcc00078e0006 */
[----:B------:R-:W2:Y:S01]  /*0b50*/  LDG.E R4, desc[UR6][R4.64] ;  /* 0x0000000604047981 */ /* 0x000ea2000c1e1900 */
[----:B------:R-:W-:Y:S02]  /*0b60*/  IADD3 R8, PT, PT, R8, 0x1, RZ ;  /* 0x0000000108087810 */ /* 0x000fe40007ffe0ff */
[----:B------:R-:W-:Y:S02]  /*0b70*/  IADD3 R9, PT, PT, R9, 0x200, RZ ;  /* 0x0000020009097810 */ /* 0x000fe40007ffe0ff */
[----:B------:R-:W-:Y:S01]  /*0b80*/  ISETP.NE.AND P0, PT, R8, RZ, PT ;  /* 0x000000ff0800720c */ /* 0x000fe20003f05270 */
[----:B--2--5:R-:W-:-:S12]  /*0b90*/  FADD R15, R4, R15 ;  /* 0x0000000f040f7221 */ /* 0x024fd80000000000 */
[----:B------:R-:W-:Y:S05]  /*0ba0*/  @P0 BRA `(.L_x_187) ;  /* 0xfffffffc00e40947 */ /* 0x000fea000383ffff */
.L_x_178:
[----:B------:R-:W-:Y:S05]  /*0bb0*/  BSYNC.RECONVERGENT B1 ;  /* 0x0000000000017941 */ /* 0x000fea0003800200 */
.L_x_177:
[----:B------:R-:W-:-:S13]  /*0bc0*/  ISETP.GE.U32.AND P0, PT, R0, 0x200, PT ;  /* 0x000002000000780c */ /* 0x000fda0003f06070 */
[----:B------:R-:W-:Y:S05]  /*0bd0*/  @!P0 BRA `(.L_x_188) ;  /* 0x0000000000d08947 */ /* 0x000fea0003800000 */
[----:B0-----:R-:W0:Y:S01]  /*0be0*/  S2R R8, SR_LANEID ;  /* 0x0000000000087919 */ /* 0x001e220000000000 */
[----:B-----5:R-:W1:Y:S02]  /*0bf0*/  SHFL.DOWN PT, R0, R15, 0x1, 0x1f ;  /* 0x08201f000f007f89 */ /* 0x020e6400000e0000 */
[----:B-1----:R-:W-:Y:S01]  /*0c00*/  FADD R0, R0, R15 ;  /* 0x0000000f00007221 */ /* 0x002fe20000000000 */
[C---:B0-----:R-:W-:Y:S02]  /*0c10*/  ISETP.GT.AND P0, PT, R8.reuse, 0x1e, PT ;  /* 0x0000001e0800780c */ /* 0x041fe40003f04270 */
[C---:B------:R-:W-:Y:S02]  /*0c20*/  ISETP.NE.AND P1, PT, R8.reuse, RZ, PT ;  /* 0x000000ff0800720c */ /* 0x040fe40003f25270 */
        /* <DEDUP_REMOVED lines=27> */
[----:B------:R-:W0:Y:S04]  /*0de0*/  LDS.128 R12, [UR4+0x10] ;  /* 0x00001004ff0c7984 */ /* 0x000e280008000c00 */
[----:B------:R-:W2:Y:S04]  /*0df0*/  LDS.128 R8, [UR4+0x20] ;  /* 0x00002004ff087984 */ /* 0x000ea80008000c00 */
[----:B-1----:R-:W1:Y:S04]  /*0e00*/  LDS.128 R4, [UR4+0x30] ;  /* 0x00003004ff047984 */ /* 0x002e680008000c00 */
[----:B------:R-:W3:Y:S01]  /*0e10*/  LDS.128 R16, [UR4+0x40] ;  /* 0x00004004ff107984 */ /* 0x000ee20008000c00 */
[----:B0-----:R-:W-:-:S04]  /*0e20*/  FADD R13, R20, R13 ;  /* 0x0000000d140d7221 */ /* 0x001fc80000000000 */
[----:B------:R-:W-:-:S04]  /*0e30*/  FADD R14, R13, R14 ;  /* 0x0000000e0d0e7221 */ /* 0x000fc80000000000 */
[----:B------:R-:W-:-:S04]  /*0e40*/  FADD R15, R14, R15 ;  /* 0x0000000f0e0f7221 */ /* 0x000fc80000000000 */
[----:B--2---:R-:W-:-:S04]  /*0e50*/  FADD R8, R15, R8 ;  /* 0x000000080f087221 */ /* 0x004fc80000000000 */
[----:B------:R-:W-:-:S04]  /*0e60*/  FADD R9, R8, R9 ;  /* 0x0000000908097221 */ /* 0x000fc80000000000 */
[----:B------:R-:W-:-:S04]  /*0e70*/  FADD R10, R9, R10 ;  /* 0x0000000a090a7221 */ /* 0x000fc80000000000 */
[----:B------:R-:W-:-:S04]  /*0e80*/  FADD R11, R10, R11 ;  /* 0x0000000b0a0b7221 */ /* 0x000fc80000000000 */
[----:B-1----:R-:W-:-:S04]  /*0e90*/  FADD R4, R11, R4 ;  /* 0x000000040b047221 */ /* 0x002fc80000000000 */
        /* <DEDUP_REMOVED lines=8> */
.L_x_188:
[----:B0-----:R-:W0:Y:S01]  /*0f20*/  S2R R8, SR_LANEID ;  /* 0x0000000000087919 */ /* 0x001e220000000000 */
[----:B------:R-:W-:-:S04]  /*0f30*/  LOP3.LUT R4, R2, 0x3e0, RZ, 0xc0, !PT ;  /* 0x000003e002047812 */ /* 0x000fc800078ec0ff */
[----:B------:R-:W-:Y:S02]  /*0f40*/  IADD3 R5, PT, PT, R4, 0x20, RZ ;  /* 0x0000002004057810 */ /* 0x000fe40007ffe0ff */
[----:B------:R-:W-:Y:S02]  /*0f50*/  LOP3.LUT R7, RZ, R4, RZ, 0x33, !PT ;  /* 0x00000004ff077212 */ /* 0x000fe400078e33ff */
[----:B------:R-:W-:Y:S02]  /*0f60*/  ISETP.GT.U32.AND P0, PT, R5, R0, PT ;  /* 0x000000000500720c */ /* 0x000fe40003f04070 */
[----:B------:R-:W-:-:S04]  /*0f70*/  IADD3 R7, PT, PT, R0, R7, RZ ;  /* 0x0000000700077210 */ /* 0x000fc80007ffe0ff */
[----:B------:R-:W-:-:S05]  /*0f80*/  SEL R7, R7, 0x1f, P0 ;  /* 0x0000001f07077807 */ /* 0x000fca0000000000 */
[----:B-----5:R-:W1:Y:S01]  /*0f90*/  SHFL.DOWN PT, R4, R15, 0x1, R7 ;  /* 0x082000000f047989 */ /* 0x020e6200000e0007 */
[C---:B0-----:R-:W-:Y:S02]  /*0fa0*/  ISETP.GE.AND P0, PT, R8.reuse, R7, PT ;  /* 0x000000070800720c */ /* 0x041fe40003f06270 */
[C---:B------:R-:W-:Y:S02]  /*0fb0*/  IADD3 R6, PT, PT, R8.reuse, 0x2, RZ ;  /* 0x0000000208067810 */ /* 0x040fe40007ffe0ff */
[----:B------:R-:W-:-:S09]  /*0fc0*/  ISETP.NE.AND P1, PT, R8, RZ, PT ;  /* 0x000000ff0800720c */ /* 0x000fd20003f25270 */
[----:B-1----:R-:W-:Y:S01]  /*0fd0*/  @!P0 FADD R15, R4, R15 ;  /* 0x0000000f040f8221 */ /* 0x002fe20000000000 */
[----:B------:R-:W-:Y:S02]  /*0fe0*/  ISETP.GT.AND P0, PT, R6, R7, PT ;  /* 0x000000070600720c */ /* 0x000fe40003f04270 */
[----:B------:R-:W-:Y:S01]  /*0ff0*/  IADD3 R6, PT, PT, R8, 0x4, RZ ;  /* 0x0000000408067810 */ /* 0x000fe20007ffe0ff */
        /* <DEDUP_REMOVED lines=24> */
[----:B------:R-:W1:Y:S01]  /*1180*/  S2UR UR5, SR_CgaCtaId ;  /* 0x00000000000579c3 */ /* 0x000e620000008800 */
[----:B------:R-:W-:Y:S01]  /*1190*/  UMOV UR4, 0x400 ;  /* 0x0000040000047882 */ /* 0x000fe20000000000 */
[C---:B------:R-:W-:Y:S02]  /*11a0*/  ISETP.GT.U32.AND P2, PT, R0.reuse, 0x20, PT ;  /* 0x000000200000780c */ /* 0x040fe40003f44070 */
[C---:B------:R-:W-:Y:S02]  /*11b0*/  ISETP.GT.U32.AND P3, PT, R0.reuse, 0x40, PT ;  /* 0x000000400000780c */ /* 0x040fe40003f64070 */
[C---:B------:R-:W-:Y:S02]  /*11c0*/  ISETP.GT.U32.AND P1, PT, R0.reuse, 0x60, PT ;  /* 0x000000600000780c */ /* 0x040fe40003f24070 */
[----:B------:R-:W-:Y:S01]  /*11d0*/  ISETP.GT.U32.AND P4, PT, R0, 0xc0, PT ;  /* 0x000000c00000780c */ /* 0x000fe20003f84070 */
[----:B-1----:R-:W-:-:S09]  /*11e0*/  ULEA UR4, UR5, UR4, 0x18 ;  /* 0x0000000405047291 */ /* 0x002fd2000f8ec0ff */
[----:B0-----:R-:W0:Y:S04]  /*11f0*/  LDS.128 R4, [UR4+0x10] ;  /* 0x00001004ff047984 */ /* 0x001e280008000c00 */
[----:B------:R-:W1:Y:S04]  /*1200*/  LDS.128 R8, [UR4+0x20] ;  /* 0x00002004ff087984 */ /* 0x000e680008000c00 */
[----:B------:R-:W2:Y:S04]  /*1210*/  LDS.128 R12, [UR4+0x30] ;  /* 0x00003004ff0c7984 */ /* 0x000ea80008000c00 */
[----:B------:R-:W3:Y:S01]  /*1220*/  LDS.128 R16, [UR4+0x40] ;  /* 0x00004004ff107984 */ /* 0x000ee20008000c00 */
[----:B0-----:R-:W-:Y:S01]  /*1230*/  @P2 FADD R20, R20, R5 ;  /* 0x0000000514142221 */ /* 0x001fe20000000000 */
[----:B------:R-:W-:-:S03]  /*1240*/  ISETP.GT.U32.AND P2, PT, R0, 0x80, PT ;  /* 0x000000800000780c */ /* 0x000fc60003f44070 */
[----:B------:R-:W-:Y:S01]  /*1250*/  @P3 FADD R20, R20, R6 ;  /* 0x0000000614143221 */ /* 0x000fe20000000000 */
[----:B------:R-:W-:-:S03]  /*1260*/  ISETP.GT.U32.AND P3, PT, R0, 0xa0, PT ;  /* 0x000000a00000780c */ /* 0x000fc60003f64070 */
[----:B------:R-:W-:Y:S01]  /*1270*/  @P1 FADD R20, R20, R7 ;  /* 0x0000000714141221 */ /* 0x000fe20000000000 */
[----:B------:R-:W-:-:S05]  /*1280*/  ISETP.GT.U32.AND P1, PT, R0, 0xe0, PT ;  /* 0x000000e00000780c */ /* 0x000fca0003f24070 */
[----:B-1----:R-:W-:Y:S01]  /*1290*/  @P2 FADD R20, R20, R8 ;  /* 0x0000000814142221 */ /* 0x002fe20000000000 */
[----:B------:R-:W-:-:S03]  /*12a0*/  ISETP.GT.U32.AND P2, PT, R0, 0x100, PT ;  /* 0x000001000000780c */ /* 0x000fc60003f44070 */
[----:B------:R-:W-:Y:S01]  /*12b0*/  @P3 FADD R20, R20, R9 ;  /* 0x0000000914143221 */ /* 0x000fe20000000000 */
[----:B------:R-:W-:-:S03]  /*12c0*/  ISETP.GT.U32.AND P3, PT, R0, 0x120, PT ;  /* 0x000001200000780c */ /* 0x000fc60003f64070 */
[----:B------:R-:W-:Y:S01]  /*12d0*/  @P4 FADD R20, R20, R10 ;  /* 0x0000000a14144221 */ /* 0x000fe20000000000 */
[----:B------:R-:W-:-:S03]  /*12e0*/  ISETP.GT.U32.AND P4, PT, R0, 0x140, PT ;  /* 0x000001400000780c */ /* 0x000fc60003f84070 */
[----:B------:R-:W-:Y:S01]  /*12f0*/  @P1 FADD R20, R20, R11 ;  /* 0x0000000b14141221 */ /* 0x000fe20000000000 */
[----:B------:R-:W-:-:S03]  /*1300*/  ISETP.GT.U32.AND P1, PT, R0, 0x160, PT ;  /* 0x000001600000780c */ /* 0x000fc60003f24070 */
[----:B--2---:R-:W-:Y:S01]  /*1310*/  @P2 FADD R20, R20, R12 ;  /* 0x0000000c14142221 */ /* 0x004fe20000000000 */
[----:B------:R-:W-:-:S03]  /*1320*/  ISETP.GT.U32.AND P2, PT, R0, 0x180, PT ;  /* 0x000001800000780c */ /* 0x000fc60003f44070 */
[----:B------:R-:W-:Y:S01]  /*1330*/  @P3 FADD R20, R20, R13 ;  /* 0x0000000d14143221 */ /* 0x000fe20000000000 */
[----:B------:R-:W-:-:S03]  /*1340*/  ISETP.GT.U32.AND P3, PT, R0, 0x1a0, PT ;  /* 0x000001a00000780c */ /* 0x000fc60003f64070 */
[----:B------:R-:W-:Y:S01]  /*1350*/  @P4 FADD R20, R20, R14 ;  /* 0x0000000e14144221 */ /* 0x000fe20000000000 */
[----:B------:R-:W-:-:S03]  /*1360*/  ISETP.GT.U32.AND P4, PT, R0, 0x1c0, PT ;  /* 0x000001c00000780c */ /* 0x000fc60003f84070 */
[----:B------:R-:W-:Y:S01]  /*1370*/  @P1 FADD R20, R20, R15 ;  /* 0x0000000f14141221 */ /* 0x000fe20000000000 */
[----:B------:R-:W-:-:S03]  /*1380*/  ISETP.GT.U32.AND P1, PT, R0, 0x1e0, PT ;  /* 0x000001e00000780c */ /* 0x000fc60003f24070 */
[----:B---3--:R-:W-:-:S04]  /*1390*/  @P2 FADD R20, R20, R16 ;  /* 0x0000001014142221 */ /* 0x008fc80000000000 */
[----:B------:R-:W-:-:S04]  /*13a0*/  @P3 FADD R20, R20, R17 ;  /* 0x0000001114143221 */ /* 0x000fc80000000000 */
[----:B------:R-:W-:-:S04]  /*13b0*/  @P4 FADD R20, R20, R18 ;  /* 0x0000001214144221 */ /* 0x000fc80000000000 */
[----:B------:R-:W-:Y:S01]  /*13c0*/  @P1 FADD R20, R20, R19 ;  /* 0x0000001314141221 */ /* 0x000fe20000000000 */
[----:B------:R-:W-:Y:S06]  /*13d0*/  BRA `(.L_x_189) ;  /* 0x0000001400007947 */ /* 0x000fec0003800000 */
.L_x_174:
[----:B------:R-:W0:Y:S01]  /*13e0*/  S2R R2, SR_TID.X ;  /* 0x0000000000027919 */ /* 0x000e220000002100 */
[----:B------:R-:W1:Y:S02]  /*13f0*/  LDCU.64 UR4, c[0x0][0x380] ;  /* 0x00007000ff0477ac */ /* 0x000e640008000a00 */
[----:B-1----:R-:W-:Y:S02]  /*1400*/  MOV R4, UR4 ;  /* 0x0000000400047c02 */ /* 0x002fe40008000f00 */
[----:B------:R-:W-:Y:S02]  /*1410*/  MOV R5, UR5 ;  /* 0x0000000500057c02 */ /* 0x000fe40008000f00 */
[----:B0-----:R-:W-:-:S05]  /*1420*/  LEA R9, R3, R2, 0xd ;  /* 0x0000000203097211 */ /* 0x001fca00078e68ff */
[----:B------:R-:W-:-:S05]  /*1430*/  IMAD.WIDE.U32 R8, R9, 0x4, R4 ;  /* 0x0000000409087825 */ /* 0x000fca00078e0004 */
        /* <DEDUP_REMOVED lines=16> */
[----:B------:R-:W-:Y:S01]  /*1540*/  ISETP.GE.U32.AND P0, PT, R0, R13, PT ;  /* 0x0000000d0000720c */ /* 0x000fe20003f06070 */
        /* <DEDUP_REMOVED lines=16> */
[----:B------:R-:W-:Y:S01]  /*1650*/  LEA R9, R3, R13, 0xd ;  /* 0x0000000d03097211 */ /* 0x000fe200078e68ff */
[----:B------:R-:W-:Y:S01]  /*1660*/  UMOV UR4, URZ ;  /* 0x000000ff00047c82 */ /* 0x000fe20008000000 */
[----:B------:R-:W-:Y:S02]  /*1670*/  IADD3 R8, PT, PT, R6, -0x2000, RZ ;  /* 0xffffe00006087810 */ /* 0x000fe40007ffe0ff */
[----:B------:R-:W-:Y:S02]  /*1680*/  LOP3.LUT R0, RZ, R2, RZ, 0x33, !PT ;  /* 0x00000002ff007212 */ /* 0x000fe400078e33ff */
[----:B------:R-:W-:Y:S02]  /*1690*/  ISETP.GT.U32.AND P0, PT, R9, R8, PT ;  /* 0x000000080900720c */ /* 0x000fe40003f04070 */
[----:B------:R-:W-:Y:S02]  /*16a0*/  IADD3 R10, PT, PT, -R13, R6, R0 ;  /* 0x000000060d0a7210 */ /* 0x000fe40007ffe100 */
[----:B------:R-:W-:-:S02]  /*16b0*/  IADD3 R7, PT, PT, R9, 0x1000, R2 ;  /* 0x0000100009077810 */ /* 0x000fc40007ffe002 */
[----:B------:R-:W-:Y:S01]  /*16c0*/  MOV R0, R9 ;  /* 0x0000000900007202 */ /* 0x000fe20000000f00 */
[----:B------:R-:W-:-:S06]  /*16d0*/  IMAD R2, R3, -0x2000, R10 ;  /* 0xffffe00003027824 */ /* 0x000fcc00078e020a */
[----:B------:R-:W-:Y:S05]  /*16e0*/  @P0 BRA `(.L_x_191) ;  /* 0x0000000000bc0947 */ /* 0x000fea0003800000 */
[----:B------:R-:W0:Y:S08]  /*16f0*/  LDC R6, c[0x0][0x3a8] ;  /* 0x0000ea00ff067b82 */ /* 0x000e300000000800 */
[----:B------:R-:W1:Y:S02]  /*1700*/  LDC.64 R4, c[0x0][0x380] ;  /* 0x0000e000ff047b82 */ /* 0x000e640000000a00 */
.L_x_192:
[----:B------:R-:W2:Y:S02]  /*1710*/  S2R R10, SR_TID.X ;  /* 0x00000000000a7919 */ /* 0x000ea40000002100 */
[----:B--2---:R-:W-:-:S05]  /*1720*/  IADD3 R11, PT, PT, R10, R9, RZ ;  /* 0x000000090a0b7210 */ /* 0x004fca0007ffe0ff */
[----:B-1----:R-:W-:-:S05]  /*1730*/  IMAD.WIDE.U32 R10, R11, 0x4, R4 ;  /* 0x000000040b0a7825 */ /* 0x002fca00078e0004 */
        /* <DEDUP_REMOVED lines=13> */
[----:B---3--:R-:W-:-:S02]  /*1810*/  FADD R14, R14, R15 ;  /* 0x0000000f0e0e7221 */ /* 0x008fc40000000000 */
[----:B------:R-:W2:Y:S01]  /*1820*/  LDG.E R15, desc[UR6][R10.64+0x7000] ;  /* 0x007000060a0f7981 */ /* 0x000ea2000c1e1900 */
[----:B----4-:R-:W-:-:S03]  /*1830*/  FADD R12, R16, R17 ;  /* 0x00000011100c7221 */ /* 0x010fc60000000000 */
[----:B------:R-:W3:Y:S04]  /*1840*/  LDG.E R17, desc[UR6][R10.64+0x5800] ;  /* 0x005800060a117981 */ /* 0x000ee8000c1e1900 */
[----:B------:R-:W2:Y:S01]  /*1850*/  LDG.E R16, desc[UR6][R10.64+0x6800] ;  /* 0x006800060a107981 */ /* 0x000ea2000c1e1900 */
[----:B------:R-:W-:-:S03]  /*1860*/  FADD R14, R23, R14 ;  /* 0x0000000e170e7221 */ /* 0x000fc60000000000 */
[----:B------:R-:W4:Y:S01]  /*1870*/  LDG.E R23, desc[UR6][R10.64+0x7800] ;  /* 0x007800060a177981 */ /* 0x000f22000c1e1900 */
[----:B-----5:R-:W-:-:S04]  /*1880*/  FADD R19, R19, R20 ;  /* 0x0000001413137221 */ /* 0x020fc80000000000 */
[----:B------:R-:W-:Y:S01]  /*1890*/  FADD R19, R12, R19 ;  /* 0x000000130c137221 */ /* 0x000fe20000000000 */
[----:B0-----:R-:W-:Y:S01]  /*18a0*/  IADD3 R12, PT, PT, -R9, R6, RZ ;  /* 0x00000006090c7210 */ /* 0x001fe20007ffe1ff */
[----:B------:R-:W-:-:S03]  /*18b0*/  FADD R21, R21, R22 ;  /* 0x0000001615157221 */ /* 0x000fc60000000000 */
[----:B------:R-:W-:Y:S01]  /*18c0*/  ISETP.GE.U32.AND P0, PT, R12, R13, PT ;  /* 0x0000000d0c00720c */ /* 0x000fe20003f06070 */
[----:B------:R-:W-:-:S04]  /*18d0*/  FADD R24, R24, R25 ;  /* 0x0000001918187221 */ /* 0x000fc80000000000 */
[----:B------:R-:W-:Y:S01]  /*18e0*/  FADD R21, R21, R24 ;  /* 0x0000001815157221 */ /* 0x000fe20000000000 */
[----:B------:R-:W-:Y:S01]  /*18f0*/  FADD R14, R14, R19 ;  /* 0x000000130e0e7221 */ /* 0x000fe20000000000 */
[----:B---3--:R-:W-:Y:S01]  /*1900*/  FADD R17, R17, R18 ;  /* 0x0000001211117221 */ /* 0x008fe20000000000 */
[----:B--2---:R-:W-:-:S04]  /*1910*/  FADD R16, R16, R15 ;  /* 0x0000000f10107221 */ /* 0x004fc80000000000 */
[----:B------:R-:W-:-:S04]  /*1920*/  FADD R16, R17, R16 ;  /* 0x0000001011107221 */ /* 0x000fc80000000000 */
[----:B------:R-:W-:-:S04]  /*1930*/  FADD R21, R21, R16 ;  /* 0x0000001015157221 */ /* 0x000fc80000000000 */
[----:B------:R-:W-:-:S04]  /*1940*/  FADD R14, R14, R21 ;  /* 0x000000150e0e7221 */ /* 0x000fc80000000000 */
[----:B----4-:R-:W-:Y:S01]  /*1950*/  FADD R23, R23, R14 ;  /* 0x0000000e17177221 */ /* 0x010fe20000000000 */
[----:B------:R-:W-:Y:S06]  /*1960*/  @!P0 BRA `(.L_x_190) ;  /* 0x0000000800d08947 */ /* 0x000fec0003800000 */
[C---:B------:R-:W-:Y:S01]  /*1970*/  IADD3 R9, PT, PT, R13.reuse, R9, RZ ;  /* 0x000000090d097210 */ /* 0x040fe20007ffe0ff */
[----:B------:R-:W-:Y:S01]  /*1980*/  UIADD3 UR4, UPT, UPT, UR4, 0x1, URZ ;  /* 0x0000000104047890 */ /* 0x000fe2000fffe0ff */
[----:B------:R-:W-:Y:S02]  /*1990*/  IADD3 R0, PT, PT, R13, R0, RZ ;  /* 0x000000000d007210 */ /* 0x000fe40007ffe0ff */
[----:B------:R-:W-:Y:S02]  /*19a0*/  ISETP.GT.U32.AND P0, PT, R9, R8, PT ;  /* 0x000000080900720c */ /* 0x000fe40003f04070 */
[C---:B------:R-:W-:Y:S02]  /*19b0*/  IADD3 R2, PT, PT, -R13.reuse, R2, RZ ;  /* 0x000000020d027210 */ /* 0x040fe40007ffe1ff */
[----:B------:R-:W-:-:S09]  /*19c0*/  IADD3 R7, PT, PT, R13, R7, RZ ;  /* 0x000000070d077210 */ /* 0x000fd20007ffe0ff */
[----:B------:R-:W-:Y:S05]  /*19d0*/  @!P0 BRA `(.L_x_192) ;  /* 0xfffffffc004c8947 */ /* 0x000fea000383ffff */
.L_x_191:
[----:B------:R-:W0:Y:S01]  /*19e0*/  S2R R16, SR_TID.X ;  /* 0x0000000000107919 */ /* 0x000e220000002100 */
[----:B------:R-:W-:Y:S01]  /*19f0*/  IADD3 R8, PT, PT, -R9, R6, RZ ;  /* 0x0000000609087210 */ /* 0x000fe20007ffe1ff */
[----:B------:R-:W-:Y:S03]  /*1a00*/  BSSY.RECONVERGENT B1, `(.L_x_190) ;  /* 0x00000aa000017945 */ /* 0x000fe60003800200 */
[----:B0-----:R-:W-:-:S04]  /*1a10*/  ISETP.GE.AND P0, PT, R16, R8, PT ;  /* 0x000000081000720c */ /* 0x001fc80003f06270 */
[----:B------:R-:W-:-:S13]  /*1a20*/  ISETP.GE.U32.OR P0, PT, R9, R6, P0 ;  /* 0x000000060900720c */ /* 0x000fda0000706470 */
[----:B------:R-:W-:Y:S05]  /*1a30*/  @P0 BRA `(.L_x_193) ;  /* 0x0000000800980947 */ /* 0x000fea0003800000 */
[----:B------:R-:W0:Y:S01]  /*1a40*/  LDC R10, c[0x0][0x3ac] ;  /* 0x0000eb00ff0a7b82 */ /* 0x000e220000000800 */
[----:B------:R-:W-:Y:S01]  /*1a50*/  LOP3.LUT R11, RZ, R16, RZ, 0x33, !PT ;  /* 0x00000010ff0b7212 */ /* 0x000fe200078e33ff */
[----:B------:R-:W-:Y:S06]  /*1a60*/  BSSY.RECONVERGENT B2, `(.L_x_194) ;  /* 0x0000056000027945 */ /* 0x000fec0003800200 */
[----:B------:R-:W1:Y:S01]  /*1a70*/  LDC R8, c[0x0][0x3ac] ;  /* 0x0000eb00ff087b82 */ /* 0x000e620000000800 */
[----:B0-----:R-:W-:-:S04]  /*1a80*/  SHF.L.U32 R10, R10, 0xd, RZ ;  /* 0x0000000d0a0a7819 */ /* 0x001fc800000006ff */
[----:B------:R-:W-:-:S04]  /*1a90*/  LEA R10, R3, R10, 0xd ;  /* 0x0000000a030a7211 */ /* 0x000fc800078e68ff */
[----:B------:R-:W-:Y:S01]  /*1aa0*/  IADD3 R6, PT, PT, -R10, R6, R11 ;  /* 0x000000060a067210 */ /* 0x000fe20007ffe10b */
[----:B-1----:R-:W-:-:S04]  /*1ab0*/  IMAD R11, R8, UR4, RZ ;  /* 0x00000004080b7c24 */ /* 0x002fc8000f8e02ff */
[----:B------:R-:W-:-:S05]  /*1ac0*/  IMAD R6, R11, -0x2000, R6 ;  /* 0xffffe0000b067824 */ /* 0x000fca00078e0206 */
[C---:B------:R-:W-:Y:S02]  /*1ad0*/  ISETP.GE.U32.AND P0, PT, R6.reuse, 0x1e00, PT ;  /* 0x00001e000600780c */ /* 0x040fe40003f06070 */
[----:B------:R-:W-:-:S04]  /*1ae0*/  LEA.HI R6, R6, 0x1, RZ, 0x17 ;  /* 0x0000000106067811 */ /* 0x000fc800078fb8ff */
[----:B------:R-:W-:-:S07]  /*1af0*/  LOP3.LUT R8, R6, 0xf, RZ, 0xc0, !PT ;  /* 0x0000000f06087812 */ /* 0x000fce00078ec0ff */
[----:B------:R-:W-:Y:S05]  /*1b00*/  @!P0 BRA `(.L_x_195) ;  /* 0x00000004002c8947 */ /* 0x000fea0003800000 */
[----:B------:R-:W-:Y:S01]  /*1b10*/  LEA.HI R10, R2, 0x1, RZ, 0x17 ;  /* 0x00000001020a7811 */ /* 0x000fe200078fb8ff */
[----:B------:R-:W-:Y:S01]  /*1b20*/  BSSY.RECONVERGENT B3, `(.L_x_196) ;  /* 0x0000048000037945 */ /* 0x000fe20003800200 */
[----:B------:R-:W-:Y:S02]  /*1b30*/  LOP3.LUT R11, R16, 0x1000, RZ, 0xfc, !PT ;  /* 0x00001000100b7812 */ /* 0x000fe400078efcff */
[----:B------:R-:W-:-:S04]  /*1b40*/  LOP3.LUT R10, R10, 0xfffff0, RZ, 0xc0, !PT ;  /* 0x00fffff00a0a7812 */ /* 0x000fc800078ec0ff */
[----:B------:R-:W-:-:S07]  /*1b50*/  IADD3 R13, PT, PT, -R10, RZ, RZ ;  /* 0x000000ff0a0d7210 */ /* 0x000fce0007ffe1ff */
.L_x_197:
[C---:B------:R-:W-:Y:S02]  /*1b60*/  IADD3 R15, PT, PT, R7.reuse, -0x1000, RZ ;  /* 0xfffff000070f7810 */ /* 0x040fe40007ffe0ff */
[----:B------:R-:W-:-:S03]  /*1b70*/  IADD3 R25, PT, PT, R7, -0xe00, RZ ;  /* 0xfffff20007197810 */ /* 0x000fc60007ffe0ff */
[----:B------:R-:W-:Y:S01]  /*1b80*/  IMAD.WIDE.U32 R14, R15, 0x4, R4 ;  /* 0x000000040f0e7825 */ /* 0x000fe200078e0004 */
[----:B------:R-:W-:-:S04]  /*1b90*/  IADD3 R21, PT, PT, R7, -0xc00, RZ ;  /* 0xfffff40007157810 */ /* 0x000fc80007ffe0ff */
[----:B------:R0:W2:Y:S01]  /*1ba0*/  LDG.E R22, desc[UR6][R14.64] ;  /* 0x000000060e167981 */ /* 0x0000a2000c1e1900 */
[----:B------:R-:W-:-:S04]  /*1bb0*/  IMAD.WIDE.U32 R24, R25, 0x4, R4 ;  /* 0x0000000419187825 */ /* 0x000fc800078e0004 */
[--C-:B------:R-:W-:Y:S01]  /*1bc0*/  IMAD.WIDE.U32 R20, R21, 0x4, R4.reuse ;  /* 0x0000000415147825 */ /* 0x100fe200078e0004 */
[----:B------:R-:W3:Y:S04]  /*1bd0*/  LDG.E R16, desc[UR6][R24.64] ;  /* 0x0000000618107981 */ /* 0x000ee8000c1e1900 */
[----:B------:R1:W4:Y:S01]  /*1be0*/  LDG.E R17, desc[UR6][R20.64] ;  /* 0x0000000614117981 */ /* 0x000322000c1e1900 */
[C---:B------:R-:W-:Y:S02]  /*1bf0*/  IADD3 R19, PT, PT, R7.reuse, -0xa00, RZ ;  /* 0xfffff60007137810 */ /* 0x040fe40007ffe0ff */
[C---:B------:R-:W-:Y:S02]  /*1c00*/  IADD3 R29, PT, PT, R7.reuse, -0x800, RZ ;  /* 0xfffff800071d7810 */ /* 0x040fe40007ffe0ff */
[----:B------:R-:W-:Y:S01]  /*1c10*/  IADD3 R27, PT, PT, R7, -0x600, RZ ;  /* 0xfffffa00071b7810 */ /* 0x000fe20007ffe0ff */
[----:B------:R-:W-:Y:S01]  /*1c20*/  IMAD.WIDE.U32 R18, R19, 0x4, R4 ;  /* 0x0000000413127825 */ /* 0x000fe200078e0004 */
[----:B------:R-:W-:-:S03]  /*1c30*/  IADD3 R12, PT, PT, R7, -0x400, RZ ;  /* 0xfffffc00070c7810 */ /* 0x000fc60007ffe0ff */
[--C-:B------:R-:W-:Y:S01]  /*1c40*/  IMAD.WIDE.U32 R28, R29, 0x4, R4.reuse ;  /* 0x000000041d1c7825 */ /* 0x100fe200078e0004 */
[----:B------:R-:W5:Y:S03]  /*1c50*/  LDG.E R10, desc[UR6][R18.64] ;  /* 0x00000006120a7981 */ /* 0x000f66000c1e1900 */
[----:B0-----:R-:W-:Y:S01]  /*1c60*/  IMAD.WIDE.U32 R14, R27, 0x4, R4 ;  /* 0x000000041b0e7825 */ /* 0x001fe200078e0004 */
[----:B------:R-:W-:-:S03]  /*1c70*/  IADD3 R27, PT, PT, R7, -0x200, RZ ;  /* 0xfffffe00071b7810 */ /* 0x000fc60007ffe0ff */
[--C-:B-1----:R-:W-:Y:S02]  /*1c80*/  IMAD.WIDE.U32 R20, R12, 0x4, R4.reuse ;  /* 0x000000040c147825 */ /* 0x102fe400078e0004 */
[----:B------:R0:W5:Y:S04]  /*1c90*/  LDG.E R12, desc[UR6][R14.64] ;  /* 0x000000060e0c7981 */ /* 0x000168000c1e1900 */
[----:B------:R1:W5:Y:S01]  /*1ca0*/  LDG.E R18, desc[UR6][R28.64] ;  /* 0x000000061c127981 */ /* 0x000362000c1e1900 */
[----:B------:R-:W-:-:S04]  /*1cb0*/  IMAD.WIDE.U32 R24, R7, 0x4, R4 ;  /* 0x0000000407187825 */ /* 0x000fc800078e0004 */
[----:B0-----:R-:W-:Y:S01]  /*1cc0*/  IMAD.WIDE.U32 R14, R27, 0x4, R4 ;  /* 0x000000041b0e7825 */ /* 0x001fe200078e0004 */
[----:B------:R-:W5:Y:S04]  /*1cd0*/  LDG.E R19, desc[UR6][R24.64] ;  /* 0x0000000618137981 */ /* 0x000f68000c1e1900 */
[----:B------:R0:W5:Y:S01]  /*1ce0*/  LDG.E R27, desc[UR6][R20.64] ;  /* 0x00000006141b7981 */ /* 0x000162000c1e1900 */
[----:B-1----:R-:W-:-:S03]  /*1cf0*/  IADD3 R29, PT, PT, R7, 0x200, RZ ;  /* 0x00000200071d7810 */ /* 0x002fc60007ffe0ff */
[----:B------:R1:W5:Y:S01]  /*1d00*/  LDG.E R26, desc[UR6][R14.64] ;  /* 0x000000060e1a7981 */ /* 0x000362000c1e1900 */
[----:B0-----:R-:W-:Y:S01]  /*1d10*/  IADD3 R21, PT, PT, R7, 0x400, RZ ;  /* 0x0000040007157810 */ /* 0x001fe20007ffe0ff */
[----:B------:R-:W-:Y:S01]  /*1d20*/  IMAD.WIDE.U32 R28, R29, 0x4, R4 ;  /* 0x000000041d1c7825 */ /* 0x000fe200078e0004 */
[----:B-1----:R-:W-:-:S05]  /*1d30*/  IADD3 R15, PT, PT, R7, 0x800, RZ ;  /* 0x00000800070f7810 */ /* 0x002fca0007ffe0ff */
[----:B------:R-:W5:Y:S01]  /*1d40*/  LDG.E R28, desc[UR6][R28.64] ;  /* 0x000000061c1c7981 */ /* 0x000f62000c1e1900 */
[----:B------:R-:W-:-:S06]  /*1d50*/  IMAD.WIDE.U32 R14, R15, 0x4, R4 ;  /* 0x000000040f0e7825 */ /* 0x000fcc00078e0004 */
[----:B------:R-:W5:Y:S01]  /*1d60*/  LDG.E R14, desc[UR6][R14.64] ;  /* 0x000000060e0e7981 */ /* 0x000f62000c1e1900 */
[----:B--2---:R-:W-:Y:S01]  /*1d70*/  FADD R25, R22, R23 ;  /* 0x0000001716197221 */ /* 0x004fe20000000000 */
[----:B------:R-:W-:Y:S01]  /*1d80*/  IMAD.WIDE.U32 R22, R21, 0x4, R4 ;  /* 0x0000000415167825 */ /* 0x000fe200078e0004 */
[----:B------:R-:W-:-:S03]  /*1d90*/  IADD3 R21, PT, PT, R7, 0x600, RZ ;  /* 0x0000060007157810 */ /* 0x000fc60007ffe0ff */
[----:B---3--:R-:W-:Y:S02]  /*1da0*/  FADD R16, R25, R16 ;  /* 0x0000001019107221 */ /* 0x008fe40000000000 */
[----:B------:R-:W-:Y:S01]  /*1db0*/  IMAD.WIDE.U32 R20, R21, 0x4, R4 ;  /* 0x0000000415147825 */ /* 0x000fe200078e0004 */
[----:B------:R-:W-:Y:S01]  /*1dc0*/  IADD3 R25, PT, PT, R7, 0xa00, RZ ;  /* 0x00000a0007197810 */ /* 0x000fe20007ffe0ff */
[----:B------:R-:W2:Y:S04]  /*1dd0*/  LDG.E R29, desc[UR6][R22.64] ;  /* 0x00000006161d7981 */ /* 0x000ea8000c1e1900 */
[----:B------:R4:W3:Y:S02]  /*1de0*/  LDG.E R20, desc[UR6][R20.64] ;  /* 0x0000000614147981 */ /* 0x0008e4000c1e1900 */
[----:B----4-:R-:W-:Y:S01]  /*1df0*/  FADD R21, R16, R17 ;  /* 0x0000001110157221 */ /* 0x010fe20000000000 */
[----:B------:R-:W-:Y:S01]  /*1e00*/  IMAD.WIDE.U32 R16, R25, 0x4, R4 ;  /* 0x0000000419107825 */ /* 0x000fe200078e0004 */
[----:B------:R-:W-:-:S05]  /*1e10*/  IADD3 R25, PT, PT, R7, 0xc00, RZ ;  /* 0x00000c0007197810 */ /* 0x000fca0007ffe0ff */
[--C-:B------:R-:W-:Y:S01]  /*1e20*/  IMAD.WIDE.U32 R22, R25, 0x4, R4.reuse ;  /* 0x0000000419167825 */ /* 0x100fe200078e0004 */
[----:B------:R-:W-:Y:S01]  /*1e30*/  IADD3 R25, PT, PT, R7, 0xe00, RZ ;  /* 0x00000e0007197810 */ /* 0x000fe20007ffe0ff */
[----:B------:R-:W4:Y:S04]  /*1e40*/  LDG.E R16, desc[UR6][R16.64] ;  /* 0x0000000610107981 */ /* 0x000f28000c1e1900 */
[----:B------:R-:W-:Y:S01]  /*1e50*/  IMAD.WIDE.U32 R24, R25, 0x4, R4 ;  /* 0x0000000419187825 */ /* 0x000fe200078e0004 */
[----:B------:R-:W4:Y:S05]  /*1e60*/  LDG.E R22, desc[UR6][R22.64] ;  /* 0x0000000616167981 */ /* 0x000f2a000c1e1900 */
[----:B------:R-:W4:Y:S01]  /*1e70*/  LDG.E R24, desc[UR6][R24.64] ;  /* 0x0000000618187981 */ /* 0x000f22000c1e1900 */
[----:B-----5:R-:W-:-:S04]  /*1e80*/  FADD R21, R21, R10 ;  /* 0x0000000a15157221 */ /* 0x020fc80000000000 */
[----:B------:R-:W-:-:S04]  /*1e90*/  FADD R21, R21, R18 ;  /* 0x0000001215157221 */ /* 0x000fc80000000000 */
[----:B------:R-:W-:-:S04]  /*1ea0*/  FADD R12, R21, R12 ;  /* 0x0000000c150c7221 */ /* 0x000fc80000000000 */
[----:B------:R-:W-:-:S04]  /*1eb0*/  FADD R27, R12, R27 ;  /* 0x0000001b0c1b7221 */ /* 0x000fc80000000000 */
[----:B------:R-:W-:-:S04]  /*1ec0*/  FADD R26, R27, R26 ;  /* 0x0000001a1b1a7221 */ /* 0x000fc80000000000 */
[----:B------:R-:W-:-:S04]  /*1ed0*/  FADD R19, R26, R19 ;  /* 0x000000131a137221 */ /* 0x000fc80000000000 */
[----:B------:R-:W-:Y:S01]  /*1ee0*/  FADD R28, R19, R28 ;  /* 0x0000001c131c7221 */ /* 0x000fe20000000000 */
[----:B------:R-:W-:-:S04]  /*1ef0*/  IADD3 R13, PT, PT, R13, 0x10, RZ ;  /* 0x000000100d0d7810 */ /* 0x000fc80007ffe0ff */
[----:B------:R-:W-:Y:S02]  /*1f00*/  ISETP.NE.AND P0, PT, R13, RZ, PT ;  /* 0x000000ff0d00720c */ /* 0x000fe40003f05270 */
[----:B------:R-:W-:Y:S02]  /*1f10*/  IADD3 R11, PT, PT, R11, 0x2000, RZ ;  /* 0x000020000b0b7810 */ /* 0x000fe40007ffe0ff */
[----:B------:R-:W-:Y:S01]  /*1f20*/  IADD3 R7, PT, PT, R7, 0x2000, RZ ;  /* 0x0000200007077810 */ /* 0x000fe20007ffe0ff */
[----:B--2---:R-:W-:-:S04]  /*1f30*/  FADD R29, R28, R29 ;  /* 0x0000001d1c1d7221 */ /* 0x004fc80000000000 */
[----:B---3--:R-:W-:-:S04]  /*1f40*/  FADD R29, R29, R20 ;  /* 0x000000141d1d7221 */ /* 0x008fc80000000000 */
[----:B------:R-:W-:-:S04]  /*1f50*/  FADD R29, R29, R14 ;  /* 0x0000000e1d1d7221 */ /* 0x000fc80000000000 */
[----:B----4-:R-:W-:-:S04]  /*1f60*/  FADD R29, R29, R16 ;  /* 0x000000101d1d7221 */ /* 0x010fc80000000000 */
[----:B------:R-:W-:-:S04]  /*1f70*/  FADD R29, R29, R22 ;  /* 0x000000161d1d7221 */ /* 0x000fc80000000000 */
[----:B------:R-:W-:Y:S01]  /*1f80*/  FADD R23, R29, R24 ;  /* 0x000000181d177221 */ /* 0x000fe20000000000 */
[----:B------:R-:W-:Y:S06]  /*1f90*/  @P0 BRA `(.L_x_197) ;  /* 0xfffffff800f00947 */ /* 0x000fec000383ffff */
[----:B------:R-:W-:Y:S05]  /*1fa0*/  BSYNC.RECONVERGENT B3 ;  /* 0x0000000000037941 */ /* 0x000fea0003800200 */
.L_x_196:
[----:B------:R-:W-:-:S07]  /*1fb0*/  IADD3 R16, PT, PT, R11, -0x1000, RZ ;  /* 0xfffff0000b107810 */ /* 0x000fce0007ffe0ff */
.L_x_195:
[----:B------:R-:W-:Y:S05]  /*1fc0*/  BSYNC.RECONVERGENT B2 ;  /* 0x0000000000027941 */ /* 0x000fea0003800200 */
.L_x_194:
[----:B------:R-:W-:-:S13]  /*1fd0*/  ISETP.NE.AND P0, PT, R8, RZ, PT ;  /* 0x000000ff0800720c */ /* 0x000fda0003f05270 */
[----:B------:R-:W-:Y:S05]  /*1fe0*/  @!P0 BRA `(.L_x_193) ;  /* 0x00000004002c8947 */ /* 0x000fea0003800000 */
[----:B------:R-:W-:Y:S01]  /*1ff0*/  ISETP.GE.U32.AND P0, PT, R8, 0x8, PT ;  /* 0x000000080800780c */ /* 0x000fe20003f06070 */
[----:B------:R-:W-:Y:S01]  /*2000*/  BSSY.RECONVERGENT B2, `(.L_x_198) ;  /* 0x0000025000027945 */ /* 0x000fe20003800200 */
[----:B------:R-:W-:-:S04]  /*2010*/  LOP3.LUT R22, R6, 0x7, RZ, 0xc0, !PT ;  /* 0x0000000706167812 */ /* 0x000fc800078ec0ff */
[----:B------:R-:W-:-:S07]  /*2020*/  ISETP.NE.AND P1, PT, R22, RZ, PT ;  /* 0x000000ff1600720c */ /* 0x000fce0003f25270 */
[----:B------:R-:W-:Y:S06]  /*2030*/  @!P0 BRA `(.L_x_199) ;  /* 0x0000000000848947 */ /* 0x000fec0003800000 */
[----:B------:R-:W-:-:S04]  /*2040*/  IADD3 R7, PT, PT, R16, R9, RZ ;  /* 0x0000000910077210 */ /* 0x000fc80007ffe0ff */
[C---:B------:R-:W-:Y:S01]  /*2050*/  IADD3 R21, PT, PT, R7.reuse, 0x200, RZ ;  /* 0x0000020007157810 */ /* 0x040fe20007ffe0ff */
[C---:B------:R-:W-:Y:S01]  /*2060*/  IMAD.WIDE.U32 R14, R7.reuse, 0x4, R4 ;  /* 0x00000004070e7825 */ /* 0x040fe200078e0004 */
[----:B------:R-:W-:-:S03]  /*2070*/  IADD3 R19, PT, PT, R7, 0x400, RZ ;  /* 0x0000040007137810 */ /* 0x000fc60007ffe0ff */
[--C-:B------:R-:W-:Y:S01]  /*2080*/  IMAD.WIDE.U32 R20, R21, 0x4, R4.reuse ;  /* 0x0000000415147825 */ /* 0x100fe200078e0004 */
[----:B------:R0:W2:Y:S01]  /*2090*/  LDG.E R8, desc[UR6][R14.64] ;  /* 0x000000060e087981 */ /* 0x0000a2000c1e1900 */
[----:B------:R-:W-:Y:S02]  /*20a0*/  IADD3 R11, PT, PT, R7, 0x600, RZ ;  /* 0x00000600070b7810 */ /* 0x000fe40007ffe0ff */
[--C-:B------:R-:W-:Y:S01]  /*20b0*/  IMAD.WIDE.U32 R18, R19, 0x4, R4.reuse ;  /* 0x0000000413127825 */ /* 0x100fe200078e0004 */
[----:B------:R1:W3:Y:S01]  /*20c0*/  LDG.E R17, desc[UR6][R20.64] ;  /* 0x0000000614117981 */ /* 0x0002e2000c1e1900 */
[----:B------:R-:W-:Y:S02]  /*20d0*/  IADD3 R13, PT, PT, R7, 0x800, RZ ;  /* 0x00000800070d7810 */ /* 0x000fe40007ffe0ff */
[--C-:B------:R-:W-:Y:S01]  /*20e0*/  IMAD.WIDE.U32 R10, R11, 0x4, R4.reuse ;  /* 0x000000040b0a7825 */ /* 0x100fe200078e0004 */
[----:B------:R-:W-:Y:S01]  /*20f0*/  IADD3 R25, PT, PT, R7, 0xa00, RZ ;  /* 0x00000a0007197810 */ /* 0x000fe20007ffe0ff */
[----:B------:R-:W4:Y:S02]  /*2100*/  LDG.E R18, desc[UR6][R18.64] ;  /* 0x0000000612127981 */ /* 0x000f24000c1e1900 */
[--C-:B------:R-:W-:Y:S01]  /*2110*/  IMAD.WIDE.U32 R12, R13, 0x4, R4.reuse ;  /* 0x000000040d0c7825 */ /* 0x100fe200078e0004 */
[----:B------:R-:W-:Y:S01]  /*2120*/  IADD3 R27, PT, PT, R7, 0xc00, RZ ;  /* 0x00000c00071b7810 */ /* 0x000fe20007ffe0ff */
[----:B------:R-:W5:Y:S02]  /*2130*/  LDG.E R10, desc[UR6][R10.64] ;  /* 0x000000060a0a7981 */ /* 0x000f64000c1e1900 */
[--C-:B0-----:R-:W-:Y:S01]  /*2140*/  IMAD.WIDE.U32 R14, R25, 0x4, R4.reuse ;  /* 0x00000004190e7825 */ /* 0x101fe200078e0004 */
[----:B------:R-:W-:Y:S01]  /*2150*/  IADD3 R25, PT, PT, R7, 0xe00, RZ ;  /* 0x00000e0007197810 */ /* 0x000fe20007ffe0ff */
[----:B------:R-:W5:Y:S02]  /*2160*/  LDG.E R12, desc[UR6][R12.64] ;  /* 0x000000060c0c7981 */ /* 0x000f64000c1e1900 */
[----:B-1----:R-:W-:-:S02]  /*2170*/  IMAD.WIDE.U32 R20, R27, 0x4, R4 ;  /* 0x000000041b147825 */ /* 0x002fc400078e0004 */
[----:B------:R-:W5:Y:S02]  /*2180*/  LDG.E R15, desc[UR6][R14.64] ;  /* 0x000000060e0f7981 */ /* 0x000f64000c1e1900 */
[----:B------:R-:W-:Y:S02]  /*2190*/  IMAD.WIDE.U32 R24, R25, 0x4, R4 ;  /* 0x0000000419187825 */ /* 0x000fe400078e0004 */
        /* <DEDUP_REMOVED lines=11> */
.L_x_199:
[----:B------:R-:W-:Y:S05]  /*2250*/  BSYNC.RECONVERGENT B2 ;  /* 0x0000000000027941 */ /* 0x000fea0003800200 */
.L_x_198:
[----:B------:R-:W-:Y:S05]  /*2260*/  @!P1 BRA `(.L_x_193) ;  /* 0x00000000008c9947 */ /* 0x000fea0003800000 */
[----:B------:R-:W-:Y:S01]  /*2270*/  ISETP.GE.U32.AND P0, PT, R22, 0x4, PT ;  /* 0x000000041600780c */ /* 0x000fe20003f06070 */
[----:B------:R-:W-:Y:S01]  /*2280*/  BSSY.RECONVERGENT B2, `(.L_x_200) ;  /* 0x0000014000027945 */ /* 0x000fe20003800200 */
[----:B------:R-:W-:-:S11]  /*2290*/  LOP3.LUT P1, RZ, R6, 0x3, RZ, 0xc0, !PT ;  /* 0x0000000306ff7812 */ /* 0x000fd6000782c0ff */
[----:B------:R-:W-:Y:S05]  /*22a0*/  @!P0 BRA `(.L_x_201) ;  /* 0x0000000000448947 */ /* 0x000fea0003800000 */
[----:B------:R-:W-:-:S04]  /*22b0*/  IADD3 R11, PT, PT, R16, R9, RZ ;  /* 0x00000009100b7210 */ /* 0x000fc80007ffe0ff */
[C---:B------:R-:W-:Y:S01]  /*22c0*/  IADD3 R9, PT, PT, R11.reuse, 0x200, RZ ;  /* 0x000002000b097810 */ /* 0x040fe20007ffe0ff */
[C---:B------:R-:W-:Y:S01]  /*22d0*/  IMAD.WIDE.U32 R6, R11.reuse, 0x4, R4 ;  /* 0x000000040b067825 */ /* 0x040fe200078e0004 */
[----:B------:R-:W-:-:S03]  /*22e0*/  IADD3 R13, PT, PT, R11, 0x400, RZ ;  /* 0x000004000b0d7810 */ /* 0x000fc60007ffe0ff */
[--C-:B------:R-:W-:Y:S01]  /*22f0*/  IMAD.WIDE.U32 R8, R9, 0x4, R4.reuse ;  /* 0x0000000409087825 */ /* 0x100fe200078e0004 */
[----:B------:R-:W-:Y:S01]  /*2300*/  IADD3 R15, PT, PT, R11, 0x600, RZ ;  /* 0x000006000b0f7810 */ /* 0x000fe20007ffe0ff */
[----:B------:R-:W2:Y:S02]  /*2310*/  LDG.E R6, desc[UR6][R6.64] ;  /* 0x0000000606067981 */ /* 0x000ea4000c1e1900 */
[--C-:B------:R-:W-:Y:S02]  /*2320*/  IMAD.WIDE.U32 R10, R13, 0x4, R4.reuse ;  /* 0x000000040d0a7825 */ /* 0x100fe400078e0004 */
[----:B------:R-:W3:Y:S02]  /*2330*/  LDG.E R8, desc[UR6][R8.64] ;  /* 0x0000000608087981 */ /* 0x000ee4000c1e1900 */
[----:B------:R-:W-:Y:S02]  /*2340*/  IMAD.WIDE.U32 R12, R15, 0x4, R4 ;  /* 0x000000040f0c7825 */ /* 0x000fe400078e0004 */
[----:B------:R-:W4:Y:S04]  /*2350*/  LDG.E R10, desc[UR6][R10.64] ;  /* 0x000000060a0a7981 */ /* 0x000f28000c1e1900 */
[----:B------:R-:W5:Y:S01]  /*2360*/  LDG.E R12, desc[UR6][R12.64] ;  /* 0x000000060c0c7981 */ /* 0x000f62000c1e1900 */
[----:B------:R-:W-:Y:S01]  /*2370*/  IADD3 R16, PT, PT, R16, 0x800, RZ ;  /* 0x0000080010107810 */ /* 0x000fe20007ffe0ff */
[----:B--2---:R-:W-:-:S04]  /*2380*/  FADD R23, R23, R6 ;  /* 0x0000000617177221 */ /* 0x004fc80000000000 */
[----:B---3--:R-:W-:-:S04]  /*2390*/  FADD R23, R23, R8 ;  /* 0x0000000817177221 */ /* 0x008fc80000000000 */
[----:B----4-:R-:W-:-:S04]  /*23a0*/  FADD R23, R23, R10 ;  /* 0x0000000a17177221 */ /* 0x010fc80000000000 */
[----:B-----5:R-:W-:-:S07]  /*23b0*/  FADD R23, R23, R12 ;  /* 0x0000000c17177221 */ /* 0x020fce0000000000 */
.L_x_201:
[----:B------:R-:W-:Y:S05]  /*23c0*/  BSYNC.RECONVERGENT B2 ;  /* 0x0000000000027941 */ /* 0x000fea0003800200 */
.L_x_200:
[----:B------:R-:W-:Y:S05]  /*23d0*/  @!P1 BRA `(.L_x_193) ;  /* 0x0000000000309947 */ /* 0x000fea0003800000 */
[----:B------:R-:W-:Y:S02]  /*23e0*/  LOP3.LUT R2, R2, 0xffff, RZ, 0xc0, !PT ;  /* 0x0000ffff02027812 */ /* 0x000fe400078ec0ff */
[----:B------:R-:W-:Y:S02]  /*23f0*/  IADD3 R9, PT, PT, R16, R0, RZ ;  /* 0x0000000010097210 */ /* 0x000fe40007ffe0ff */
[----:B------:R-:W-:-:S04]  /*2400*/  LEA.HI R2, R2, 0x1, RZ, 0x17 ;  /* 0x0000000102027811 */ /* 0x000fc800078fb8ff */
[----:B------:R-:W-:-:S04]  /*2410*/  LOP3.LUT R2, R2, 0x3, RZ, 0xc0, !PT ;  /* 0x0000000302027812 */ /* 0x000fc800078ec0ff */
[----:B------:R-:W-:-:S07]  /*2420*/  IADD3 R2, PT, PT, -R2, RZ, RZ ;  /* 0x000000ff02027210 */ /* 0x000fce0007ffe1ff */
.L_x_202:
[----:B------:R-:W-:-:S06]  /*2430*/  IMAD.WIDE.U32 R6, R9, 0x4, R4 ;  /* 0x0000000409067825 */ /* 0x000fcc00078e0004 */
[----:B------:R-:W2:Y:S01]  /*2440*/  LDG.E R6, desc[UR6][R6.64] ;  /* 0x0000000606067981 */ /* 0x000ea2000c1e1900 */
[----:B------:R-:W-:Y:S02]  /*2450*/  IADD3 R2, PT, PT, R2, 0x1, RZ ;  /* 0x0000000102027810 */ /* 0x000fe40007ffe0ff */
[----:B------:R-:W-:Y:S02]  /*2460*/  IADD3 R9, PT, PT, R9, 0x200, RZ ;  /* 0x0000020009097810 */ /* 0x000fe40007ffe0ff */
[----:B------:R-:W-:Y:S01]  /*2470*/  ISETP.NE.AND P0, PT, R2, RZ, PT ;  /* 0x000000ff0200720c */ /* 0x000fe20003f05270 */
[----:B--2---:R-:W-:-:S12]  /*2480*/  FADD R23, R6, R23 ;  /* 0x0000001706177221 */ /* 0x004fd80000000000 */
[----:B------:R-:W-:Y:S05]  /*2490*/  @P0 BRA `(.L_x_202) ;  /* 0xfffffffc00e40947 */ /* 0x000fea000383ffff */
.L_x_193:
[----:B------:R-:W-:Y:S05]  /*24a0*/  BSYNC.RECONVERGENT B1 ;  /* 0x0000000000017941 */ /* 0x000fea0003800200 */
.L_x_190:
        /* <DEDUP_REMOVED lines=33> */
[----:B------:R-:W1:Y:S04]  /*26c0*/  LDS.128 R8, [UR4+0x20] ;  /* 0x00002004ff087984 */ /* 0x000e680008000c00 */
[----:B--2---:R-:W2:Y:S04]  /*26d0*/  LDS.128 R4, [UR4+0x30] ;  /* 0x00003004ff047984 */ /* 0x004ea80008000c00 */
        /* <DEDUP_REMOVED lines=16> */
.L_x_189:
[----:B------:R-:W-:Y:S05]  /*27e0*/  BSYNC.RECONVERGENT B0 ;  /* 0x0000000000007941 */ /* 0x000fea0003800200 */
.L_x_173:
[----:B------:R-:W-:Y:S05]  /*27f0*/  @P0 EXIT ;  /* 0x000000000000094d */ /* 0x000fea0003800000 */
[----:B012---:R-:W0:Y:S02]  /*2800*/  LDC.64 R4, c[0x0][0x388] ;  /* 0x0000e200ff047b82 */ /* 0x007e240000000a00 */
[----:B0-----:R-:W-:-:S05]  /*2810*/  IMAD.WIDE.U32 R2, R3, 0x4, R4 ;  /* 0x0000000403027825 */ /* 0x001fca00078e0004 */
[----:B------:R-:W-:Y:S01]  /*2820*/  STG.E desc[UR6][R2.64], R20 ;  /* 0x0000001402007986 */ /* 0x000fe2000c101906 */
[----:B------:R-:W-:Y:S05]  /*2830*/  EXIT ;  /* 0x000000000000794d */ /* 0x000fea0003800000 */
.L_x_203:
        /* <DEDUP_REMOVED lines=12> */
.L_x_281:


//--------------------- .text._ZN3cub18CUB_300001_SM_10006detail6reduce28DeviceReduceSingleTileKernelINS2_10policy_hubIfjN4cuda3std3__44plusIfEEE10Policy1000EN6thrust24THRUST_300001_SM_1000_NS6detail15normal_iteratorINSD_10device_ptrIfEEEEPfjS9_ffNS7_10__identityEEEvT0_T1_T2_T3_T4_T6_ --------------------------
	.section	.text._ZN3cub18CUB_300001_SM_10006detail6reduce28DeviceReduceSingleTileKernelINS2_10policy_hubIfjN4cuda3std3__44plusIfEEE10Policy1000EN6thrust24THRUST_300001_SM_1000_NS6detail15normal_iteratorINSD_10device_ptrIfEEEEPfjS9_ffNS7_10__identityEEEvT0_T1_T2_T3_T4_T6_,"ax",@progbits
	.align	128
        .global         _ZN3cub18CUB_300001_SM_10006detail6reduce28DeviceReduceSingleTileKernelINS2_10policy_hubIfjN4cuda3std3__44plusIfEEE10Policy1000EN6thrust24THRUST_300001_SM_1000_NS6detail15normal_iteratorINSD_10device_ptrIfEEEEPfjS9_ffNS7_10__identityEEEvT0_T1_T2_T3_T4_T6_
        .type           _ZN3cub18CUB_300001_SM_10006detail6reduce28DeviceReduceSingleTileKernelINS2_10policy_hubIfjN4cuda3std3__44plusIfEEE10Policy1000EN6thrust24THRUST_300001_SM_1000_NS6detail15normal_iteratorINSD_10device_ptrIfEEEEPfjS9_ffNS7_10__identityEEEvT0_T1_T2_T3_T4_T6_,@function
        .size           _ZN3cub18CUB_300001_SM_10006detail6reduce28DeviceReduceSingleTileKernelINS2_10policy_hubIfjN4cuda3std3__44plusIfEEE10Policy1000EN6thrust24THRUST_300001_SM_1000_NS6detail15normal_iteratorINSD_10device_ptrIfEEEEPfjS9_ffNS7_10__identityEEEvT0_T1_T2_T3_T4_T6_,(.L_x_282 - _ZN3cub18CUB_300001_SM_10006detail6reduce28DeviceReduceSingleTileKernelINS2_10policy_hubIfjN4cuda3std3__44plusIfEEE10Policy1000EN6thrust24THRUST_300001_SM_1000_NS6detail15normal_iteratorINSD_10device_ptrIfEEEEPfjS9_ffNS7_10__identityEEEvT0_T1_T2_T3_T4_T6_)
        .other          _ZN3cub18CUB_300001_SM_10006detail6reduce28DeviceReduceSingleTileKernelINS2_10policy_hubIfjN4cuda3std3__44plusIfEEE10Policy1000EN6thrust24THRUST_300001_SM_1000_NS6detail15normal_iteratorINSD_10device_ptrIfEEEEPfjS9_ffNS7_10__identityEEEvT0_T1_T2_T3_T4_T6_,@"STO_CUDA_ENTRY STV_DEFAULT"
_ZN3cub18CUB_300001_SM_10006detail6reduce28DeviceReduceSingleTileKernelINS2_10policy_hubIfjN4cuda3std3__44plusIfEEE10Policy1000EN6thrust24THRUST_300001_SM_1000_NS6detail15normal_iteratorINSD_10device_ptrIfEEEEPfjS9_ffNS7_10__identityEEEvT0_T1_T2_T3_T4_T6_:
.text._ZN3cub18CUB_300001_SM_10006detail6reduce28DeviceReduceSingleTileKernelINS2_10policy_hubIfjN4cuda3std3__44plusIfEEE10Policy1000EN6thrust24THRUST_300001_SM_1000_NS6detail15normal_iteratorINSD_10device_ptrIfEEEEPfjS9_ffNS7_10__identityEEEvT0_T1_T2_T3_T4_T6_:
        /* <DEDUP_REMOVED lines=13> */
.L_x_204:
[----:B------:R-:W-:Y:S01]  /*00d0*/  ISETP.GT.U32.AND P0, PT, R4, 0x1fff, PT ;  /* 0x00001fff0400780c */ /* 0x000fe20003f04070 */
[----:B------:R-:W-:-:S12]  /*00e0*/  BSSY.RECONVERGENT B0, `(.L_x_205) ;  /* 0x000022c000007945 */ /* 0x000fd80003800200 */
[----:B------:R-:W-:Y:S05]  /*00f0*/  @P0 BRA `(.L_x_206) ;  /* 0x0000001000000947 */ /* 0x000fea0003800000 */
[----:B------:R-:W0:Y:S01]  /*0100*/  S2R R5, SR_TID.X ;  /* 0x0000000000057919 */ /* 0x000e220000002100 */
[----:B------:R-:W-:Y:S01]  /*0110*/  BSSY.RECONVERGENT B1, `(.L_x_207) ;  /* 0x0000009000017945 */ /* 0x000fe20003800200 */
[----:B------:R-:W-:Y:S01]  /*0120*/  HFMA2 R0, -RZ, RZ, 0, 0 ;  /* 0x00000000ff007431 */ /* 0x000fe200000001ff */
[----:B0-----:R-:W-:Y:S02]  /*0130*/  ISETP.GE.U32.AND P0, PT, R5, R4, PT ;  /* 0x000000040500720c */ /* 0x001fe40003f06070 */
[----:B------:R-:W-:-:S11]  /*0140*/  MOV R7, R5 ;  /* 0x0000000500077202 */ /* 0x000fd60000000f00 */
[----:B------:R-:W-:Y:S05]  /*0150*/  @P0 BRA `(.L_x_208) ;  /* 0x0000000000100947 */ /* 0x000fea0003800000 */
[----:B------:R-:W0:Y:S02]  /*0160*/  LDC.64 R2, c[0x0][0x380] ;  /* 0x0000e000ff027b82 */ /* 0x000e240000000a00 */
[----:B0-----:R-:W-:-:S05]  /*0170*/  IMAD.WIDE.U32 R2, R5, 0x4, R2 ;  /* 0x0000000405027825 */ /* 0x001fca00078e0002 */
[----:B------:R0:W5:Y:S01]  /*0180*/  LDG.E R0, desc[UR6][R2.64] ;  /* 0x0000000602007981 */ /* 0x000162000c1e1900 */
[----:B------:R-:W-:-:S07]  /*0190*/  IADD3 R7, PT, PT, R5, 0x200, RZ ;  /* 0x0000020005077810 */ /* 0x000fce0007ffe0ff */
.L_x_208:
[----:B------:R-:W-:Y:S05]  /*01a0*/  BSYNC.RECONVERGENT B1 ;  /* 0x0000000000017941 */ /* 0x000fea0003800200 */
.L_x_207:
[----:B------:R-:W-:Y:S01]  /*01b0*/  ISETP.GE.U32.AND P0, PT, R7, R4, PT ;  /* 0x000000040700720c */ /* 0x000fe20003f06070 */
[----:B------:R-:W-:-:S12]  /*01c0*/  BSSY.RECONVERGENT B1, `(.L_x_209) ;  /* 0x0000070000017945 */ /* 0x000fd80003800200 */
[----:B------:R-:W-:Y:S05]  /*01d0*/  @P0 BRA `(.L_x_210) ;  /* 0x0000000400b80947 */ /* 0x000fea0003800000 */
[----:B0-----:R-:W-:Y:S01]  /*01e0*/  LOP3.LUT R3, RZ, R7, RZ, 0x33, !PT ;  /* 0x00000007ff037212 */ /* 0x001fe200078e33ff */
[----:B------:R-:W-:Y:S03]  /*01f0*/  BSSY.RECONVERGENT B2, `(.L_x_211) ;  /* 0x0000033000027945 */ /* 0x000fe60003800200 */
[----:B------:R-:W-:-:S04]  /*0200*/  IADD3 R3, PT, PT, R3, R4, RZ ;  /* 0x0000000403037210 */ /* 0x000fc80007ffe0ff */
        /* <DEDUP_REMOVED lines=9> */
[----:B------:R-:W-:-:S04]  /*02a0*/  IADD3 R2, P0, PT, R2, 0x4000, RZ ;  /* 0x0000400002027810 */ /* 0x000fc80007f1e0ff */
[----:B------:R-:W-:-:S09]  /*02b0*/  IADD3.X R3, PT, PT, RZ, R3, RZ, P0, !PT ;  /* 0x00000003ff037210 */ /* 0x000fd200007fe4ff */
.L_x_213:
        /* <DEDUP_REMOVED lines=19> */
[----:B0-----:R-:W-:-:S04]  /*03f0*/  IADD3 R2, P2, PT, R2, 0x8000, RZ ;  /* 0x0000800002027810 */ /* 0x001fc80007f5e0ff */
[----:B------:R-:W-:Y:S01]  /*0400*/  IADD3.X R3, PT, PT, RZ, R3, RZ, P2, !PT ;  /* 0x00000003ff037210 */ /* 0x000fe200017fe4ff */
        /* <DEDUP_REMOVED lines=17> */
.L_x_212:
[----:B------:R-:W-:Y:S05]  /*0520*/  BSYNC.RECONVERGENT B2 ;  /* 0x0000000000027941 */ /* 0x000fea0003800200 */
.L_x_211:
[----:B------:R-:W-:Y:S05]  /*0530*/  @!P1 BRA `(.L_x_210) ;  /* 0x0000000000e09947 */ /* 0x000fea0003800000 */
[----:B------:R-:W-:Y:S01]  /*0540*/  ISETP.GE.U32.AND P0, PT, R22, 0x8, PT ;  /* 0x000000081600780c */ /* 0x000fe20003f06070 */
[----:B------:R-:W-:Y:S01]  /*0550*/  BSSY.RECONVERGENT B2, `(.L_x_214) ;  /* 0x0000017000027945 */ /* 0x000fe20003800200 */
[----:B------:R-:W-:-:S04]  /*0560*/  LOP3.LUT R10, R6, 0x7, RZ, 0xc0, !PT ;  /* 0x00000007060a7812 */ /* 0x000fc800078ec0ff */
[----:B------:R-:W-:-:S07]  /*0570*/  ISETP.NE.AND P1, PT, R10, RZ, PT ;  /* 0x000000ff0a00720c */ /* 0x000fce0003f25270 */
[----:B------:R-:W-:Y:S06]  /*0580*/  @!P0 BRA `(.L_x_215) ;  /* 0x00000000004c8947 */ /* 0x000fec0003800000 */
[----:B------:R-:W0:Y:S02]  /*0590*/  LDC.64 R2, c[0x0][0x380] ;  /* 0x0000e000ff027b82 */ /* 0x000e240000000a00 */
[----:B0-----:R-:W-:-:S05]  /*05a0*/  IMAD.WIDE.U32 R2, R7, 0x4, R2 ;  /* 0x0000000407027825 */ /* 0x001fca00078e0002 */
        /* <DEDUP_REMOVED lines=17> */
.L_x_215:
[----:B------:R-:W-:Y:S05]  /*06c0*/  BSYNC.RECONVERGENT B2 ;  /* 0x0000000000027941 */ /* 0x000fea0003800200 */
.L_x_214:
        /* <DEDUP_REMOVED lines=17> */
.L_x_217:
[----:B------:R-:W-:Y:S05]  /*07e0*/  BSYNC.RECONVERGENT B2 ;  /* 0x0000000000027941 */ /* 0x000fea0003800200 */
.L_x_216:
[----:B------:R-:W-:Y:S05]  /*07f0*/  @!P1 BRA `(.L_x_210) ;  /* 0x0000000000309947 */ /* 0x000fea0003800000 */
[----:B------:R-:W0:Y:S01]  /*0800*/  LDC.64 R2, c[0x0][0x380] ;  /* 0x0000e000ff027b82 */ /* 0x000e220000000a00 */
[----:B------:R-:W-:Y:S01]  /*0810*/  IADD3 R6, PT, PT, -R6, RZ, RZ ;  /* 0x000000ff06067210 */ /* 0x000fe20007ffe1ff */
[----:B0-----:R-:W-:-:S05]  /*0820*/  IMAD.WIDE.U32 R2, R7, 0x4, R2 ;  /* 0x0000000407027825 */ /* 0x001fca00078e0002 */
[----:B------:R-:W-:-:S07]  /*0830*/  MOV R7, R3 ;  /* 0x0000000300077202 */ /* 0x000fce0000000f00 */
.L_x_218:
[----:B------:R-:W-:-:S06]  /*0840*/  MOV R3, R7 ;  /* 0x0000000700037202 */ /* 0x000fcc0000000f00 */
[----:B------:R0:W2:Y:S01]  /*0850*/  LDG.E R3, desc[UR6][R2.64] ;  /* 0x0000000602037981 */ /* 0x0000a2000c1e1900 */
[----:B------:R-:W-:-:S04]  /*0860*/  IADD3 R6, PT, PT, R6, 0x1, RZ ;  /* 0x0000000106067810 */ /* 0x000fc80007ffe0ff */
[----:B------:R-:W-:Y:S02]  /*0870*/  ISETP.NE.AND P0, PT, R6, RZ, PT ;  /* 0x000000ff0600720c */ /* 0x000fe40003f05270 */
[----:B0-----:R-:W-:-:S04]  /*0880*/  IADD3 R2, P1, PT, R2, 0x800, RZ ;  /* 0x0000080002027810 */ /* 0x001fc80007f3e0ff */
[----:B------:R-:W-:Y:S01]  /*0890*/  IADD3.X R7, PT, PT, RZ, R7, RZ, P1, !PT ;  /* 0x00000007ff077210 */ /* 0x000fe20000ffe4ff */
[----:B--2--5:R-:W-:-:S06]  /*08a0*/  FADD R0, R3, R0 ;  /* 0x0000000003007221 */ /* 0x024fcc0000000000 */
[----:B------:R-:W-:Y:S05]  /*08b0*/  @P0 BRA `(.L_x_218) ;  /* 0xfffffffc00e00947 */ /* 0x000fea000383ffff */
.L_x_210:
[----:B------:R-:W-:Y:S05]  /*08c0*/  BSYNC.RECONVERGENT B1 ;  /* 0x0000000000017941 */ /* 0x000fea0003800200 */
.L_x_209:
[----:B------:R-:W-:Y:S02]  /*08d0*/  ISETP.GE.U32.AND P0, PT, R4, 0x200, PT ;  /* 0x000002000400780c */ /* 0x000fe40003f06070 */
        /* <DEDUP_REMOVED lines=36> */
[----:B------:R-:W3:Y:S04]  /*0b20*/  LDS.128 R8, [UR4+0x30] ;  /* 0x00003004ff087984 */ /* 0x000ee80008000c00 */
[----:B------:R-:W4:Y:S01]  /*0b30*/  LDS.128 R16, [UR4+0x40] ;  /* 0x00004004ff107984 */ /* 0x000f220008000c00 */
[----:B0-----:R-:W-:-:S04]  /*0b40*/  FADD R5, R0, R5 ;  /* 0x0000000500057221 */ /* 0x001fc80000000000 */
        /* <DEDUP_REMOVED lines=9> */
[----:B------:R-:W-:-:S04]  /*0be0*/  FADD R11, R10, R11 ;  /* 0x0000000b0a0b7221 */ /* 0x000fc80000000000 */
[----:B----4-:R-:W-:-:S04]  /*0bf0*/  FADD R16, R11, R16 ;  /* 0x000000100b107221 */ /* 0x010fc80000000000 */
[----:B------:R-:W-:-:S04]  /*0c00*/  FADD R17, R16, R17 ;  /* 0x0000001110117221 */ /* 0x000fc80000000000 */
[----:B------:R-:W-:-:S04]  /*0c10*/  FADD R18, R17, R18 ;  /* 0x0000001211127221 */ /* 0x000fc80000000000 */
[----:B------:R-:W-:Y:S01]  /*0c20*/  FADD R0, R18, R19 ;  /* 0x0000001312007221 */ /* 0x000fe20000000000 */
[----:B------:R-:W-:Y:S06]  /*0c30*/  BRA `(.L_x_220) ;  /* 0x0000001400d87947 */ /* 0x000fec0003800000 */
.L_x_219:
[----:B------:R-:W1:Y:S01]  /*0c40*/  S2R R6, SR_LANEID ;  /* 0x0000000000067919 */ /* 0x000e620000000000 */
[----:B------:R-:W-:-:S04]  /*0c50*/  LOP3.LUT R0, R5, 0x3e0, RZ, 0xc0, !PT ;  /* 0x000003e005007812 */ /* 0x000fc800078ec0ff */
[----:B0-----:R-:W-:Y:S02]  /*0c60*/  IADD3 R3, PT, PT, R0, 0x20, RZ ;  /* 0x0000002000037810 */ /* 0x001fe40007ffe0ff */
[----:B------:R-:W-:Y:S02]  /*0c70*/  LOP3.LUT R7, RZ, R0, RZ, 0x33, !PT ;  /* 0x00000000ff077212 */ /* 0x000fe400078e33ff */
[-C--:B------:R-:W-:Y:S02]  /*0c80*/  ISETP.GT.U32.AND P0, PT, R3, R4.reuse, PT ;  /* 0x000000040300720c */ /* 0x080fe40003f04070 */
        /* <DEDUP_REMOVED lines=40> */
[----:B------:R-:W0:Y:S04]  /*0f10*/  LDS.128 R20, [UR4+0x10] ;  /* 0x00001004ff147984 */ /* 0x000e280008000c00 */
        /* <DEDUP_REMOVED lines=30> */
.L_x_206:
[----:B------:R-:W0:Y:S01]  /*1100*/  S2R R0, SR_TID.X ;  /* 0x0000000000007919 */ /* 0x000e220000002100 */
[----:B------:R-:W1:Y:S02]  /*1110*/  LDCU.64 UR4, c[0x0][0x380] ;  /* 0x00007000ff0477ac */ /* 0x000e640008000a00 */
[----:B-1----:R-:W-:Y:S02]  /*1120*/  MOV R12, UR4 ;  /* 0x00000004000c7c02 */ /* 0x002fe40008000f00 */
[----:B------:R-:W-:-:S03]  /*1130*/  MOV R13, UR5 ;  /* 0x00000005000d7c02 */ /* 0x000fc60008000f00 */
        /* <DEDUP_REMOVED lines=17> */
[----:B------:R-:W-:Y:S01]  /*1250*/  UMOV UR4, 0x2000 ;  /* 0x0000200000047882 */ /* 0x000fe20000000000 */
[----:B--2---:R-:W-:Y:S01]  /*1260*/  FADD R20, R20, R21 ;  /* 0x0000001514147221 */ /* 0x004fe20000000000 */
[----:B------:R-:W-:-:S04]  /*1270*/  IADD3 R21, PT, PT, R4, -0x2000, RZ ;  /* 0xffffe00004157810 */ /* 0x000fc80007ffe0ff */
[----:B------:R-:W-:Y:S01]  /*1280*/  ISETP.GE.U32.AND P0, PT, R21, 0x2000, PT ;  /* 0x000020001500780c */ /* 0x000fe20003f06070 */
[----:B---3--:R-:W-:Y:S01]  /*1290*/  FADD R6, R6, R7 ;  /* 0x0000000706067221 */ /* 0x008fe20000000000 */
[----:B----4-:R-:W-:-:S04]  /*12a0*/  FADD R9, R8, R9 ;  /* 0x0000000908097221 */ /* 0x010fc80000000000 */
[----:B------:R-:W-:Y:S01]  /*12b0*/  FADD R6, R6, R9 ;  /* 0x0000000906067221 */ /* 0x000fe20000000000 */
[----:B-----5:R-:W-:Y:S01]  /*12c0*/  FADD R10, R10, R11 ;  /* 0x0000000b0a0a7221 */ /* 0x020fe20000000000 */
[----:B------:R-:W-:-:S04]  /*12d0*/  FADD R15, R14, R15 ;  /* 0x0000000f0e0f7221 */ /* 0x000fc80000000000 */
[----:B------:R-:W-:Y:S01]  /*12e0*/  FADD R15, R10, R15 ;  /* 0x0000000f0a0f7221 */ /* 0x000fe20000000000 */
[----:B------:R-:W-:Y:S01]  /*12f0*/  FADD R16, R16, R17 ;  /* 0x0000001110107221 */ /* 0x000fe20000000000 */
[----:B------:R-:W-:-:S04]  /*1300*/  FADD R19, R18, R19 ;  /* 0x0000001312137221 */ /* 0x000fc80000000000 */
[----:B------:R-:W-:Y:S01]  /*1310*/  FADD R16, R16, R19 ;  /* 0x0000001310107221 */ /* 0x000fe20000000000 */
[----:B------:R-:W-:-:S04]  /*1320*/  FADD R5, R5, R22 ;  /* 0x0000001605057221 */ /* 0x000fc80000000000 */
[----:B------:R-:W-:Y:S01]  /*1330*/  FADD R5, R20, R5 ;  /* 0x0000000514057221 */ /* 0x000fe20000000000 */
[----:B------:R-:W-:-:S03]  /*1340*/  FADD R6, R6, R15 ;  /* 0x0000000f06067221 */ /* 0x000fc60000000000 */
[----:B------:R-:W-:-:S04]  /*1350*/  FADD R5, R16, R5 ;  /* 0x0000000510057221 */ /* 0x000fc80000000000 */
[----:B------:R-:W-:Y:S01]  /*1360*/  FADD R5, R6, R5 ;  /* 0x0000000506057221 */ /* 0x000fe20000000000 */
[----:B------:R-:W-:Y:S06]  /*1370*/  @!P0 BRA `(.L_x_221) ;  /* 0x0000000000ac8947 */ /* 0x000fec0003800000 */
[----:B------:R-:W0:Y:S01]  /*1380*/  LDC R4, c[0x0][0x390] ;  /* 0x0000e400ff047b82 */ /* 0x000e220000000800 */
[----:B------:R-:W-:-:S07]  /*1390*/  UMOV UR4, 0x2000 ;  /* 0x0000200000047882 */ /* 0x000fce0000000000 */
[----:B------:R-:W1:Y:S02]  /*13a0*/  LDC.64 R12, c[0x0][0x380] ;  /* 0x0000e000ff0c7b82 */ /* 0x000e640000000a00 */
.L_x_223:
[----:B------:R-:W-:-:S05]  /*13b0*/  IADD3 R3, PT, PT, R0, UR4, RZ ;  /* 0x0000000400037c10 */ /* 0x000fca000fffe0ff */
        /* <DEDUP_REMOVED lines=17> */
[----:B0-----:R-:W-:-:S04]  /*14d0*/  IADD3 R2, PT, PT, R4, -UR4, RZ ;  /* 0x8000000404027c10 */ /* 0x001fc8000fffe0ff */
        /* <DEDUP_REMOVED lines=18> */
[----:B------:R-:W-:-:S06]  /*1600*/  UIADD3 UR4, UPT, UPT, UR4, 0x2000, URZ ;  /* 0x0000200004047890 */ /* 0x000fcc000fffe0ff */
[----:B------:R-:W-:-:S13]  /*1610*/  ISETP.LT.U32.AND P0, PT, R21, UR4, PT ;  /* 0x0000000415007c0c */ /* 0x000fda000bf01070 */
[----:B------:R-:W-:Y:S05]  /*1620*/  @!P0 BRA `(.L_x_223) ;  /* 0xfffffffc00608947 */ /* 0x000fea000383ffff */
.L_x_221:
[----:B------:R-:W-:Y:S01]  /*1630*/  IADD3 R3, PT, PT, R4, -UR4, RZ ;  /* 0x8000000404037c10 */ /* 0x000fe2000fffe0ff */
[----:B------:R-:W-:Y:S03]  /*1640*/  BSSY.RECONVERGENT B1, `(.L_x_222) ;  /* 0x00000a3000017945 */ /* 0x000fe60003800200 */
[----:B------:R-:W-:-:S04]  /*1650*/  ISETP.GE.AND P0, PT, R0, R3, PT ;  /* 0x000000030000720c */ /* 0x000fc80003f06270 */
[----:B------:R-:W-:-:S13]  /*1660*/  ISETP.LE.U32.OR P0, PT, R4, UR4, P0 ;  /* 0x0000000404007c0c */ /* 0x000fda0008703470 */
[----:B------:R-:W-:Y:S05]  /*1670*/  @P0 BRA `(.L_x_224) ;  /* 0x00000008007c0947 */ /* 0x000fea0003800000 */
[-C--:B------:R-:W-:Y:S01]  /*1680*/  LOP3.LUT R3, RZ, R0.reuse, RZ, 0x33, !PT ;  /* 0x00000000ff037212 */ /* 0x080fe200078e33ff */
[----:B------:R-:W-:Y:S01]  /*1690*/  BSSY.RECONVERGENT B2, `(.L_x_225) ;  /* 0x0000052000027945 */ /* 0x000fe20003800200 */
[----:B------:R-:W-:Y:S02]  /*16a0*/  MOV R6, R0 ;  /* 0x0000000000067202 */ /* 0x000fe40000000f00 */
[----:B------:R-:W-:-:S04]  /*16b0*/  IADD3 R3, PT, PT, R4, -UR4, R3 ;  /* 0x8000000404037c10 */ /* 0x000fc8000fffe003 */
[C---:B------:R-:W-:Y:S02]  /*16c0*/  ISETP.GE.U32.AND P0, PT, R3.reuse, 0x1e00, PT ;  /* 0x00001e000300780c */ /* 0x040fe40003f06070 */
[----:B------:R-:W-:-:S04]  /*16d0*/  LEA.HI R3, R3, 0x1, RZ, 0x17 ;  /* 0x0000000103037811 */ /* 0x000fc800078fb8ff */
[----:B------:R-:W-:-:S07]  /*16e0*/  LOP3.LUT R4, R3, 0xf, RZ, 0xc0, !PT ;  /* 0x0000000f03047812 */ /* 0x000fce00078ec0ff */
[----:B------:R-:W-:Y:S05]  /*16f0*/  @!P0 BRA `(.L_x_226) ;  /* 0x00000004002c8947 */ /* 0x000fea0003800000 */
[----:B------:R-:W-:Y:S01]  /*1700*/  LOP3.LUT R7, R3, 0xfffff0, RZ, 0xc0, !PT ;  /* 0x00fffff003077812 */ /* 0x000fe200078ec0ff */
[----:B------:R-:W-:Y:S01]  /*1710*/  BSSY.RECONVERGENT B3, `(.L_x_227) ;  /* 0x0000048000037945 */ /* 0x000fe20003800200 */
[C---:B------:R-:W-:Y:S02]  /*1720*/  LOP3.LUT R6, R0.reuse, 0x1000, RZ, 0xfc, !PT ;  /* 0x0000100000067812 */ /* 0x040fe400078efcff */
[----:B------:R-:W-:Y:S02]  /*1730*/  IADD3 R2, PT, PT, R0, UR4, RZ ;  /* 0x0000000400027c10 */ /* 0x000fe4000fffe0ff */
[----:B------:R-:W-:-:S07]  /*1740*/  IADD3 R7, PT, PT, -R7, RZ, RZ ;  /* 0x000000ff07077210 */ /* 0x000fce0007ffe1ff */
.L_x_228:
[C---:B------:R-:W-:Y:S01]  /*1750*/  IADD3 R19, PT, PT, R2.reuse, 0x200, RZ ;  /* 0x0000020002137810 */ /* 0x040fe20007ffe0ff */
[C---:B------:R-:W-:Y:S01]  /*1760*/  IMAD.WIDE.U32 R14, R2.reuse, 0x4, R12 ;  /* 0x00000004020e7825 */ /* 0x040fe200078e000c */
[----:B------:R-:W-:-:S03]  /*1770*/  IADD3 R11, PT, PT, R2, 0x400, RZ ;  /* 0x00000400020b7810 */ /* 0x000fc60007ffe0ff */
[--C-:B------:R-:W-:Y:S01]  /*1780*/  IMAD.WIDE.U32 R18, R19, 0x4, R12.reuse ;  /* 0x0000000413127825 */ /* 0x100fe200078e000c */
[----:B------:R0:W2:Y:S01]  /*1790*/  LDG.E R8, desc[UR6][R14.64] ;  /* 0x000000060e087981 */ /* 0x0000a2000c1e1900 */
[C---:B------:R-:W-:Y:S02]  /*17a0*/  IADD3 R21, PT, PT, R2.reuse, 0x600, RZ ;  /* 0x0000060002157810 */ /* 0x040fe40007ffe0ff */
[--C-:B------:R-:W-:Y:S01]  /*17b0*/  IMAD.WIDE.U32 R10, R11, 0x4, R12.reuse ;  /* 0x000000040b0a7825 */ /* 0x100fe200078e000c */
[----:B------:R1:W3:Y:S01]  /*17c0*/  LDG.E R9, desc[UR6][R18.64] ;  /* 0x0000000612097981 */ /* 0x0002e2000c1e1900 */
[C---:B------:R-:W-:Y:S02]  /*17d0*/  IADD3 R17, PT, PT, R2.reuse, 0x800, RZ ;  /* 0x0000080002117810 */ /* 0x040fe40007ffe0ff */
[--C-:B------:R-:W-:Y:S02]  /*17e0*/  IMAD.WIDE.U32 R20, R21, 0x4, R12.reuse ;  /* 0x0000000415147825 */ /* 0x100fe400078e000c */
[----:B------:R4:W5:Y:S01]  /*17f0*/  LDG.E R10, desc[UR6][R10.64] ;  /* 0x000000060a0a7981 */ /* 0x000962000c1e1900 */
[----:B------:R-:W-:Y:S01]  /*1800*/  IADD3 R29, PT, PT, R2, 0xa00, RZ ;  /* 0x00000a00021d7810 */ /* 0x000fe20007ffe0ff */
[----:B------:R-:W-:-:S02]  /*1810*/  IMAD.WIDE.U32 R16, R17, 0x4, R12 ;  /* 0x0000000411107825 */ /* 0x000fc400078e000c */
[----:B------:R4:W5:Y:S01]  /*1820*/  LDG.E R27, desc[UR6][R20.64] ;  /* 0x00000006141b7981 */ /* 0x000962000c1e1900 */
[C---:B------:R-:W-:Y:S01]  /*1830*/  IADD3 R23, PT, PT, R2.reuse, 0xc00, RZ ;  /* 0x00000c0002177810 */ /* 0x040fe20007ffe0ff */
[--C-:B------:R-:W-:Y:S02]  /*1840*/  IMAD.WIDE.U32 R28, R29, 0x4, R12.reuse ;  /* 0x000000041d1c7825 */ /* 0x100fe400078e000c */
[----:B------:R-:W5:Y:S01]  /*1850*/  LDG.E R26, desc[UR6][R16.64] ;  /* 0x00000006101a7981 */ /* 0x000f62000c1e1900 */
[C---:B------:R-:W-:Y:S01]  /*1860*/  IADD3 R22, PT, PT, R2.reuse, 0xe00, RZ ;  /* 0x00000e0002167810 */ /* 0x040fe20007ffe0ff */
[--C-:B0-----:R-:W-:Y:S02]  /*1870*/  IMAD.WIDE.U32 R14, R23, 0x4, R12.reuse ;  /* 0x00000004170e7825 */ /* 0x101fe400078e000c */
[----:B------:R0:W5:Y:S01]  /*1880*/  LDG.E R25, desc[UR6][R28.64] ;  /* 0x000000061c197981 */ /* 0x000162000c1e1900 */
[----:B------:R-:W-:Y:S01]  /*1890*/  IADD3 R23, PT, PT, R2, 0x1000, RZ ;  /* 0x0000100002177810 */ /* 0x000fe20007ffe0ff */
[----:B-1----:R-:W-:-:S02]  /*18a0*/  IMAD.WIDE.U32 R18, R22, 0x4, R12 ;  /* 0x0000000416127825 */ /* 0x002fc400078e000c */
[----:B------:R1:W5:Y:S01]  /*18b0*/  LDG.E R24, desc[UR6][R14.64] ;  /* 0x000000060e187981 */ /* 0x000362000c1e1900 */
[C---:B----4-:R-:W-:Y:S01]  /*18c0*/  IADD3 R11, PT, PT, R2.reuse, 0x1200, RZ ;  /* 0x00001200020b7810 */ /* 0x050fe20007ffe0ff */
[--C-:B------:R-:W-:Y:S02]  /*18d0*/  IMAD.WIDE.U32 R20, R23, 0x4, R12.reuse ;  /* 0x0000000417147825 */ /* 0x100fe400078e000c */
[----:B------:R4:W5:Y:S01]  /*18e0*/  LDG.E R23, desc[UR6][R18.64] ;  /* 0x0000000612177981 */ /* 0x000962000c1e1900 */
[C---:B0-----:R-:W-:Y:S01]  /*18f0*/  IADD3 R29, PT, PT, R2.reuse, 0x1400, RZ ;  /* 0x00001400021d7810 */ /* 0x041fe20007ffe0ff */
[--C-:B------:R-:W-:Y:S02]  /*1900*/  IMAD.WIDE.U32 R16, R11, 0x4, R12.reuse ;  /* 0x000000040b107825 */ /* 0x100fe400078e000c */
[----:B------:R-:W5:Y:S01]  /*1910*/  LDG.E R22, desc[UR6][R20.64] ;  /* 0x0000000614167981 */ /* 0x000f62000c1e1900 */
[----:B-1----:R-:W-:Y:S01]  /*1920*/  IADD3 R15, PT, PT, R2, 0x1600, RZ ;  /* 0x00001600020f7810 */ /* 0x002fe20007ffe0ff */
[----:B------:R-:W-:-:S02]  /*1930*/  IMAD.WIDE.U32 R28, R29, 0x4, R12 ;  /* 0x000000041d1c7825 */ /* 0x000fc400078e000c */
[----:B------:R0:W5:Y:S01]  /*1940*/  LDG.E R11, desc[UR6][R16.64] ;  /* 0x00000006100b7981 */ /* 0x000162000c1e1900 */
[C---:B----4-:R-:W-:Y:S01]  /*1950*/  IADD3 R19, PT, PT, R2.reuse, 0x1800, RZ ;  /* 0x0000180002137810 */ /* 0x050fe20007ffe0ff */
[--C-:B------:R-:W-:Y:S02]  /*1960*/  IMAD.WIDE.U32 R14, R15, 0x4, R12.reuse ;  /* 0x000000040f0e7825 */ /* 0x100fe400078e000c */
[----:B------:R-:W4:Y:S02]  /*1970*/  LDG.E R28, desc[UR6][R28.64] ;  /* 0x000000061c1c7981 */ /* 0x000f24000c1e1900 */
[----:B------:R-:W-:Y:S01]  /*1980*/  IMAD.WIDE.U32 R18, R19, 0x4, R12 ;  /* 0x0000000413127825 */ /* 0x000fe200078e000c */
[C---:B0-----:R-:W-:Y:S02]  /*1990*/  IADD3 R17, PT, PT, R2.reuse, 0x1a00, RZ ;  /* 0x00001a0002117810 */ /* 0x041fe40007ffe0ff */
[----:B------:R-:W-:-:S03]  /*19a0*/  IADD3 R21, PT, PT, R2, 0x1c00, RZ ;  /* 0x00001c0002157810 */ /* 0x000fc60007ffe0ff */
[----:B------:R-:W4:Y:S04]  /*19b0*/  LDG.E R18, desc[UR6][R18.64] ;  /* 0x0000000612127981 */ /* 0x000f28000c1e1900 */
[----:B------:R0:W4:Y:S01]  /*19c0*/  LDG.E R29, desc[UR6][R14.64] ;  /* 0x000000060e1d7981 */ /* 0x000122000c1e1900 */
[----:B------:R-:W-:Y:S01]  /*19d0*/  IADD3 R20, PT, PT, R2, 0x1e00, RZ ;  /* 0x00001e0002147810 */ /* 0x000fe20007ffe0ff */
[----:B0-----:R-:W-:-:S04]  /*19e0*/  IMAD.WIDE.U32 R14, R17, 0x4, R12 ;  /* 0x00000004110e7825 */ /* 0x001fc800078e000c */
[--C-:B------:R-:W-:Y:S02]  /*19f0*/  IMAD.WIDE.U32 R16, R21, 0x4, R12.reuse ;  /* 0x0000000415107825 */ /* 0x100fe400078e000c */
[----:B------:R-:W4:Y:S02]  /*1a00*/  LDG.E R14, desc[UR6][R14.64] ;  /* 0x000000060e0e7981 */ /* 0x000f24000c1e1900 */
[----:B------:R-:W-:Y:S02]  /*1a10*/  IMAD.WIDE.U32 R20, R20, 0x4, R12 ;  /* 0x0000000414147825 */ /* 0x000fe400078e000c */
[----:B------:R-:W4:Y:S04]  /*1a20*/  LDG.E R16, desc[UR6][R16.64] ;  /* 0x0000000610107981 */ /* 0x000f28000c1e1900 */
[----:B------:R-:W4:Y:S01]  /*1a30*/  LDG.E R20, desc[UR6][R20.64] ;  /* 0x0000000614147981 */ /* 0x000f22000c1e1900 */
[----:B------:R-:W-:-:S04]  /*1a40*/  IADD3 R7, PT, PT, R7, 0x10, RZ ;  /* 0x0000001007077810 */ /* 0x000fc80007ffe0ff */
[----:B------:R-:W-:Y:S02]  /*1a50*/  ISETP.NE.AND P0, PT, R7, RZ, PT ;  /* 0x000000ff0700720c */ /* 0x000fe40003f05270 */
[----:B------:R-:W-:Y:S02]  /*1a60*/  IADD3 R6, PT, PT, R6, 0x2000, RZ ;  /* 0x0000200006067810 */ /* 0x000fe40007ffe0ff */
[----:B------:R-:W-:Y:S01]  /*1a70*/  IADD3 R2, PT, PT, R2, 0x2000, RZ ;  /* 0x0000200002027810 */ /* 0x000fe20007ffe0ff */
[----:B--2---:R-:W-:-:S04]  /*1a80*/  FADD R8, R8, R5 ;  /* 0x0000000508087221 */ /* 0x004fc80000000000 */
[----:B---3--:R-:W-:-:S04]  /*1a90*/  FADD R9, R8, R9 ;  /* 0x0000000908097221 */ /* 0x008fc80000000000 */
        /* <DEDUP_REMOVED lines=8> */
[----:B----4-:R-:W-:-:S04]  /*1b20*/  FADD R28, R11, R28 ;  /* 0x0000001c0b1c7221 */ /* 0x010fc80000000000 */
[----:B------:R-:W-:-:S04]  /*1b30*/  FADD R29, R28, R29 ;  /* 0x0000001d1c1d7221 */ /* 0x000fc80000000000 */
[----:B------:R-:W-:-:S04]  /*1b40*/  FADD R29, R29, R18 ;  /* 0x000000121d1d7221 */ /* 0x000fc80000000000 */
[----:B------:R-:W-:-:S04]  /*1b50*/  FADD R29, R29, R14 ;  /* 0x0000000e1d1d7221 */ /* 0x000fc80000000000 */
[----:B------:R-:W-:-:S04]  /*1b60*/  FADD R29, R29, R16 ;  /* 0x000000101d1d7221 */ /* 0x000fc80000000000 */
[----:B------:R-:W-:Y:S01]  /*1b70*/  FADD R5, R29, R20 ;  /* 0x000000141d057221 */ /* 0x000fe20000000000 */
[----:B------:R-:W-:Y:S06]  /*1b80*/  @P0 BRA `(.L_x_228) ;  /* 0xfffffff800f00947 */ /* 0x000fec000383ffff */
[----:B------:R-:W-:Y:S05]  /*1b90*/  BSYNC.RECONVERGENT B3 ;  /* 0x0000000000037941 */ /* 0x000fea0003800200 */
.L_x_227:
[----:B------:R-:W-:-:S07]  /*1ba0*/  IADD3 R6, PT, PT, R6, -0x1000, RZ ;  /* 0xfffff00006067810 */ /* 0x000fce0007ffe0ff */
.L_x_226:
[----:B------:R-:W-:Y:S05]  /*1bb0*/  BSYNC.RECONVERGENT B2 ;  /* 0x0000000000027941 */ /* 0x000fea0003800200 */
.L_x_225:
[----:B------:R-:W-:-:S13]  /*1bc0*/  ISETP.NE.AND P0, PT, R4, RZ, PT ;  /* 0x000000ff0400720c */ /* 0x000fda0003f05270 */
[----:B------:R-:W-:Y:S05]  /*1bd0*/  @!P0 BRA `(.L_x_224) ;  /* 0x0000000400248947 */ /* 0x000fea0003800000 */
[----:B------:R-:W-:Y:S01]  /*1be0*/  ISETP.GE.U32.AND P0, PT, R4, 0x8, PT ;  /* 0x000000080400780c */ /* 0x000fe20003f06070 */
[----:B------:R-:W-:Y:S01]  /*1bf0*/  BSSY.RECONVERGENT B2, `(.L_x_229) ;  /* 0x0000025000027945 */ /* 0x000fe20003800200 */
[----:B------:R-:W-:-:S04]  /*1c00*/  LOP3.LUT R22, R3, 0x7, RZ, 0xc0, !PT ;  /* 0x0000000703167812 */ /* 0x000fc800078ec0ff */
[----:B------:R-:W-:-:S07]  /*1c10*/  ISETP.NE.AND P1, PT, R22, RZ, PT ;  /* 0x000000ff1600720c */ /* 0x000fce0003f25270 */
[----:B------:R-:W-:Y:S06]  /*1c20*/  @!P0 BRA `(.L_x_230) ;  /* 0x0000000000848947 */ /* 0x000fec0003800000 */
[----:B------:R-:W-:-:S04]  /*1c30*/  IADD3 R7, PT, PT, R6, UR4, RZ ;  /* 0x0000000406077c10 */ /* 0x000fc8000fffe0ff */
        /* <DEDUP_REMOVED lines=32> */
.L_x_230:
[----:B------:R-:W-:Y:S05]  /*1e40*/  BSYNC.RECONVERGENT B2 ;  /* 0x0000000000027941 */ /* 0x000fea0003800200 */
.L_x_229:
        /* <DEDUP_REMOVED lines=23> */
.L_x_232:
[----:B------:R-:W-:Y:S05]  /*1fc0*/  BSYNC.RECONVERGENT B2 ;  /* 0x0000000000027941 */ /* 0x000fea0003800200 */
.L_x_231:
[----:B------:R-:W-:Y:S05]  /*1fd0*/  @!P1 BRA `(.L_x_224) ;  /* 0x0000000000249947 */ /* 0x000fea0003800000 */
[----:B------:R-:W-:Y:S02]  /*1fe0*/  IADD3 R7, PT, PT, R6, UR4, RZ ;  /* 0x0000000406077c10 */ /* 0x000fe4000fffe0ff */
[----:B------:R-:W-:-:S07]  /*1ff0*/  IADD3 R4, PT, PT, -R4, RZ, RZ ;  /* 0x000000ff04047210 */ /* 0x000fce0007ffe1ff */
.L_x_233:
[----:B------:R-:W-:-:S06]  /*2000*/  IMAD.WIDE.U32 R2, R7, 0x4, R12 ;  /* 0x0000000407027825 */ /* 0x000fcc00078e000c */
[----:B------:R-:W2:Y:S01]  /*2010*/  LDG.E R2, desc[UR6][R2.64] ;  /* 0x0000000602027981 */ /* 0x000ea2000c1e1900 */
[----:B------:R-:W-:Y:S02]  /*2020*/  IADD3 R4, PT, PT, R4, 0x1, RZ ;  /* 0x0000000104047810 */ /* 0x000fe40007ffe0ff */
[----:B------:R-:W-:Y:S02]  /*2030*/  IADD3 R7, PT, PT, R7, 0x200, RZ ;  /* 0x0000020007077810 */ /* 0x000fe40007ffe0ff */
[----:B------:R-:W-:Y:S01]  /*2040*/  ISETP.NE.AND P0, PT, R4, RZ, PT ;  /* 0x000000ff0400720c */ /* 0x000fe20003f05270 */
[----:B--2---:R-:W-:-:S12]  /*2050*/  FADD R5, R2, R5 ;  /* 0x0000000502057221 */ /* 0x004fd80000000000 */
[----:B------:R-:W-:Y:S05]  /*2060*/  @P0 BRA `(.L_x_233) ;  /* 0xfffffffc00e40947 */ /* 0x000fea000383ffff */
.L_x_224:
[----:B------:R-:W-:Y:S05]  /*2070*/  BSYNC.RECONVERGENT B1 ;  /* 0x0000000000017941 */ /* 0x000fea0003800200 */
.L_x_222:
        /* <DEDUP_REMOVED lines=33> */
[----:B------:R-:W3:Y:S04]  /*2290*/  LDS.128 R8, [UR4+0x30] ;  /* 0x00003004ff087984 */ /* 0x000ee80008000c00 */
[----:B------:R-:W4:Y:S01]  /*22a0*/  LDS.128 R16, [UR4+0x40] ;  /* 0x00004004ff107984 */ /* 0x000f220008000c00 */
[----:B0-----:R-:W-:-:S04]  /*22b0*/  FADD R5, R0, R5 ;  /* 0x0000000500057221 */ /* 0x001fc80000000000 */
        /* <DEDUP_REMOVED lines=13> */
[----:B------:R-:W-:-:S07]  /*2390*/  FADD R0, R18, R19 ;  /* 0x0000001312007221 */ /* 0x000fce0000000000 */
.L_x_220:
[----:B------:R-:W-:Y:S05]  /*23a0*/  BSYNC.RECONVERGENT B0 ;  /* 0x0000000000007941 */ /* 0x000fea0003800200 */
.L_x_205:
[----:B------:R-:W-:Y:S05]  /*23b0*/  @P0 EXIT ;  /* 0x000000000000094d */ /* 0x000fea0003800000 */
[----:B012---:R-:W0:Y:S01]  /*23c0*/  LDC.64 R2, c[0x0][0x388] ;  /* 0x0000e200ff027b82 */ /* 0x007e220000000a00 */
[----:B------:R-:W1:Y:S02]  /*23d0*/  LDCU UR4, c[0x0][0x398] ;  /* 0x00007300ff0477ac */ /* 0x000e640008000800 */
[----:B-1----:R-:W-:-:S05]  /*23e0*/  FADD R5, R0, UR4 ;  /* 0x0000000400057e21 */ /* 0x002fca0008000000 */
[----:B0-----:R-:W-:Y:S01]  /*23f0*/  STG.E desc[UR6][R2.64], R5 ;  /* 0x0000000502007986 */ /* 0x001fe2000c101906 */
[----:B------:R-:W-:Y:S05]  /*2400*/  EXIT ;  /* 0x000000000000794d */ /* 0x000fea0003800000 */
.L_x_234:
        /* <DEDUP_REMOVED lines=15> */
.L_x_282:


//--------------------- .text._ZN3cub18CUB_300001_SM_10006detail8for_each13static_kernelINS2_12policy_hub_t12policy_500_tElNS2_12op_wrapper_tIl3FcnN6thrust24THRUST_300001_SM_1000_NS12zip_iteratorIN4cuda3std3__45tupleIJNS9_6detail15normal_iteratorINS9_10device_ptrIfEEEESJ_SJ_SJ_EEEEEEEEEvT0_T1_ --------------------------
	.section	.text._ZN3cub18CUB_300001_SM_10006detail8for_each13static_kernelINS2_12policy_hub_t12policy_500_tElNS2_12op_wrapper_tIl3FcnN6thrust24THRUST_300001_SM_1000_NS12zip_iteratorIN4cuda3std3__45tupleIJNS9_6detail15normal_iteratorINS9_10device_ptrIfEEEESJ_SJ_SJ_EEEEEEEEEvT0_T1_,"ax",@progbits
	.align	128
        .global         _ZN3cub18CUB_300001_SM_10006detail8for_each13static_kernelINS2_12policy_hub_t12policy_500_tElNS2_12op_wrapper_tIl3FcnN6thrust24THRUST_300001_SM_1000_NS12zip_iteratorIN4cuda3std3__45tupleIJNS9_6detail15normal_iteratorINS9_10device_ptrIfEEEESJ_SJ_SJ_EEEEEEEEEvT0_T1_
        .type           _ZN3cub18CUB_300001_SM_10006detail8for_each13static_kernelINS2_12policy_hub_t12policy_500_tElNS2_12op_wrapper_tIl3FcnN6thrust24THRUST_300001_SM_1000_NS12zip_iteratorIN4cuda3std3__45tupleIJNS9_6detail15normal_iteratorINS9_10device_ptrIfEEEESJ_SJ_SJ_EEEEEEEEEvT0_T1_,@function
        .size           _ZN3cub18CUB_300001_SM_10006detail8for_each13static_kernelINS2_12policy_hub_t12policy_500_tElNS2_12op_wrapper_tIl3FcnN6thrust24THRUST_300001_SM_1000_NS12zip_iteratorIN4cuda3std3__45tupleIJNS9_6detail15normal_iteratorINS9_10device_ptrIfEEEESJ_SJ_SJ_EEEEEEEEEvT0_T1_,(.L_x_276 - _ZN3cub18CUB_300001_SM_10006detail8for_each13static_kernelINS2_12policy_hub_t12policy_500_tElNS2_12op_wrapper_tIl3FcnN6thrust24THRUST_300001_SM_1000_NS12zip_iteratorIN4cuda3std3__45tupleIJNS9_6detail15normal_iteratorINS9_10device_ptrIfEEEESJ_SJ_SJ_EEEEEEEEEvT0_T1_)
        .other          _ZN3cub18CUB_300001_SM_10006detail8for_each13static_kernelINS2_12policy_hub_t12policy_500_tElNS2_12op_wrapper_tIl3FcnN6thrust24THRUST_300001_SM_1000_NS12zip_iteratorIN4cuda3std3__45tupleIJNS9_6detail15normal_iteratorINS9_10device_ptrIfEEEESJ_SJ_SJ_EEEEEEEEEvT0_T1_,@"STO_CUDA_ENTRY STV_DEFAULT"
_ZN3cub18CUB_300001_SM_10006detail8for_each13static_kernelINS2_12policy_hub_t12policy_500_tElNS2_12op_wrapper_tIl3FcnN6thrust24THRUST_300001_SM_1000_NS12zip_iteratorIN4cuda3std3__45tupleIJNS9_6detail15normal_iteratorINS9_10device_ptrIfEEEESJ_SJ_SJ_EEEEEEEEEvT0_T1_:
.text._ZN3cub18CUB_300001_SM_10006detail8for_each13static_kernelINS2_12policy_hub_t12policy_500_tElNS2_12op_wrapper_tIl3FcnN6thrust24THRUST_300001_SM_1000_NS12zip_iteratorIN4cuda3std3__45tupleIJNS9_6detail15normal_iteratorINS9_10device_ptrIfEEEESJ_SJ_SJ_EEEEEEEEEvT0_T1_:
[----:B------:R-:W-:Y:S08]  /*0000*/  LDC R1, c[0x0][0x37c] ;  /* 0x0000df00ff017b82 */ /* 0x000ff00000000800 */
[----:B------:R-:W0:Y:S01]  /*0010*/  S2UR UR4, SR_CTAID.X ;  /* 0x00000000000479c3 */ /* 0x000e220000002500 */
[----:B------:R-:W1:Y:S01]  /*0020*/  LDCU.64 UR6, c[0x0][0x380] ;  /* 0x00007000ff0677ac */ /* 0x000e620008000a00 */
[----:B------:R-:W2:Y:S01]  /*0030*/  LDCU.64 UR8, c[0x0][0x358] ;  /* 0x00006b00ff0877ac */ /* 0x000ea20008000a00 */
[----:B0-----:R-:W-:-:S04]  /*0040*/  UIMAD.WIDE.U32 UR4, UR4, 0x200, URZ ;  /* 0x00000200040478a5 */ /* 0x001fc8000f8e00ff */
[----:B-1----:R-:W-:-:S04]  /*0050*/  UIADD3 UR6, UP0, UPT, -UR4, UR6, URZ ;  /* 0x0000000604067290 */ /* 0x002fc8000ff1e1ff */
[----:B------:R-:W-:Y:S02]  /*0060*/  UIADD3.X UR7, UPT, UPT, ~UR5, UR7, URZ, UP0, !UPT ;  /* 0x0000000705077290 */ /* 0x000fe400087fe5ff */
[----:B------:R-:W-:-:S04]  /*0070*/  UISETP.GE.U32.AND UP0, UPT, UR6, 0x200, UPT ;  /* 0x000002000600788c */ /* 0x000fc8000bf06070 */
[----:B------:R-:W-:-:S09]  /*0080*/  UISETP.GE.AND.EX UP0, UPT, UR7, URZ, UPT, UP0 ;  /* 0x000000ff0700728c */ /* 0x000fd2000bf06300 */
[----:B--2---:R-:W-:Y:S05]  /*0090*/  BRA.U !UP0, `(.L_x_235) ;  /* 0x0000000d08b07547 */ /* 0x004fea000b800000 */
[----:B------:R-:W0:Y:S01]  /*00a0*/  S2R R0, SR_TID.X ;  /* 0x0000000000007919 */ /* 0x000e220000002100 */
[----:B------:R-:W1:Y:S01]  /*00b0*/  LDCU.128 UR12, c[0x0][0x390] ;  /* 0x00007200ff0c77ac */ /* 0x000e620008000c00 */
[----:B0-----:R-:W-:-:S05]  /*00c0*/  IADD3 R0, P0, PT, R0, UR4, RZ ;  /* 0x0000000400007c10 */ /* 0x001fca000ff1e0ff */
[----:B------:R-:W-:Y:S01]  /*00d0*/  IMAD.X R3, RZ, RZ, UR5, P0 ;  /* 0x00000005ff037e24 */ /* 0x000fe200080e06ff */
[----:B------:R-:W0:Y:S01]  /*00e0*/  LDCU.64 UR4, c[0x0][0x3a0] ;  /* 0x00007400ff0477ac */ /* 0x000e220008000a00 */
[----:B------:R-:W-:-:S03]  /*00f0*/  IMAD.SHL.U32 R18, R0, 0x4, RZ ;  /* 0x0000000400127824 */ /* 0x000fc600078e00ff */
[----:B------:R-:W-:Y:S02]  /*0100*/  SHF.L.U64.HI R0, R0, 0x2, R3 ;  /* 0x0000000200007819 */ /* 0x000fe40000010203 */
[----:B-1----:R-:W-:-:S04]  /*0110*/  IADD3 R24, P0, PT, R18, UR14, RZ ;  /* 0x0000000e12187c10 */ /* 0x002fc8000ff1e0ff */
[----:B------:R-:W-:-:S05]  /*0120*/  IADD3.X R25, PT, PT, R0, UR15, RZ, P0, !PT ;  /* 0x0000000f00197c10 */ /* 0x000fca00087fe4ff */
[----:B------:R-:W2:Y:S01]  /*0130*/  LDG.E R16, desc[UR8][R24.64] ;  /* 0x0000000818107981 */ /* 0x000ea2000c1e1900 */
[C---:B------:R-:W-:Y:S02]  /*0140*/  IADD3 R22, P0, PT, R18.reuse, UR12, RZ ;  /* 0x0000000c12167c10 */ /* 0x040fe4000ff1e0ff */
[----:B0-----:R-:W-:Y:S02]  /*0150*/  IADD3 R20, P1, PT, R18, UR4, RZ ;  /* 0x0000000412147c10 */ /* 0x001fe4000ff3e0ff */
[C---:B------:R-:W-:Y:S02]  /*0160*/  IADD3.X R23, PT, PT, R0.reuse, UR13, RZ, P0, !PT ;  /* 0x0000000d00177c10 */ /* 0x040fe400087fe4ff */
[----:B------:R-:W-:Y:S01]  /*0170*/  IADD3.X R21, PT, PT, R0, UR5, RZ, P1, !PT ;  /* 0x0000000500157c10 */ /* 0x000fe20008ffe4ff */
[----:B------:R-:W-:Y:S01]  /*0180*/  IMAD.MOV.U32 R2, RZ, RZ, 0x1 ;  /* 0x00000001ff027424 */ /* 0x000fe200078e00ff */
[----:B------:R-:W0:Y:S01]  /*0190*/  LDCU.64 UR4, c[0x0][0x388] ;  /* 0x00007100ff0477ac */ /* 0x000e220008000a00 */
[----:B------:R-:W3:Y:S04]  /*01a0*/  LDG.E R6, desc[UR8][R22.64] ;  /* 0x0000000816067981 */ /* 0x000ee8000c1e1900 */
[----:B------:R-:W3:Y:S01]  /*01b0*/  LDG.E R7, desc[UR8][R20.64] ;  /* 0x0000000814077981 */ /* 0x000ee2000c1e1900 */
[----:B------:R-:W-:Y:S01]  /*01c0*/  UMOV UR6, 0x1fc4f1f6 ;  /* 0x1fc4f1f600067882 */ /* 0x000fe20000000000 */
[----:B------:R-:W-:Y:S01]  /*01d0*/  UMOV UR7, 0x40040d93 ;  /* 0x40040d9300077882 */ /* 0x000fe20000000000 */
[----:B------:R-:W-:Y:S01]  /*01e0*/  BSSY.RECONVERGENT B0, `(.L_x_236) ;  /* 0x0000019000007945 */ /* 0x000fe20003800200 */
[----:B0-----:R-:W-:-:S04]  /*01f0*/  IADD3 R18, P1, PT, R18, UR4, RZ ;  /* 0x0000000412127c10 */ /* 0x001fc8000ff3e0ff */
[----:B------:R-:W-:Y:S01]  /*0200*/  IADD3.X R19, PT, PT, R0, UR5, RZ, P1, !PT ;  /* 0x0000000500137c10 */ /* 0x000fe20008ffe4ff */
[----:B--2---:R-:W0:Y:S01]  /*0210*/  F2F.F64.F32 R16, R16 ;  /* 0x0000001000107310 */ /* 0x004e220000201800 */
[----:B---3--:R-:W-:Y:S01]  /*0220*/  FADD R8, -R6, R7 ;  /* 0x0000000706087221 */ /* 0x008fe20000000100 */
[----:B0-----:R-:W-:-:S06]  /*0230*/  DADD R10, R16, R16 ;  /* 0x00000000100a7229 */ /* 0x001fcc0000000010 */
[----:B------:R-:W0:Y:S02]  /*0240*/  F2F.F64.F32 R14, R8 ;  /* 0x00000008000e7310 */ /* 0x000e240000201800 */
[C---:B------:R-:W-:Y:S02]  /*0250*/  DMUL R10, R16.reuse, R10 ;  /* 0x0000000a100a7228 */ /* 0x040fe40000000000 */
[----:B------:R-:W-:-:S04]  /*0260*/  DMUL R16, R16, UR6 ;  /* 0x0000000610107c28 */ /* 0x000fc80008000000 */
[----:B------:R-:W1:Y:S01]  /*0270*/  MUFU.RCP64H R3, R11 ;  /* 0x0000000b00037308 */ /* 0x000e620000001800 */
[----:B0-----:R-:W-:-:S10]  /*0280*/  DMUL R14, R14, -R14 ;  /* 0x8000000e0e0e7228 */ /* 0x001fd40000000000 */
[----:B------:R-:W-:Y:S01]  /*0290*/  FSETP.GEU.AND P2, PT, |R15|, 6.5827683646048100446e-37, PT ;  /* 0x036000000f00780b */ /* 0x000fe20003f4e200 */
[----:B-1----:R-:W-:-:S08]  /*02a0*/  DFMA R4, -R10, R2, 1 ;  /* 0x3ff000000a04742b */ /* 0x002fd00000000102 */
[----:B------:R-:W-:-:S08]  /*02b0*/  DFMA R4, R4, R4, R4 ;  /* 0x000000040404722b */ /* 0x000fd00000000004 */
[----:B------:R-:W-:-:S08]  /*02c0*/  DFMA R4, R2, R4, R2 ;  /* 0x000000040204722b */ /* 0x000fd00000000002 */
[----:B------:R-:W-:-:S08]  /*02d0*/  DFMA R2, -R10, R4, 1 ;  /* 0x3ff000000a02742b */ /* 0x000fd00000000104 */
[----:B------:R-:W-:-:S08]  /*02e0*/  DFMA R2, R4, R2, R4 ;  /* 0x000000020402722b */ /* 0x000fd00000000004 */
[----:B------:R-:W-:-:S08]  /*02f0*/  DMUL R4, R14, R2 ;  /* 0x000000020e047228 */ /* 0x000fd00000000000 */
[----:B------:R-:W-:-:S08]  /*0300*/  DFMA R6, -R10, R4, R14 ;  /* 0x000000040a06722b */ /* 0x000fd0000000010e */
[----:B------:R-:W-:-:S10]  /*0310*/  DFMA R2, R2, R6, R4 ;  /* 0x000000060202722b */ /* 0x000fd40000000004 */
[----:B------:R-:W-:-:S05]  /*0320*/  FFMA R4, RZ, R11, R3 ;  /* 0x0000000bff047223 */ /* 0x000fca0000000003 */
[----:B------:R-:W-:-:S13]  /*0330*/  FSETP.GT.AND P0, PT, |R4|, 1.469367938527859385e-39, PT ;  /* 0x001000000400780b */ /* 0x000fda0003f04200 */
[----:B------:R-:W-:Y:S05]  /*0340*/  @P0 BRA P2, `(.L_x_237) ;  /* 0x0000000000080947 */ /* 0x000fea0001000000 */
[----:B------:R-:W-:-:S07]  /*0350*/  MOV R0, 0x370 ;  /* 0x0000037000007802 */ /* 0x000fce0000000f00 */
[----:B------:R-:W-:Y:S05]  /*0360*/  CALL.REL.NOINC `($__internal_1_$__cuda_sm20_div_rn_f64_full) ;  /* 0x0000001c00b47944 */ /* 0x000fea0003c00000 */
.L_x_237:
[----:B------:R-:W-:Y:S05]  /*0370*/  BSYNC.RECONVERGENT B0 ;  /* 0x0000000000007941 */ /* 0x000fea0003800200 */
.L_x_236:
[----:B------:R-:W-:Y:S01]  /*0380*/  IMAD.MOV.U32 R4, RZ, RZ, 0x652b82fe ;  /* 0x652b82feff047424 */ /* 0x000fe200078e00ff */
[----:B------:R-:W-:Y:S01]  /*0390*/  UMOV UR4, 0xfefa39ef ;  /* 0xfefa39ef00047882 */ /* 0x000fe20000000000 */
[----:B------:R-:W-:Y:S01]  /*03a0*/  IMAD.MOV.U32 R5, RZ, RZ, 0x3ff71547 ;  /* 0x3ff71547ff057424 */ /* 0x000fe200078e00ff */
[----:B------:R-:W-:Y:S01]  /*03b0*/  UMOV UR5, 0x3fe62e42 ;  /* 0x3fe62e4200057882 */ /* 0x000fe20000000000 */
[----:B------:R-:W-:Y:S01]  /*03c0*/  FSETP.GEU.AND P0, PT, |R3|, 4.1917929649353027344, PT ;  /* 0x4086232b0300780b */ /* 0x000fe20003f0e200 */
[----:B------:R-:W-:Y:S03]  /*03d0*/  BSSY.RECONVERGENT B0, `(.L_x_238) ;  /* 0x000003d000007945 */ /* 0x000fe60003800200 */
[----:B------:R-:W-:-:S08]  /*03e0*/  DFMA R4, R2, R4, 6.75539944105574400000e+15 ;  /* 0x433800000204742b */ /* 0x000fd00000000004 */
[----:B------:R-:W-:-:S08]  /*03f0*/  DADD R6, R4, -6.75539944105574400000e+15 ;  /* 0xc338000004067429 */ /* 0x000fd00000000000 */
[----:B------:R-:W-:Y:S01]  /*0400*/  DFMA R8, R6, -UR4, R2 ;  /* 0x8000000406087c2b */ /* 0x000fe20008000002 */
[----:B------:R-:W-:Y:S01]  /*0410*/  UMOV UR4, 0x3b39803f ;  /* 0x3b39803f00047882 */ /* 0x000fe20000000000 */
[----:B------:R-:W-:-:S06]  /*0420*/  UMOV UR5, 0x3c7abc9e ;  /* 0x3c7abc9e00057882 */ /* 0x000fcc0000000000 */
[----:B------:R-:W-:Y:S01]  /*0430*/  DFMA R6, R6, -UR4, R8 ;  /* 0x8000000406067c2b */ /* 0x000fe20008000008 */
[----:B------:R-:W-:Y:S01]  /*0440*/  UMOV UR4, 0x69ce2bdf ;  /* 0x69ce2bdf00047882 */ /* 0x000fe20000000000 */
[----:B------:R-:W-:Y:S01]  /*0450*/  IMAD.MOV.U32 R8, RZ, RZ, -0x35dec16 ;  /* 0xfca213eaff087424 */ /* 0x000fe200078e00ff */
[----:B------:R-:W-:Y:S01]  /*0460*/  UMOV UR5, 0x3e5ade15 ;  /* 0x3e5ade1500057882 */ /* 0x000fe20000000000 */
[----:B------:R-:W-:-:S06]  /*0470*/  IMAD.MOV.U32 R9, RZ, RZ, 0x3e928af3 ;  /* 0x3e928af3ff097424 */ /* 0x000fcc00078e00ff */
[----:B------:R-:W-:Y:S01]  /*0480*/  DFMA R8, R6, UR4, R8 ;  /* 0x0000000406087c2b */ /* 0x000fe20008000008 */
[----:B------:R-:W-:Y:S01]  /*0490*/  UMOV UR4, 0x62401315 ;  /* 0x6240131500047882 */ /* 0x000fe20000000000 */
[----:B------:R-:W-:-:S06]  /*04a0*/  UMOV UR5, 0x3ec71dee ;  /* 0x3ec71dee00057882 */ /* 0x000fcc0000000000 */
[----:B------:R-:W-:Y:S01]  /*04b0*/  DFMA R8, R6, R8, UR4 ;  /* 0x0000000406087e2b */ /* 0x000fe20008000008 */
        /* <DEDUP_REMOVED lines=13> */
[----:B------:R-:W0:Y:S01]  /*0590*/  MUFU.RCP64H R9, R17 ;  /* 0x0000001100097308 */ /* 0x000e220000001800 */
[----:B------:R-:W-:Y:S01]  /*05a0*/  UMOV UR5, 0x3fa55555 ;  /* 0x3fa5555500057882 */ /* 0x000fe20000000000 */
[----:B------:R-:W-:-:S04]  /*05b0*/  VIADD R8, R17, 0x300402 ;  /* 0x0030040211087836 */ /* 0x000fc80000000000 */
[----:B------:R-:W-:Y:S01]  /*05c0*/  DFMA R10, R6, R10, UR4 ;  /* 0x00000004060a7e2b */ /* 0x000fe2000800000a */
[----:B------:R-:W-:Y:S01]  /*05d0*/  UMOV UR4, 0x55555511 ;  /* 0x5555551100047882 */ /* 0x000fe20000000000 */
[----:B------:R-:W-:Y:S01]  /*05e0*/  UMOV UR5, 0x3fc55555 ;  /* 0x3fc5555500057882 */ /* 0x000fe20000000000 */
[----:B------:R-:W-:-:S05]  /*05f0*/  FSETP.GEU.AND P2, PT, |R8|, 5.8789094863358348022e-39, PT ;  /* 0x004004020800780b */ /* 0x000fca0003f4e200 */
[----:B------:R-:W-:Y:S01]  /*0600*/  DFMA R10, R6, R10, UR4 ;  /* 0x00000004060a7e2b */ /* 0x000fe2000800000a */
[----:B------:R-:W-:Y:S01]  /*0610*/  UMOV UR4, 0xb ;  /* 0x0000000b00047882 */ /* 0x000fe20000000000 */
[----:B------:R-:W-:Y:S01]  /*0620*/  UMOV UR5, 0x3fe00000 ;  /* 0x3fe0000000057882 */ /* 0x000fe20000000000 */
[----:B0-----:R-:W-:-:S05]  /*0630*/  DFMA R12, -R16, R8, 1 ;  /* 0x3ff00000100c742b */ /* 0x001fca0000000108 */
[----:B------:R-:W-:-:S03]  /*0640*/  DFMA R10, R6, R10, UR4 ;  /* 0x00000004060a7e2b */ /* 0x000fc6000800000a */
[----:B------:R-:W-:-:S05]  /*0650*/  DFMA R12, R12, R12, R12 ;  /* 0x0000000c0c0c722b */ /* 0x000fca000000000c */
[----:B------:R-:W-:-:S03]  /*0660*/  DFMA R10, R6, R10, 1 ;  /* 0x3ff00000060a742b */ /* 0x000fc6000000000a */
[----:B------:R-:W-:-:S05]  /*0670*/  DFMA R12, R8, R12, R8 ;  /* 0x0000000c080c722b */ /* 0x000fca0000000008 */
[----:B------:R-:W-:-:S03]  /*0680*/  DFMA R6, R6, R10, 1 ;  /* 0x3ff000000606742b */ /* 0x000fc6000000000a */
[----:B------:R-:W-:-:S08]  /*0690*/  DFMA R10, -R16, R12, 1 ;  /* 0x3ff00000100a742b */ /* 0x000fd0000000010c */
[----:B------:R-:W-:Y:S01]  /*06a0*/  DFMA R8, R12, R10, R12 ;  /* 0x0000000a0c08722b */ /* 0x000fe2000000000c */
[----:B------:R-:W-:Y:S02]  /*06b0*/  IMAD R13, R4, 0x100000, R7 ;  /* 0x00100000040d7824 */ /* 0x000fe400078e0207 */
[----:B------:R-:W-:Y:S01]  /*06c0*/  IMAD.MOV.U32 R12, RZ, RZ, R6 ;  /* 0x000000ffff0c7224 */ /* 0x000fe200078e0006 */
[----:B------:R-:W-:Y:S07]  /*06d0*/  @!P0 BRA `(.L_x_239) ;  /* 0x0000000000308947 */ /* 0x000fee0003800000 */
[----:B------:R-:W-:Y:S01]  /*06e0*/  FSETP.GEU.AND P1, PT, |R3|, 4.2275390625, PT ;  /* 0x408748000300780b */ /* 0x000fe20003f2e200 */
[C---:B------:R-:W-:Y:S02]  /*06f0*/  DADD R10, R2.reuse, +INF ;  /* 0x7ff00000020a7429 */ /* 0x040fe40000000000 */
[----:B------:R-:W-:-:S08]  /*0700*/  DSETP.GEU.AND P0, PT, R2, RZ, PT ;  /* 0x000000ff0200722a */ /* 0x000fd00003f0e000 */
[----:B------:R-:W-:Y:S02]  /*0710*/  FSEL R12, R10, RZ, P0 ;  /* 0x000000ff0a0c7208 */ /* 0x000fe40000000000 */
[----:B------:R-:W-:Y:S02]  /*0720*/  @!P1 LEA.HI R0, R4, R4, RZ, 0x1 ;  /* 0x0000000404009211 */ /* 0x000fe400078f08ff */
[----:B------:R-:W-:Y:S02]  /*0730*/  FSEL R13, R11, RZ, P0 ;  /* 0x000000ff0b0d7208 */ /* 0x000fe40000000000 */
[----:B------:R-:W-:-:S05]  /*0740*/  @!P1 SHF.R.S32.HI R3, RZ, 0x1, R0 ;  /* 0x00000001ff039819 */ /* 0x000fca0000011400 */
[----:B------:R-:W-:Y:S02]  /*0750*/  @!P1 IMAD.IADD R2, R4, 0x1, -R3 ;  /* 0x0000000104029824 */ /* 0x000fe400078e0a03 */
[----:B------:R-:W-:-:S03]  /*0760*/  @!P1 IMAD R7, R3, 0x100000, R7 ;  /* 0x0010000003079824 */ /* 0x000fc600078e0207 */
[----:B------:R-:W-:Y:S01]  /*0770*/  @!P1 LEA R3, R2, 0x3ff00000, 0x14 ;  /* 0x3ff0000002039811 */ /* 0x000fe200078ea0ff */
[----:B------:R-:W-:-:S06]  /*0780*/  @!P1 IMAD.MOV.U32 R2, RZ, RZ, RZ ;  /* 0x000000ffff029224 */ /* 0x000fcc00078e00ff */
[----:B------:R-:W-:-:S11]  /*0790*/  @!P1 DMUL R12, R6, R2 ;  /* 0x00000002060c9228 */ /* 0x000fd60000000000 */
.L_x_239:
[----:B------:R-:W-:Y:S05]  /*07a0*/  BSYNC.RECONVERGENT B0 ;  /* 0x0000000000007941 */ /* 0x000fea0003800200 */
.L_x_238:
[----:B------:R-:W-:Y:S04]  /*07b0*/  BSSY.RECONVERGENT B0, `(.L_x_240) ;  /* 0x0000008000007945 */ /* 0x000fe80003800200 */
[----:B------:R-:W-:Y:S05]  /*07c0*/  @P2 BRA `(.L_x_241) ;  /* 0x0000000000182947 */ /* 0x000fea0003800000 */
[----:B------:R-:W-:Y:S01]  /*07d0*/  LOP3.LUT R4, R17, 0x7fffffff, RZ, 0xc0, !PT ;  /* 0x7fffffff11047812 */ /* 0x000fe200078ec0ff */
[----:B------:R-:W-:Y:S01]  /*07e0*/  IMAD.MOV.U32 R0, RZ, RZ, R16 ;  /* 0x000000ffff007224 */ /* 0x000fe200078e0010 */
[----:B------:R-:W-:Y:S01]  /*07f0*/  MOV R2, 0x830 ;  /* 0x0000083000027802 */ /* 0x000fe20000000f00 */
[----:B------:R-:W-:Y:S02]  /*0800*/  IMAD.MOV.U32 R7, RZ, RZ, R17 ;  /* 0x000000ffff077224 */ /* 0x000fe400078e0011 */
[----:B------:R-:W-:-:S07]  /*0810*/  VIADD R4, R4, 0xfff00000 ;  /* 0xfff0000004047836 */ /* 0x000fce0000000000 */
[----:B------:R-:W-:Y:S05]  /*0820*/  CALL.REL.NOINC `($__internal_0_$__cuda_sm20_dblrcp_rn_slowpath_v3) ;  /* 0x0000001400e87944 */ /* 0x000fea0003c00000 */
.L_x_241:
[----:B------:R-:W-:Y:S05]  /*0830*/  BSYNC.RECONVERGENT B0 ;  /* 0x0000000000007941 */ /* 0x000fea0003800200 */
.L_x_240:
[----:B------:R-:W-:-:S10]  /*0840*/  DMUL R8, R8, R12 ;  /* 0x0000000c08087228 */ /* 0x000fd40000000000 */
[----:B------:R-:W0:Y:S02]  /*0850*/  F2F.F32.F64 R9, R8 ;  /* 0x0000000800097310 */ /* 0x000e240000301000 */
[----:B0-----:R0:W-:Y:S04]  /*0860*/  STG.E desc[UR8][R18.64], R9 ;  /* 0x0000000912007986 */ /* 0x0011e8000c101908 */
[----:B------:R-:W2:Y:S04]  /*0870*/  LDG.E R16, desc[UR8][R24.64+0x400] ;  /* 0x0004000818107981 */ /* 0x000ea8000c1e1900 */
[----:B------:R-:W3:Y:S04]  /*0880*/  LDG.E R22, desc[UR8][R22.64+0x400] ;  /* 0x0004000816167981 */ /* 0x000ee8000c1e1900 */
[----:B------:R-:W3:Y:S01]  /*0890*/  LDG.E R21, desc[UR8][R20.64+0x400] ;  /* 0x0004000814157981 */ /* 0x000ee2000c1e1900 */
[----:B------:R-:W-:Y:S01]  /*08a0*/  IMAD.MOV.U32 R4, RZ, RZ, 0x1 ;  /* 0x00000001ff047424 */ /* 0x000fe200078e00ff */
[----:B------:R-:W-:Y:S01]  /*08b0*/  UMOV UR4, 0x1fc4f1f6 ;  /* 0x1fc4f1f600047882 */ /* 0x000fe20000000000 */
[----:B------:R-:W-:Y:S01]  /*08c0*/  UMOV UR5, 0x40040d93 ;  /* 0x40040d9300057882 */ /* 0x000fe20000000000 */
[----:B------:R-:W-:Y:S01]  /*08d0*/  BSSY.RECONVERGENT B0, `(.L_x_242) ;  /* 0x0000017000007945 */ /* 0x000fe20003800200 */
[----:B--2---:R-:W1:Y:S01]  /*08e0*/  F2F.F64.F32 R16, R16 ;  /* 0x0000001000107310 */ /* 0x004e620000201800 */
[----:B---3--:R-:W-:Y:S01]  /*08f0*/  FADD R0, -R22, R21 ;  /* 0x0000001516007221 */ /* 0x008fe20000000100 */
[----:B-1----:R-:W-:-:S08]  /*0900*/  DADD R10, R16, R16 ;  /* 0x00000000100a7229 */ /* 0x002fd00000000010 */
[C---:B------:R-:W-:Y:S02]  /*0910*/  DMUL R10, R16.reuse, R10 ;  /* 0x0000000a100a7228 */ /* 0x040fe40000000000 */
[----:B------:R-:W-:-:S04]  /*0920*/  DMUL R16, R16, UR4 ;  /* 0x0000000410107c28 */ /* 0x000fc80008000000 */
[----:B------:R-:W1:Y:S02]  /*0930*/  MUFU.RCP64H R5, R11 ;  /* 0x0000000b00057308 */ /* 0x000e640000001800 */
[----:B-1----:R-:W-:-:S08]  /*0940*/  DFMA R2, -R10, R4, 1 ;  /* 0x3ff000000a02742b */ /* 0x002fd00000000104 */
[----:B------:R-:W-:Y:S02]  /*0950*/  DFMA R6, R2, R2, R2 ;  /* 0x000000020206722b */ /* 0x000fe40000000002 */
[----:B------:R-:W1:Y:S06]  /*0960*/  F2F.F64.F32 R2, R0 ;  /* 0x0000000000027310 */ /* 0x000e6c0000201800 */
[----:B------:R-:W-:-:S08]  /*0970*/  DFMA R6, R4, R6, R4 ;  /* 0x000000060406722b */ /* 0x000fd00000000004 */
[----:B------:R-:W-:Y:S02]  /*0980*/  DFMA R4, -R10, R6, 1 ;  /* 0x3ff000000a04742b */ /* 0x000fe40000000106 */
[----:B-1----:R-:W-:-:S06]  /*0990*/  DMUL R14, R2, -R2 ;  /* 0x80000002020e7228 */ /* 0x002fcc0000000000 */
[----:B------:R-:W-:-:S04]  /*09a0*/  DFMA R4, R6, R4, R6 ;  /* 0x000000040604722b */ /* 0x000fc80000000006 */
[----:B------:R-:W-:-:S04]  /*09b0*/  FSETP.GEU.AND P1, PT, |R15|, 6.5827683646048100446e-37, PT ;  /* 0x036000000f00780b */ /* 0x000fc80003f2e200 */
[----:B------:R-:W-:-:S08]  /*09c0*/  DMUL R2, R14, R4 ;  /* 0x000000040e027228 */ /* 0x000fd00000000000 */
[----:B------:R-:W-:-:S08]  /*09d0*/  DFMA R6, -R10, R2, R14 ;  /* 0x000000020a06722b */ /* 0x000fd0000000010e */
[----:B------:R-:W-:-:S10]  /*09e0*/  DFMA R2, R4, R6, R2 ;  /* 0x000000060402722b */ /* 0x000fd40000000002 */
[----:B------:R-:W-:-:S05]  /*09f0*/  FFMA R4, RZ, R11, R3 ;  /* 0x0000000bff047223 */ /* 0x000fca0000000003 */
[----:B------:R-:W-:-:S13]  /*0a00*/  FSETP.GT.AND P0, PT, |R4|, 1.469367938527859385e-39, PT ;  /* 0x001000000400780b */ /* 0x000fda0003f04200 */
[----:B0-----:R-:W-:Y:S05]  /*0a10*/  @P0 BRA P1, `(.L_x_243) ;  /* 0x0000000000080947 */ /* 0x001fea0000800000 */
[----:B------:R-:W-:-:S07]  /*0a20*/  MOV R0, 0xa40 ;  /* 0x00000a4000007802 */ /* 0x000fce0000000f00 */
[----:B------:R-:W-:Y:S05]  /*0a30*/  CALL.REL.NOINC `($__internal_1_$__cuda_sm20_div_rn_f64_full) ;  /* 0x0000001800007944 */ /* 0x000fea0003c00000 */
.L_x_243:
[----:B------:R-:W-:Y:S05]  /*0a40*/  BSYNC.RECONVERGENT B0 ;  /* 0x0000000000007941 */ /* 0x000fea0003800200 */
.L_x_242:
        /* <DEDUP_REMOVED lines=58> */
[----:B------:R-:W-:Y:S01]  /*0df0*/  @!P1 LEA.HI R0, R4, R4, RZ, 0x1 ;  /* 0x0000000404009211 */ /* 0x000fe200078f08ff */
[----:B------:R-:W-:Y:S01]  /*0e00*/  @!P1 IMAD.MOV.U32 R2, RZ, RZ, R10 ;  /* 0x000000ffff029224 */ /* 0x000fe200078e000a */
[----:B------:R-:W-:Y:S02]  /*0e10*/  FSEL R13, R7, RZ, P0 ;  /* 0x000000ff070d7208 */ /* 0x000fe40000000000 */
[----:B------:R-:W-:-:S05]  /*0e20*/  @!P1 SHF.R.S32.HI R3, RZ, 0x1, R0 ;  /* 0x00000001ff039819 */ /* 0x000fca0000011400 */
[----:B------:R-:W-:Y:S02]  /*0e30*/  @!P1 IMAD.IADD R4, R4, 0x1, -R3 ;  /* 0x0000000104049824 */ /* 0x000fe400078e0a03 */
[----:B------:R-:W-:-:S03]  /*0e40*/  @!P1 IMAD R3, R3, 0x100000, R11 ;  /* 0x0010000003039824 */ /* 0x000fc600078e020b */
[----:B------:R-:W-:Y:S01]  /*0e50*/  @!P1 LEA R5, R4, 0x3ff00000, 0x14 ;  /* 0x3ff0000004059811 */ /* 0x000fe200078ea0ff */
[----:B------:R-:W-:-:S06]  /*0e60*/  @!P1 IMAD.MOV.U32 R4, RZ, RZ, RZ ;  /* 0x000000ffff049224 */ /* 0x000fcc00078e00ff */
[----:B------:R-:W-:-:S11]  /*0e70*/  @!P1 DMUL R12, R2, R4 ;  /* 0x00000004020c9228 */ /* 0x000fd60000000000 */
.L_x_245:
[----:B------:R-:W-:Y:S05]  /*0e80*/  BSYNC.RECONVERGENT B0 ;  /* 0x0000000000007941 */ /* 0x000fea0003800200 */
.L_x_244:
        /* <DEDUP_REMOVED lines=8> */
.L_x_247:
[----:B------:R-:W-:Y:S05]  /*0f10*/  BSYNC.RECONVERGENT B0 ;  /* 0x0000000000007941 */ /* 0x000fea0003800200 */
.L_x_246:
[----:B------:R-:W-:-:S10]  /*0f20*/  DMUL R8, R8, R12 ;  /* 0x0000000c08087228 */ /* 0x000fd40000000000 */
[----:B------:R-:W0:Y:S02]  /*0f30*/  F2F.F32.F64 R9, R8 ;  /* 0x0000000800097310 */ /* 0x000e240000301000 */
[----:B0-----:R-:W-:Y:S01]  /*0f40*/  STG.E desc[UR8][R18.64+0x400], R9 ;  /* 0x0004000912007986 */ /* 0x001fe2000c101908 */
[----:B------:R-:W-:Y:S05]  /*0f50*/  EXIT ;  /* 0x000000000000794d */ /* 0x000fea0003800000 */
.L_x_235:
[----:B------:R-:W0:Y:S01]  /*0f60*/  S2R R18, SR_TID.X ;  /* 0x0000000000127919 */ /* 0x000e220000002100 */
[----:B------:R-:W-:Y:S01]  /*0f70*/  USHF.R.S32.HI UR7, URZ, 0x1f, UR6 ;  /* 0x0000001fff077899 */ /* 0x000fe20008011406 */
[----:B------:R-:W-:Y:S05]  /*0f80*/  BSSY.RECONVERGENT B0, `(.L_x_248) ;  /* 0x0000081000007945 */ /* 0x000fea0003800200 */
[----:B------:R-:W-:Y:S01]  /*0f90*/  IMAD.U32 R0, RZ, RZ, UR7 ;  /* 0x00000007ff007e24 */ /* 0x000fe2000f8e00ff */
[----:B0-----:R-:W-:-:S04]  /*0fa0*/  ISETP.LT.U32.AND P0, PT, R18, UR6, PT ;  /* 0x0000000612007c0c */ /* 0x001fc8000bf01070 */
[----:B------:R-:W-:-:S13]  /*0fb0*/  ISETP.GT.AND.EX P0, PT, R0, RZ, PT, P0 ;  /* 0x000000ff0000720c */ /* 0x000fda0003f04300 */
[----:B------:R-:W-:Y:S05]  /*0fc0*/  @!P0 BRA `(.L_x_249) ;  /* 0x0000000400f08947 */ /* 0x000fea0003800000 */
[----:B------:R-:W0:Y:S01]  /*0fd0*/  LDCU.128 UR12, c[0x0][0x390] ;  /* 0x00007200ff0c77ac */ /* 0x000e220008000c00 */
[----:B------:R-:W-:Y:S01]  /*0fe0*/  IADD3 R20, P0, PT, R18, UR4, RZ ;  /* 0x0000000412147c10 */ /* 0x000fe2000ff1e0ff */
[----:B------:R-:W1:Y:S04]  /*0ff0*/  LDCU.64 UR10, c[0x0][0x3a0] ;  /* 0x00007400ff0a77ac */ /* 0x000e680008000a00 */
[----:B------:R-:W-:Y:S02]  /*1000*/  IMAD.X R3, RZ, RZ, UR5, P0 ;  /* 0x00000005ff037e24 */ /* 0x000fe400080e06ff */
[----:B------:R-:W-:-:S03]  /*1010*/  IMAD.SHL.U32 R19, R20, 0x4, RZ ;  /* 0x0000000414137824 */ /* 0x000fc600078e00ff */
[----:B------:R-:W-:Y:S02]  /*1020*/  SHF.L.U64.HI R20, R20, 0x2, R3 ;  /* 0x0000000214147819 */ /* 0x000fe40000010203 */
[----:B0-----:R-:W-:-:S04]  /*1030*/  IADD3 R2, P0, PT, R19, UR14, RZ ;  /* 0x0000000e13027c10 */ /* 0x001fc8000ff1e0ff */
[----:B------:R-:W-:-:S05]  /*1040*/  IADD3.X R3, PT, PT, R20, UR15, RZ, P0, !PT ;  /* 0x0000000f14037c10 */ /* 0x000fca00087fe4ff */
[----:B------:R0:W2:Y:S01]  /*1050*/  LDG.E R16, desc[UR8][R2.64] ;  /* 0x0000000802107981 */ /* 0x0000a2000c1e1900 */
[C---:B-1----:R-:W-:Y:S02]  /*1060*/  IADD3 R8, P1, PT, R19.reuse, UR10, RZ ;  /* 0x0000000a13087c10 */ /* 0x042fe4000ff3e0ff */
[----:B------:R-:W-:Y:S02]  /*1070*/  IADD3 R6, P0, PT, R19, UR12, RZ ;  /* 0x0000000c13067c10 */ /* 0x000fe4000ff1e0ff */
[C---:B------:R-:W-:Y:S02]  /*1080*/  IADD3.X R9, PT, PT, R20.reuse, UR11, RZ, P1, !PT ;  /* 0x0000000b14097c10 */ /* 0x040fe40008ffe4ff */
[----:B------:R-:W-:-:S04]  /*1090*/  IADD3.X R7, PT, PT, R20, UR13, RZ, P0, !PT ;  /* 0x0000000d14077c10 */ /* 0x000fc800087fe4ff */
[----:B------:R-:W3:Y:S04]  /*10a0*/  LDG.E R9, desc[UR8][R8.64] ;  /* 0x0000000808097981 */ /* 0x000ee8000c1e1900 */
[----:B------:R-:W3:Y:S01]  /*10b0*/  LDG.E R6, desc[UR8][R6.64] ;  /* 0x0000000806067981 */ /* 0x000ee2000c1e1900 */
[----:B0-----:R-:W-:Y:S01]  /*10c0*/  IMAD.MOV.U32 R2, RZ, RZ, 0x1 ;  /* 0x00000001ff027424 */ /* 0x001fe200078e00ff */
[----:B------:R-:W-:Y:S01]  /*10d0*/  UMOV UR10, 0x1fc4f1f6 ;  /* 0x1fc4f1f6000a7882 */ /* 0x000fe20000000000 */
[----:B------:R-:W-:Y:S01]  /*10e0*/  UMOV UR11, 0x40040d93 ;  /* 0x40040d93000b7882 */ /* 0x000fe20000000000 */
[----:B------:R-:W-:Y:S01]  /*10f0*/  BSSY.RECONVERGENT B1, `(.L_x_250) ;  /* 0x0000017000017945 */ /* 0x000fe20003800200 */
[----:B--2---:R-:W0:Y:S02]  /*1100*/  F2F.F64.F32 R16, R16 ;  /* 0x0000001000107310 */ /* 0x004e240000201800 */
[----:B0-----:R-:W-:-:S08]  /*1110*/  DADD R10, R16, R16 ;  /* 0x00000000100a7229 */ /* 0x001fd00000000010 */
[----:B------:R-:W-:-:S06]  /*1120*/  DMUL R10, R16, R10 ;  /* 0x0000000a100a7228 */ /* 0x000fcc0000000000 */
[----:B------:R-:W0:Y:S01]  /*1130*/  MUFU.RCP64H R3, R11 ;  /* 0x0000000b00037308 */ /* 0x000e220000001800 */
[----:B---3--:R-:W-:Y:S01]  /*1140*/  FADD R0, -R6, R9 ;  /* 0x0000000906007221 */ /* 0x008fe20000000100 */
[----:B0-----:R-:W-:-:S08]  /*1150*/  DFMA R4, -R10, R2, 1 ;  /* 0x3ff000000a04742b */ /* 0x001fd00000000102 */
[----:B------:R-:W-:Y:S01]  /*1160*/  DFMA R4, R4, R4, R4 ;  /* 0x000000040404722b */ /* 0x000fe20000000004 */
[----:B------:R-:W0:Y:S07]  /*1170*/  F2F.F64.F32 R14, R0 ;  /* 0x00000000000e7310 */ /* 0x000e2e0000201800 */
[----:B------:R-:W-:-:S08]  /*1180*/  DFMA R4, R2, R4, R2 ;  /* 0x000000040204722b */ /* 0x000fd00000000002 */
[----:B------:R-:W-:Y:S02]  /*1190*/  DFMA R2, -R10, R4, 1 ;  /* 0x3ff000000a02742b */ /* 0x000fe40000000104 */
[----:B0-----:R-:W-:-:S06]  /*11a0*/  DMUL R14, R14, -R14 ;  /* 0x8000000e0e0e7228 */ /* 0x001fcc0000000000 */
[----:B------:R-:W-:-:S08]  /*11b0*/  DFMA R2, R4, R2, R4 ;  /* 0x000000020402722b */ /* 0x000fd00000000004 */
[----:B------:R-:W-:-:S08]  /*11c0*/  DMUL R4, R14, R2 ;  /* 0x000000020e047228 */ /* 0x000fd00000000000 */
[----:B------:R-:W-:-:S08]  /*11d0*/  DFMA R6, -R10, R4, R14 ;  /* 0x000000040a06722b */ /* 0x000fd0000000010e */
[----:B------:R-:W-:Y:S01]  /*11e0*/  DFMA R2, R2, R6, R4 ;  /* 0x000000060202722b */ /* 0x000fe20000000004 */
[----:B------:R-:W-:-:S09]  /*11f0*/  FSETP.GEU.AND P1, PT, |R15|, 6.5827683646048100446e-37, PT ;  /* 0x036000000f00780b */ /* 0x000fd20003f2e200 */
[----:B------:R-:W-:-:S05]  /*1200*/  FFMA R4, RZ, R11, R3 ;  /* 0x0000000bff047223 */ /* 0x000fca0000000003 */
[----:B------:R-:W-:Y:S01]  /*1210*/  FSETP.GT.AND P0, PT, |R4|, 1.469367938527859385e-39, PT ;  /* 0x001000000400780b */ /* 0x000fe20003f04200 */
[----:B------:R-:W-:-:S12]  /*1220*/  DMUL R16, R16, UR10 ;  /* 0x0000000a10107c28 */ /* 0x000fd80008000000 */
[----:B------:R-:W-:Y:S05]  /*1230*/  @P0 BRA P1, `(.L_x_251) ;  /* 0x0000000000080947 */ /* 0x000fea0000800000 */
[----:B------:R-:W-:-:S07]  /*1240*/  MOV R0, 0x1260 ;  /* 0x0000126000007802 */ /* 0x000fce0000000f00 */
[----:B------:R-:W-:Y:S05]  /*1250*/  CALL.REL.NOINC `($__internal_1_$__cuda_sm20_div_rn_f64_full) ;  /* 0x0000000c00f87944 */ /* 0x000fea0003c00000 */
.L_x_251:
[----:B------:R-:W-:Y:S05]  /*1260*/  BSYNC.RECONVERGENT B1 ;  /* 0x0000000000017941 */ /* 0x000fea0003800200 */
.L_x_250:
        /* <DEDUP_REMOVED lines=66> */
.L_x_253:
[----:B------:R-:W-:Y:S05]  /*1690*/  BSYNC.RECONVERGENT B1 ;  /* 0x0000000000017941 */ /* 0x000fea0003800200 */
.L_x_252:
        /* <DEDUP_REMOVED lines=8> */
.L_x_255:
[----:B------:R-:W-:Y:S05]  /*1720*/  BSYNC.RECONVERGENT B1 ;  /* 0x0000000000017941 */ /* 0x000fea0003800200 */
.L_x_254:
[----:B------:R-:W0:Y:S01]  /*1730*/  LDCU.64 UR10, c[0x0][0x388] ;  /* 0x00007100ff0a77ac */ /* 0x000e220008000a00 */
[----:B------:R-:W-:-:S10]  /*1740*/  DMUL R8, R8, R12 ;  /* 0x0000000c08087228 */ /* 0x000fd40000000000 */
[----:B------:R-:W1:Y:S01]  /*1750*/  F2F.F32.F64 R9, R8 ;  /* 0x0000000800097310 */ /* 0x000e620000301000 */
[----:B0-----:R-:W-:-:S04]  /*1760*/  IADD3 R2, P0, PT, R19, UR10, RZ ;  /* 0x0000000a13027c10 */ /* 0x001fc8000ff1e0ff */
[----:B------:R-:W-:-:S05]  /*1770*/  IADD3.X R3, PT, PT, R20, UR11, RZ, P0, !PT ;  /* 0x0000000b14037c10 */ /* 0x000fca00087fe4ff */
[----:B-1----:R0:W-:Y:S04]  /*1780*/  STG.E desc[UR8][R2.64], R9 ;  /* 0x0000000902007986 */ /* 0x0021e8000c101908 */
.L_x_249:
[----:B------:R-:W-:Y:S05]  /*1790*/  BSYNC.RECONVERGENT B0 ;  /* 0x0000000000007941 */ /* 0x000fea0003800200 */
.L_x_248:
[----:B------:R-:W-:Y:S02]  /*17a0*/  VIADD R0, R18, 0x100 ;  /* 0x0000010012007836 */ /* 0x000fe40000000000 */
[----:B0-----:R-:W-:-:S03]  /*17b0*/  IMAD.U32 R2, RZ, RZ, UR7 ;  /* 0x00000007ff027e24 */ /* 0x001fc6000f8e00ff */
[----:B------:R-:W-:-:S04]  /*17c0*/  ISETP.LT.U32.AND P0, PT, R0, UR6, PT ;  /* 0x0000000600007c0c */ /* 0x000fc8000bf01070 */
[----:B------:R-:W-:-:S13]  /*17d0*/  ISETP.GT.AND.EX P0, PT, R2, RZ, PT, P0 ;  /* 0x000000ff0200720c */ /* 0x000fda0003f04300 */
[----:B------:R-:W-:Y:S05]  /*17e0*/  @!P0 EXIT ;  /* 0x000000000000894d */ /* 0x000fea0003800000 */
[----:B------:R-:W0:Y:S01]  /*17f0*/  LDCU.128 UR12, c[0x0][0x390] ;  /* 0x00007200ff0c77ac */ /* 0x000e220008000c00 */
[----:B------:R-:W-:-:S05]  /*1800*/  IADD3 R0, P0, PT, R18, UR4, RZ ;  /* 0x0000000412007c10 */ /* 0x000fca000ff1e0ff */
[----:B------:R-:W-:Y:S01]  /*1810*/  IMAD.X R3, RZ, RZ, UR5, P0 ;  /* 0x00000005ff037e24 */ /* 0x000fe200080e06ff */
[----:B------:R-:W1:Y:S01]  /*1820*/  LDCU.64 UR4, c[0x0][0x3a0] ;  /* 0x00007400ff0477ac */ /* 0x000e620008000a00 */
[----:B------:R-:W-:-:S03]  /*1830*/  IMAD.SHL.U32 R16, R0, 0x4, RZ ;  /* 0x0000000400107824 */ /* 0x000fc600078e00ff */
[----:B------:R-:W-:Y:S02]  /*1840*/  SHF.L.U64.HI R0, R0, 0x2, R3 ;  /* 0x0000000200007819 */ /* 0x000fe40000010203 */
[----:B0-----:R-:W-:-:S04]  /*1850*/  IADD3 R2, P0, PT, R16, UR14, RZ ;  /* 0x0000000e10027c10 */ /* 0x001fc8000ff1e0ff */
[----:B------:R-:W-:-:S05]  /*1860*/  IADD3.X R3, PT, PT, R0, UR15, RZ, P0, !PT ;  /* 0x0000000f00037c10 */ /* 0x000fca00087fe4ff */
[----:B------:R0:W2:Y:S01]  /*1870*/  LDG.E R18, desc[UR8][R2.64+0x400] ;  /* 0x0004000802127981 */ /* 0x0000a2000c1e1900 */
[C---:B-1----:R-:W-:Y:S02]  /*1880*/  IADD3 R8, P1, PT, R16.reuse, UR4, RZ ;  /* 0x0000000410087c10 */ /* 0x042fe4000ff3e0ff */
[----:B------:R-:W-:Y:S02]  /*1890*/  IADD3 R6, P0, PT, R16, UR12, RZ ;  /* 0x0000000c10067c10 */ /* 0x000fe4000ff1e0ff */
[C---:B------:R-:W-:Y:S01]  /*18a0*/  IADD3.X R9, PT, PT, R0.reuse, UR5, RZ, P1, !PT ;  /* 0x0000000500097c10 */ /* 0x040fe20008ffe4ff */
[----:B------:R-:W1:Y:S01]  /*18b0*/  LDCU.64 UR4, c[0x0][0x388] ;  /* 0x00007100ff0477ac */ /* 0x000e620008000a00 */
[----:B------:R-:W-:-:S04]  /*18c0*/  IADD3.X R7, PT, PT, R0, UR13, RZ, P0, !PT ;  /* 0x0000000d00077c10 */ /* 0x000fc800087fe4ff */
[----:B------:R-:W3:Y:S04]  /*18d0*/  LDG.E R9, desc[UR8][R8.64+0x400] ;  /* 0x0004000808097981 */ /* 0x000ee8000c1e1900 */
[----:B------:R-:W3:Y:S01]  /*18e0*/  LDG.E R6, desc[UR8][R6.64+0x400] ;  /* 0x0004000806067981 */ /* 0x000ee2000c1e1900 */
[----:B0-----:R-:W-:Y:S01]  /*18f0*/  IMAD.MOV.U32 R2, RZ, RZ, 0x1 ;  /* 0x00000001ff027424 */ /* 0x001fe200078e00ff */
[----:B------:R-:W-:Y:S01]  /*1900*/  UMOV UR6, 0x1fc4f1f6 ;  /* 0x1fc4f1f600067882 */ /* 0x000fe20000000000 */
[----:B------:R-:W-:Y:S01]  /*1910*/  UMOV UR7, 0x40040d93 ;  /* 0x40040d9300077882 */ /* 0x000fe20000000000 */
[----:B------:R-:W-:Y:S01]  /*1920*/  BSSY.RECONVERGENT B0, `(.L_x_256) ;  /* 0x0000019000007945 */ /* 0x000fe20003800200 */
[----:B-1----:R-:W-:-:S04]  /*1930*/  IADD3 R16, P1, PT, R16, UR4, RZ ;  /* 0x0000000410107c10 */ /* 0x002fc8000ff3e0ff */
[----:B------:R-:W-:Y:S01]  /*1940*/  IADD3.X R17, PT, PT, R0, UR5, RZ, P1, !PT ;  /* 0x0000000500117c10 */ /* 0x000fe20008ffe4ff */
        /* <DEDUP_REMOVED lines=22> */
.L_x_257:
[----:B------:R-:W-:Y:S05]  /*1ab0*/  BSYNC.RECONVERGENT B0 ;  /* 0x0000000000007941 */ /* 0x000fea0003800200 */
.L_x_256:
        /* <DEDUP_REMOVED lines=67> */
.L_x_259:
[----:B------:R-:W-:Y:S05]  /*1ef0*/  BSYNC.RECONVERGENT B0 ;  /* 0x0000000000007941 */ /* 0x000fea0003800200 */
.L_x_258:
        /* <DEDUP_REMOVED lines=8> */
.L_x_261:
[----:B------:R-:W-:Y:S05]  /*1f80*/  BSYNC.RECONVERGENT B0 ;  /* 0x0000000000007941 */ /* 0x000fea0003800200 */
.L_x_260:
[----:B------:R-:W-:-:S10]  /*1f90*/  DMUL R8, R8, R12 ;  /* 0x0000000c08087228 */ /* 0x000fd40000000000 */
[----:B------:R-:W0:Y:S02]  /*1fa0*/  F2F.F32.F64 R9, R8 ;  /* 0x0000000800097310 */ /* 0x000e240000301000 */
[----:B0-----:R-:W-:Y:S01]  /*1fb0*/  STG.E desc[UR8][R16.64+0x400], R9 ;  /* 0x0004000910007986 */ /* 0x001fe2000c101908 */
[----:B------:R-:W-:Y:S05]  /*1fc0*/  EXIT ;  /* 0x000000000000794d */ /* 0x000fea0003800000 */
        .weak           $__internal_0_$__cuda_sm20_dblrcp_rn_slowpath_v3
        .type           $__internal_0_$__cuda_sm20_dblrcp_rn_slowpath_v3,@function
        .size           $__internal_0_$__cuda_sm20_dblrcp_rn_slowpath_v3,($__internal_1_$__cuda_sm20_div_rn_f64_full - $__internal_0_$__cuda_sm20_dblrcp_rn_slowpath_v3)
$__internal_0_$__cuda_sm20_dblrcp_rn_slowpath_v3:
[----:B------:R-:W-:Y:S01]  /*1fd0*/  IMAD.MOV.U32 R6, RZ, RZ, R0 ;  /* 0x000000ffff067224 */ /* 0x000fe200078e0000 */
[----:B------:R-:W-:Y:S05]  /*1fe0*/  BSSY.RECONVERGENT B2, `(.L_x_262) ;  /* 0x0000023000027945 */ /* 0x000fea0003800200 */
[----:B------:R-:W-:-:S14]  /*1ff0*/  DSETP.GTU.AND P0, PT, |R6|, +INF , PT ;  /* 0x7ff000000600742a */ /* 0x000fdc0003f0c200 */
[----:B------:R-:W-:Y:S05]  /*2000*/  @P0 BRA `(.L_x_263) ;  /* 0x0000000000780947 */ /* 0x000fea0003800000 */
[----:B------:R-:W-:-:S05]  /*2010*/  LOP3.LUT R3, R7, 0x7fffffff, RZ, 0xc0, !PT ;  /* 0x7fffffff07037812 */ /* 0x000fca00078ec0ff */
[----:B------:R-:W-:-:S05]  /*2020*/  VIADD R0, R3, 0xffffffff ;  /* 0xffffffff03007836 */ /* 0x000fca0000000000 */
[----:B------:R-:W-:-:S13]  /*2030*/  ISETP.GE.U32.AND P0, PT, R0, 0x7fefffff, PT ;  /* 0x7fefffff0000780c */ /* 0x000fda0003f06070 */
[----:B------:R-:W-:Y:S01]  /*2040*/  @P0 LOP3.LUT R9, R7, 0x7ff00000, RZ, 0x3c, !PT ;  /* 0x7ff0000007090812 */ /* 0x000fe200078e3cff */
[----:B------:R-:W-:Y:S01]  /*2050*/  @P0 IMAD.MOV.U32 R8, RZ, RZ, RZ ;  /* 0x000000ffff080224 */ /* 0x000fe200078e00ff */
[----:B------:R-:W-:Y:S06]  /*2060*/  @P0 BRA `(.L_x_264) ;  /* 0x0000000000680947 */ /* 0x000fec0003800000 */
[----:B------:R-:W-:-:S13]  /*2070*/  ISETP.GE.U32.AND P0, PT, R3, 0x1000001, PT ;  /* 0x010000010300780c */ /* 0x000fda0003f06070 */
[----:B------:R-:W-:Y:S05]  /*2080*/  @!P0 BRA `(.L_x_265) ;  /* 0x0000000000348947 */ /* 0x000fea0003800000 */
[----:B------:R-:W-:Y:S02]  /*2090*/  VIADD R9, R7, 0xc0200000 ;  /* 0xc020000007097836 */ /* 0x000fe40000000000 */
[----:B------:R-:W-:Y:S02]  /*20a0*/  IMAD.MOV.U32 R8, RZ, RZ, R6 ;  /* 0x000000ffff087224 */ /* 0x000fe400078e0006 */
[----:B------:R-:W0:Y:S04]  /*20b0*/  MUFU.RCP64H R5, R9 ;  /* 0x0000000900057308 */ /* 0x000e280000001800 */
[----:B0-----:R-:W-:-:S08]  /*20c0*/  DFMA R10, -R8, R4, 1 ;  /* 0x3ff00000080a742b */ /* 0x001fd00000000104 */
[----:B------:R-:W-:-:S08]  /*20d0*/  DFMA R10, R10, R10, R10 ;  /* 0x0000000a0a0a722b */ /* 0x000fd0000000000a */
[----:B------:R-:W-:-:S08]  /*20e0*/  DFMA R10, R4, R10, R4 ;  /* 0x0000000a040a722b */ /* 0x000fd00000000004 */
[----:B------:R-:W-:-:S08]  /*20f0*/  DFMA R4, -R8, R10, 1 ;  /* 0x3ff000000804742b */ /* 0x000fd0000000010a */
[----:B------:R-:W-:-:S08]  /*2100*/  DFMA R4, R10, R4, R10 ;  /* 0x000000040a04722b */ /* 0x000fd0000000000a */
[----:B------:R-:W-:-:S08]  /*2110*/  DMUL R4, R4, 2.2250738585072013831e-308 ;  /* 0x0010000004047828 */ /* 0x000fd00000000000 */
[----:B------:R-:W-:-:S08]  /*2120*/  DFMA R6, -R6, R4, 1 ;  /* 0x3ff000000606742b */ /* 0x000fd00000000104 */
[----:B------:R-:W-:-:S08]  /*2130*/  DFMA R6, R6, R6, R6 ;  /* 0x000000060606722b */ /* 0x000fd00000000006 */
[----:B------:R-:W-:Y:S01]  /*2140*/  DFMA R8, R4, R6, R4 ;  /* 0x000000060408722b */ /* 0x000fe20000000004 */
[----:B------:R-:W-:Y:S10]  /*2150*/  BRA `(.L_x_264) ;  /* 0x00000000002c7947 */ /* 0x000ff40003800000 */
.L_x_265:
[----:B------:R-:W-:-:S06]  /*2160*/  DMUL R6, R6, 8.11296384146066816958e+31 ;  /* 0x4690000006067828 */ /* 0x000fcc0000000000 */
[----:B------:R-:W0:Y:S02]  /*2170*/  MUFU.RCP64H R5, R7 ;  /* 0x0000000700057308 */ /* 0x000e240000001800 */
[----:B0-----:R-:W-:-:S08]  /*2180*/  DFMA R8, -R6, R4, 1 ;  /* 0x3ff000000608742b */ /* 0x001fd00000000104 */
[----:B------:R-:W-:-:S08]  /*2190*/  DFMA R8, R8, R8, R8 ;  /* 0x000000080808722b */ /* 0x000fd00000000008 */
[----:B------:R-:W-:-:S08]  /*21a0*/  DFMA R8, R4, R8, R4 ;  /* 0x000000080408722b */ /* 0x000fd00000000004 */
[----:B------:R-:W-:-:S08]  /*21b0*/  DFMA R4, -R6, R8, 1 ;  /* 0x3ff000000604742b */ /* 0x000fd00000000108 */
[----:B------:R-:W-:-:S08]  /*21c0*/  DFMA R4, R8, R4, R8 ;  /* 0x000000040804722b */ /* 0x000fd00000000008 */
[----:B------:R-:W-:Y:S01]  /*21d0*/  DMUL R8, R4, 8.11296384146066816958e+31 ;  /* 0x4690000004087828 */ /* 0x000fe20000000000 */
[----:B------:R-:W-:Y:S10]  /*21e0*/  BRA `(.L_x_264) ;  /* 0x0000000000087947 */ /* 0x000ff40003800000 */
.L_x_263:
[----:B------:R-:W-:Y:S01]  /*21f0*/  LOP3.LUT R9, R7, 0x80000, RZ, 0xfc, !PT ;  /* 0x0008000007097812 */ /* 0x000fe200078efcff */
[----:B------:R-:W-:-:S07]  /*2200*/  IMAD.MOV.U32 R8, RZ, RZ, R6 ;  /* 0x000000ffff087224 */ /* 0x000fce00078e0006 */
.L_x_264:
[----:B------:R-:W-:Y:S05]  /*2210*/  BSYNC.RECONVERGENT B2 ;  /* 0x0000000000027941 */ /* 0x000fea0003800200 */
.L_x_262:
[----:B------:R-:W-:-:S04]  /*2220*/  IMAD.MOV.U32 R3, RZ, RZ, 0x0 ;  /* 0x00000000ff037424 */ /* 0x000fc800078e00ff */
[----:B------:R-:W-:Y:S05]  /*2230*/  RET.REL.NODEC R2 `(_ZN3cub18CUB_300001_SM_10006detail8for_each13static_kernelINS2_12policy_hub_t12policy_500_tElNS2_12op_wrapper_tIl3FcnN6thrust24THRUST_300001_SM_1000_NS12zip_iteratorIN4cuda3std3__45tupleIJNS9_6detail15normal_iteratorINS9_10device_ptrIfEEEESJ_SJ_SJ_EEEEEEEEEvT0_T1_) ;  /* 0xffffffdc02707950 */ /* 0x000fea0003c3ffff */
        .weak           $__internal_1_$__cuda_sm20_div_rn_f64_full
        .type           $__internal_1_$__cuda_sm20_div_rn_f64_full,@function
        .size           $__internal_1_$__cuda_sm20_div_rn_f64_full,(.L_x_276 - $__internal_1_$__cuda_sm20_div_rn_f64_full)
$__internal_1_$__cuda_sm20_div_rn_f64_full:
[----:B------:R-:W-:Y:S01]  /*2240*/  FSETP.GEU.AND P2, PT, |R15|, 1.469367938527859385e-39, PT ;  /* 0x001000000f00780b */ /* 0x000fe20003f4e200 */
[----:B------:R-:W-:Y:S01]  /*2250*/  IMAD.MOV.U32 R8, RZ, RZ, R14 ;  /* 0x000000ffff087224 */ /* 0x000fe200078e000e */
[C---:B------:R-:W-:Y:S01]  /*2260*/  FSETP.GEU.AND P0, PT, |R11|.reuse, 1.469367938527859385e-39, PT ;  /* 0x001000000b00780b */ /* 0x040fe20003f0e200 */
[----:B------:R-:W-:Y:S01]  /*2270*/  IMAD.MOV.U32 R26, RZ, RZ, 0x1 ;  /* 0x00000001ff1a7424 */ /* 0x000fe200078e00ff */
[----:B------:R-:W-:Y:S01]  /*2280*/  LOP3.LUT R12, R11, 0x800fffff, RZ, 0xc0, !PT ;  /* 0x800fffff0b0c7812 */ /* 0x000fe200078ec0ff */
[----:B------:R-:W-:Y:S01]  /*2290*/  BSSY.RECONVERGENT B2, `(.L_x_266) ;  /* 0x0000052000027945 */ /* 0x000fe20003800200 */
[----:B------:R-:W-:Y:S02]  /*22a0*/  LOP3.LUT R2, R15, 0x7ff00000, RZ, 0xc0, !PT ;  /* 0x7ff000000f027812 */ /* 0x000fe400078ec0ff */
[----:B------:R-:W-:Y:S01]  /*22b0*/  LOP3.LUT R13, R12, 0x3ff00000, RZ, 0xfc, !PT ;  /* 0x3ff000000c0d7812 */ /* 0x000fe200078efcff */
[----:B------:R-:W-:Y:S01]  /*22c0*/  IMAD.MOV.U32 R12, RZ, RZ, R10 ;  /* 0x000000ffff0c7224 */ /* 0x000fe200078e000a */
[----:B------:R-:W-:-:S03]  /*22d0*/  LOP3.LUT R5, R11, 0x7ff00000, RZ, 0xc0, !PT ;  /* 0x7ff000000b057812 */ /* 0x000fc600078ec0ff */
[----:B------:R-:W-:Y:S01]  /*22e0*/  @!P2 LOP3.LUT R3, R11, 0x7ff00000, RZ, 0xc0, !PT ;  /* 0x7ff000000b03a812 */ /* 0x000fe200078ec0ff */
[----:B------:R-:W-:Y:S01]  /*22f0*/  @!P2 IMAD.MOV.U32 R6, RZ, RZ, RZ ;  /* 0x000000ffff06a224 */ /* 0x000fe200078e00ff */
[----:B------:R-:W-:Y:S01]  /*2300*/  @!P0 DMUL R12, R10, 8.98846567431157953865e+307 ;  /* 0x7fe000000a0c8828 */ /* 0x000fe20000000000 */
[C---:B------:R-:W-:Y:S02]  /*2310*/  ISETP.GE.U32.AND P1, PT, R2.reuse, R5, PT ;  /* 0x000000050200720c */ /* 0x040fe40003f26070 */
[----:B------:R-:W-:Y:S01]  /*2320*/  @!P2 ISETP.GE.U32.AND P3, PT, R2, R3, PT ;  /* 0x000000030200a20c */ /* 0x000fe20003f66070 */
[----:B------:R-:W-:Y:S02]  /*2330*/  IMAD.MOV.U32 R3, RZ, RZ, 0x1ca00000 ;  /* 0x1ca00000ff037424 */ /* 0x000fe400078e00ff */
[----:B------:R-:W0:Y:S03]  /*2340*/  MUFU.RCP64H R27, R13 ;  /* 0x0000000d001b7308 */ /* 0x000e260000001800 */
[----:B------:R-:W-:-:S02]  /*2350*/  @!P2 SEL R7, R3, 0x63400000, !P3 ;  /* 0x634000000307a807 */ /* 0x000fc40005800000 */
[----:B------:R-:W-:Y:S02]  /*2360*/  SEL R9, R3, 0x63400000, !P1 ;  /* 0x6340000003097807 */ /* 0x000fe40004800000 */
[--C-:B------:R-:W-:Y:S02]  /*2370*/  @!P2 LOP3.LUT R4, R7, 0x80000000, R15.reuse, 0xf8, !PT ;  /* 0x800000000704a812 */ /* 0x100fe400078ef80f */
[----:B------:R-:W-:Y:S02]  /*2380*/  LOP3.LUT R9, R9, 0x800fffff, R15, 0xf8, !PT ;  /* 0x800fffff09097812 */ /* 0x000fe400078ef80f */
[----:B------:R-:W-:Y:S01]  /*2390*/  @!P2 LOP3.LUT R7, R4, 0x100000, RZ, 0xfc, !PT ;  /* 0x001000000407a812 */ /* 0x000fe200078efcff */
[----:B------:R-:W-:Y:S01]  /*23a0*/  IMAD.MOV.U32 R4, RZ, RZ, R2 ;  /* 0x000000ffff047224 */ /* 0x000fe200078e0002 */
[----:B------:R-:W-:-:S04]  /*23b0*/  @!P0 LOP3.LUT R5, R13, 0x7ff00000, RZ, 0xc0, !PT ;  /* 0x7ff000000d058812 */ /* 0x000fc800078ec0ff */
[----:B------:R-:W-:Y:S02]  /*23c0*/  @!P2 DFMA R8, R8, 2, -R6 ;  /* 0x400000000808a82b */ /* 0x000fe40000000806 */
[----:B0-----:R-:W-:-:S08]  /*23d0*/  DFMA R6, R26, -R12, 1 ;  /* 0x3ff000001a06742b */ /* 0x001fd0000000080c */
[----:B------:R-:W-:Y:S01]  /*23e0*/  DFMA R6, R6, R6, R6 ;  /* 0x000000060606722b */ /* 0x000fe20000000006 */
[----:B------:R-:W-:-:S07]  /*23f0*/  @!P2 LOP3.LUT R4, R9, 0x7ff00000, RZ, 0xc0, !PT ;  /* 0x7ff000000904a812 */ /* 0x000fce00078ec0ff */
[----:B------:R-:W-:-:S08]  /*2400*/  DFMA R26, R26, R6, R26 ;  /* 0x000000061a1a722b */ /* 0x000fd0000000001a */
[----:B------:R-:W-:-:S08]  /*2410*/  DFMA R28, R26, -R12, 1 ;  /* 0x3ff000001a1c742b */ /* 0x000fd0000000080c */
[----:B------:R-:W-:-:S08]  /*2420*/  DFMA R28, R26, R28, R26 ;  /* 0x0000001c1a1c722b */ /* 0x000fd0000000001a */
[----:B------:R-:W-:-:S08]  /*2430*/  DMUL R26, R28, R8 ;  /* 0x000000081c1a7228 */ /* 0x000fd00000000000 */
[----:B------:R-:W-:-:S08]  /*2440*/  DFMA R6, R26, -R12, R8 ;  /* 0x8000000c1a06722b */ /* 0x000fd00000000008 */
[----:B------:R-:W-:Y:S01]  /*2450*/  DFMA R6, R28, R6, R26 ;  /* 0x000000061c06722b */ /* 0x000fe2000000001a */
[----:B------:R-:W-:-:S05]  /*2460*/  VIADD R26, R4, 0xffffffff ;  /* 0xffffffff041a7836 */ /* 0x000fca0000000000 */
[----:B------:R-:W-:Y:S01]  /*2470*/  ISETP.GT.U32.AND P0, PT, R26, 0x7feffffe, PT ;  /* 0x7feffffe1a00780c */ /* 0x000fe20003f04070 */
[----:B------:R-:W-:-:S05]  /*2480*/  VIADD R26, R5, 0xffffffff ;  /* 0xffffffff051a7836 */ /* 0x000fca0000000000 */
[----:B------:R-:W-:-:S13]  /*2490*/  ISETP.GT.U32.OR P0, PT, R26, 0x7feffffe, P0 ;  /* 0x7feffffe1a00780c */ /* 0x000fda0000704470 */
[----:B------:R-:W-:Y:S05]  /*24a0*/  @P0 BRA `(.L_x_267) ;  /* 0x00000000006c0947 */ /* 0x000fea0003800000 */
[----:B------:R-:W-:-:S04]  /*24b0*/  LOP3.LUT R5, R11, 0x7ff00000, RZ, 0xc0, !PT ;  /* 0x7ff000000b057812 */ /* 0x000fc800078ec0ff */
[CC--:B------:R-:W-:Y:S02]  /*24c0*/  VIADDMNMX R4, R2.reuse, -R5.reuse, 0xb9600000, !PT ;  /* 0xb960000002047446 */ /* 0x0c0fe40007800905 */
[----:B------:R-:W-:Y:S02]  /*24d0*/  ISETP.GE.U32.AND P0, PT, R2, R5, PT ;  /* 0x000000050200720c */ /* 0x000fe40003f06070 */
[----:B------:R-:W-:Y:S02]  /*24e0*/  VIMNMX R4, PT, PT, R4, 0x46a00000, PT ;  /* 0x46a0000004047848 */ /* 0x000fe40003fe0100 */
[----:B------:R-:W-:-:S05]  /*24f0*/  SEL R3, R3, 0x63400000, !P0 ;  /* 0x6340000003037807 */ /* 0x000fca0004000000 */
[----:B------:R-:W-:Y:S02]  /*2500*/  IMAD.IADD R3, R4, 0x1, -R3 ;  /* 0x0000000104037824 */ /* 0x000fe400078e0a03 */
[----:B------:R-:W-:Y:S02]  /*2510*/  IMAD.MOV.U32 R4, RZ, RZ, RZ ;  /* 0x000000ffff047224 */ /* 0x000fe400078e00ff */
[----:B------:R-:W-:-:S06]  /*2520*/  VIADD R5, R3, 0x7fe00000 ;  /* 0x7fe0000003057836 */ /* 0x000fcc0000000000 */
[----:B------:R-:W-:-:S10]  /*2530*/  DMUL R26, R6, R4 ;  /* 0x00000004061a7228 */ /* 0x000fd40000000000 */
[----:B------:R-:W-:-:S13]  /*2540*/  FSETP.GTU.AND P0, PT, |R27|, 1.469367938527859385e-39, PT ;  /* 0x001000001b00780b */ /* 0x000fda0003f0c200 */
[----:B------:R-:W-:Y:S05]  /*2550*/  @P0 BRA `(.L_x_268) ;  /* 0x0000000000940947 */ /* 0x000fea0003800000 */
[----:B------:R-:W-:-:S06]  /*2560*/  DFMA R8, R6, -R12, R8 ;  /* 0x8000000c0608722b */ /* 0x000fcc0000000008 */
[----:B------:R-:W-:-:S04]  /*2570*/  IMAD.MOV.U32 R8, RZ, RZ, RZ ;  /* 0x000000ffff087224 */ /* 0x000fc800078e00ff */
[C---:B------:R-:W-:Y:S02]  /*2580*/  FSETP.NEU.AND P0, PT, R9.reuse, RZ, PT ;  /* 0x000000ff0900720b */ /* 0x040fe40003f0d000 */
[----:B------:R-:W-:-:S04]  /*2590*/  LOP3.LUT R10, R9, 0x80000000, R11, 0x48, !PT ;  /* 0x80000000090a7812 */ /* 0x000fc800078e480b */
[----:B------:R-:W-:-:S07]  /*25a0*/  LOP3.LUT R9, R10, R5, RZ, 0xfc, !PT ;  /* 0x000000050a097212 */ /* 0x000fce00078efcff */
[----:B------:R-:W-:Y:S05]  /*25b0*/  @!P0 BRA `(.L_x_268) ;  /* 0x00000000007c8947 */ /* 0x000fea0003800000 */
[----:B------:R-:W-:Y:S01]  /*25c0*/  IMAD.MOV R5, RZ, RZ, -R3 ;  /* 0x000000ffff057224 */ /* 0x000fe200078e0a03 */
[----:B------:R-:W-:Y:S01]  /*25d0*/  IADD3 R3, PT, PT, -R3, -0x43300000, RZ ;  /* 0xbcd0000003037810 */ /* 0x000fe20007ffe1ff */
[----:B------:R-:W-:-:S06]  /*25e0*/  IMAD.MOV.U32 R4, RZ, RZ, RZ ;  /* 0x000000ffff047224 */ /* 0x000fcc00078e00ff */
[----:B------:R-:W-:Y:S02]  /*25f0*/  DFMA R4, R26, -R4, R6 ;  /* 0x800000041a04722b */ /* 0x000fe40000000006 */
[----:B------:R-:W-:-:S08]  /*2600*/  DMUL.RP R6, R6, R8 ;  /* 0x0000000806067228 */ /* 0x000fd00000008000 */
[----:B------:R-:W-:Y:S02]  /*2610*/  FSETP.NEU.AND P0, PT, |R5|, R3, PT ;  /* 0x000000030500720b */ /* 0x000fe40003f0d200 */
[----:B------:R-:W-:Y:S02]  /*2620*/  LOP3.LUT R3, R7, R10, RZ, 0x3c, !PT ;  /* 0x0000000a07037212 */ /* 0x000fe400078e3cff */
[----:B------:R-:W-:Y:S02]  /*2630*/  FSEL R26, R6, R26, !P0 ;  /* 0x0000001a061a7208 */ /* 0x000fe40004000000 */
[----:B------:R-:W-:Y:S01]  /*2640*/  FSEL R27, R3, R27, !P0 ;  /* 0x0000001b031b7208 */ /* 0x000fe20004000000 */
[----:B------:R-:W-:Y:S06]  /*2650*/  BRA `(.L_x_268) ;  /* 0x0000000000547947 */ /* 0x000fec0003800000 */
.L_x_267:
[----:B------:R-:W-:-:S14]  /*2660*/  DSETP.NAN.AND P0, PT, R14, R14, PT ;  /* 0x0000000e0e00722a */ /* 0x000fdc0003f08000 */
[----:B------:R-:W-:Y:S05]  /*2670*/  @P0 BRA `(.L_x_269) ;  /* 0x0000000000440947 */ /* 0x000fea0003800000 */
[----:B------:R-:W-:-:S14]  /*2680*/  DSETP.NAN.AND P0, PT, R10, R10, PT ;  /* 0x0000000a0a00722a */ /* 0x000fdc0003f08000 */
[----:B------:R-:W-:Y:S05]  /*2690*/  @P0 BRA `(.L_x_270) ;  /* 0x0000000000300947 */ /* 0x000fea0003800000 */
[----:B------:R-:W-:Y:S01]  /*26a0*/  ISETP.NE.AND P0, PT, R4, R5, PT ;  /* 0x000000050400720c */ /* 0x000fe20003f05270 */
[----:B------:R-:W-:Y:S02]  /*26b0*/  IMAD.MOV.U32 R26, RZ, RZ, 0x0 ;  /* 0x00000000ff1a7424 */ /* 0x000fe400078e00ff */
[----:B------:R-:W-:-:S10]  /*26c0*/  IMAD.MOV.U32 R27, RZ, RZ, -0x80000 ;  /* 0xfff80000ff1b7424 */ /* 0x000fd400078e00ff */
[----:B------:R-:W-:Y:S05]  /*26d0*/  @!P0 BRA `(.L_x_268) ;  /* 0x0000000000348947 */ /* 0x000fea0003800000 */
[----:B------:R-:W-:Y:S02]  /*26e0*/  ISETP.NE.AND P0, PT, R4, 0x7ff00000, PT ;  /* 0x7ff000000400780c */ /* 0x000fe40003f05270 */
[----:B------:R-:W-:Y:S02]  /*26f0*/  LOP3.LUT R27, R15, 0x80000000, R11, 0x48, !PT ;  /* 0x800000000f1b7812 */ /* 0x000fe400078e480b */
[----:B------:R-:W-:-:S13]  /*2700*/  ISETP.EQ.OR P0, PT, R5, RZ, !P0 ;  /* 0x000000ff0500720c */ /* 0x000fda0004702670 */
[----:B------:R-:W-:Y:S01]  /*2710*/  @P0 LOP3.LUT R2, R27, 0x7ff00000, RZ, 0xfc, !PT ;  /* 0x7ff000001b020812 */ /* 0x000fe200078efcff */
[----:B------:R-:W-:Y:S02]  /*2720*/  @!P0 IMAD.MOV.U32 R26, RZ, RZ, RZ ;  /* 0x000000ffff1a8224 */ /* 0x000fe400078e00ff */
[----:B------:R-:W-:Y:S02]  /*2730*/  @P0 IMAD.MOV.U32 R26, RZ, RZ, RZ ;  /* 0x000000ffff1a0224 */ /* 0x000fe400078e00ff */
[----:B------:R-:W-:Y:S01]  /*2740*/  @P0 IMAD.MOV.U32 R27, RZ, RZ, R2 ;  /* 0x000000ffff1b0224 */ /* 0x000fe200078e0002 */
[----:B------:R-:W-:Y:S06]  /*2750*/  BRA `(.L_x_268) ;  /* 0x0000000000147947 */ /* 0x000fec0003800000 */
.L_x_270:
[----:B------:R-:W-:Y:S01]  /*2760*/  LOP3.LUT R27, R11, 0x80000, RZ, 0xfc, !PT ;  /* 0x000800000b1b7812 */ /* 0x000fe200078efcff */
[----:B------:R-:W-:Y:S01]  /*2770*/  IMAD.MOV.U32 R26, RZ, RZ, R10 ;  /* 0x000000ffff1a7224 */ /* 0x000fe200078e000a */
[----:B------:R-:W-:Y:S06]  /*2780*/  BRA `(.L_x_268) ;  /* 0x0000000000087947 */ /* 0x000fec0003800000 */
.L_x_269:
[----:B------:R-:W-:Y:S01]  /*2790*/  LOP3.LUT R27, R15, 0x80000, RZ, 0xfc, !PT ;  /* 0x000800000f1b7812 */ /* 0x000fe200078efcff */
[----:B------:R-:W-:-:S07]  /*27a0*/  IMAD.MOV.U32 R26, RZ, RZ, R14 ;  /* 0x000000ffff1a7224 */ /* 0x000fce00078e000e */
.L_x_268:
[----:B------:R-:W-:Y:S05]  /*27b0*/  BSYNC.RECONVERGENT B2 ;  /* 0x0000000000027941 */ /* 0x000fea0003800200 */
.L_x_266:
[----:B------:R-:W-:Y:S02]  /*27c0*/  IMAD.MOV.U32 R4, RZ, RZ, R0 ;  /* 0x000000ffff047224 */ /* 0x000fe400078e0000 */
[----:B------:R-:W-:Y:S02]  /*27d0*/  IMAD.MOV.U32 R5, RZ, RZ, 0x0 ;  /* 0x00000000ff057424 */ /* 0x000fe400078e00ff */
[----:B------:R-:W-:Y:S02]  /*27e0*/  IMAD.MOV.U32 R2, RZ, RZ, R26 ;  /* 0x000000ffff027224 */ /* 0x000fe400078e001a */
[----:B------:R-:W-:Y:S01]  /*27f0*/  IMAD.MOV.U32 R3, RZ, RZ, R27 ;  /* 0x000000ffff037224 */ /* 0x000fe200078e001b */
[----:B------:R-:W-:Y:S06]  /*2800*/  RET.REL.NODEC R4 `(_ZN3cub18CUB_300001_SM_10006detail8for_each13static_kernelINS2_12policy_hub_t12policy_500_tElNS2_12op_wrapper_tIl3FcnN6thrust24THRUST_300001_SM_1000_NS12zip_iteratorIN4cuda3std3__45tupleIJNS9_6detail15normal_iteratorINS9_10device_ptrIfEEEESJ_SJ_SJ_EEEEEEEEEvT0_T1_) ;  /* 0xffffffd404fc7950 */ /* 0x000fec0003c3ffff */
.L_x_271:
        /* <DEDUP_REMOVED lines=15> */
.L_x_276:


//--------------------- .text._ZN3cub18CUB_300001_SM_10006detail8for_each13static_kernelINS2_12policy_hub_t12policy_500_tEmN6thrust24THRUST_300001_SM_1000_NS8cuda_cub20__uninitialized_fill7functorINS7_10device_ptrIfEEfEEEEvT0_T1_ --------------------------
	.section	.text._ZN3cub18CUB_300001_SM_10006detail8for_each13static_kernelINS2_12policy_hub_t12policy_500_tEmN6thrust24THRUST_300001_SM_1000_NS8cuda_cub20__uninitialized_fill7functorINS7_10device_ptrIfEEfEEEEvT0_T1_,"ax",@progbits
	.align	128
        .global         _ZN3cub18CUB_300001_SM_10006detail8for_each13static_kernelINS2_12policy_hub_t12policy_500_tEmN6thrust24THRUST_300001_SM_1000_NS8cuda_cub20__uninitialized_fill7functorINS7_10device_ptrIfEEfEEEEvT0_T1_
        .type           _ZN3cub18CUB_300001_SM_10006detail8for_each13static_kernelINS2_12policy_hub_t12policy_500_tEmN6thrust24THRUST_300001_SM_1000_NS8cuda_cub20__uninitialized_fill7functorINS7_10device_ptrIfEEfEEEEvT0_T1_,@function
        .size           _ZN3cub18CUB_300001_SM_10006detail8for_each13static_kernelINS2_12policy_hub_t12policy_500_tEmN6thrust24THRUST_300001_SM_1000_NS8cuda_cub20__uninitialized_fill7functorINS7_10device_ptrIfEEfEEEEvT0_T1_,(.L_x_284 - _ZN3cub18CUB_300001_SM_10006detail8for_each13static_kernelINS2_12policy_hub_t12policy_500_tEmN6thrust24THRUST_300001_SM_1000_NS8cuda_cub20__uninitialized_fill7functorINS7_10device_ptrIfEEfEEEEvT0_T1_)
        .other          _ZN3cub18CUB_300001_SM_10006detail8for_each13static_kernelINS2_12policy_hub_t12policy_500_tEmN6thrust24THRUST_300001_SM_1000_NS8cuda_cub20__uninitialized_fill7functorINS7_10device_ptrIfEEfEEEEvT0_T1_,@"STO_CUDA_ENTRY STV_DEFAULT"
_ZN3cub18CUB_300001_SM_10006detail8for_each13static_kernelINS2_12policy_hub_t12policy_500_tEmN6thrust24THRUST_300001_SM_1000_NS8cuda_cub20__uninitialized_fill7functorINS7_10device_ptrIfEEfEEEEvT0_T1_:
.text._ZN3cub18CUB_300001_SM_10006detail8for_each13static_kernelINS2_12policy_hub_t12policy_500_tEmN6thrust24THRUST_300001_SM_1000_NS8cuda_cub20__uninitialized_fill7functorINS7_10device_ptrIfEEfEEEEvT0_T1_:
        /* <DEDUP_REMOVED lines=8> */
[----:B------:R-:W-:-:S09]  /*0080*/  UISETP.GE.U32.AND.EX UP0, UPT, UR7, URZ, UPT, UP0 ;  /* 0x000000ff0700728c */ /* 0x000fd2000bf06100 */
[----:B--2---:R-:W-:Y:S05]  /*0090*/  BRA.U !UP0, `(.L_x_272) ;  /* 0x0000000108287547 */ /* 0x004fea000b800000 */
[----:B------:R-:W0:Y:S01]  /*00a0*/  S2R R0, SR_TID.X ;  /* 0x0000000000007919 */ /* 0x000e220000002100 */
[----:B------:R-:W1:Y:S01]  /*00b0*/  LDCU.64 UR6, c[0x0][0x388] ;  /* 0x00007100ff0677ac */ /* 0x000e620008000a00 */
[----:B------:R-:W2:Y:S01]  /*00c0*/  LDC R5, c[0x0][0x390] ;  /* 0x0000e400ff057b82 */ /* 0x000ea20000000800 */
[----:B0-----:R-:W-:-:S05]  /*00d0*/  IADD3 R0, P0, PT, R0, UR4, RZ ;  /* 0x0000000400007c10 */ /* 0x001fca000ff1e0ff */
[----:B------:R-:W-:Y:S01]  /*00e0*/  IMAD.X R3, RZ, RZ, UR5, P0 ;  /* 0x00000005ff037e24 */ /* 0x000fe200080e06ff */
[----:B-1----:R-:W-:-:S04]  /*00f0*/  LEA R2, P0, R0, UR6, 0x2 ;  /* 0x0000000600027c11 */ /* 0x002fc8000f8010ff */
[----:B------:R-:W-:-:S05]  /*0100*/  LEA.HI.X R3, R0, UR7, R3, 0x2, P0 ;  /* 0x0000000700037c11 */ /* 0x000fca00080f1403 */
[----:B--2---:R-:W-:Y:S04]  /*0110*/  STG.E desc[UR8][R2.64], R5 ;  /* 0x0000000502007986 */ /* 0x004fe8000c101908 */
[----:B------:R-:W-:Y:S01]  /*0120*/  STG.E desc[UR8][R2.64+0x400], R5 ;  /* 0x0004000502007986 */ /* 0x000fe2000c101908 */
[----:B------:R-:W-:Y:S05]  /*0130*/  EXIT ;  /* 0x000000000000794d */ /* 0x000fea0003800000 */
.L_x_272:
[----:B------:R-:W0:Y:S01]  /*0140*/  S2R R0, SR_TID.X ;  /* 0x0000000000007919 */ /* 0x000e220000002100 */
[----:B------:R-:W-:Y:S01]  /*0150*/  IMAD.U32 R2, RZ, RZ, UR7 ;  /* 0x00000007ff027e24 */ /* 0x000fe2000f8e00ff */
[----:B------:R-:W1:Y:S01]  /*0160*/  LDCU.64 UR10, c[0x0][0x388] ;  /* 0x00007100ff0a77ac */ /* 0x000e620008000a00 */
[----:B------:R-:W-:Y:S01]  /*0170*/  IMAD.U32 R4, RZ, RZ, UR7 ;  /* 0x00000007ff047e24 */ /* 0x000fe2000f8e00ff */
[----:B0-----:R-:W-:-:S04]  /*0180*/  ISETP.LT.U32.AND P0, PT, R0, UR6, PT ;  /* 0x0000000600007c0c */ /* 0x001fc8000bf01070 */
[----:B------:R-:W-:Y:S01]  /*0190*/  ISETP.GT.U32.AND.EX P0, PT, R2, RZ, PT, P0 ;  /* 0x000000ff0200720c */ /* 0x000fe20003f04100 */
[C---:B------:R-:W-:Y:S01]  /*01a0*/  VIADD R2, R0.reuse, 0x100 ;  /* 0x0000010000027836 */ /* 0x040fe20000000000 */
[----:B------:R-:W-:-:S04]  /*01b0*/  IADD3 R0, P2, PT, R0, UR4, RZ ;  /* 0x0000000400007c10 */ /* 0x000fc8000ff5e0ff */
[----:B------:R-:W-:Y:S01]  /*01c0*/  ISETP.LT.U32.AND P1, PT, R2, UR6, PT ;  /* 0x0000000602007c0c */ /* 0x000fe2000bf21070 */
[----:B------:R-:W-:Y:S01]  /*01d0*/  IMAD.X R3, RZ, RZ, UR5, P2 ;  /* 0x00000005ff037e24 */ /* 0x000fe200090e06ff */
[----:B-1----:R-:W-:Y:S02]  /*01e0*/  LEA R2, P2, R0, UR10, 0x2 ;  /* 0x0000000a00027c11 */ /* 0x002fe4000f8410ff */
[----:B------:R-:W-:Y:S02]  /*01f0*/  ISETP.GT.U32.AND.EX P1, PT, R4, RZ, PT, P1 ;  /* 0x000000ff0400720c */ /* 0x000fe40003f24110 */
[----:B------:R-:W-:Y:S01]  /*0200*/  LEA.HI.X R3, R0, UR11, R3, 0x2, P2 ;  /* 0x0000000b00037c11 */ /* 0x000fe200090f1403 */
[----:B------:R-:W0:Y:S04]  /*0210*/  @P0 LDC R5, c[0x0][0x390] ;  /* 0x0000e400ff050b82 */ /* 0x000e280000000800 */
[----:B0-----:R0:W-:Y:S06]  /*0220*/  @P0 STG.E desc[UR8][R2.64], R5 ;  /* 0x0000000502000986 */ /* 0x0011ec000c101908 */
[----:B------:R-:W-:Y:S05]  /*0230*/  @!P1 EXIT ;  /* 0x000000000000994d */ /* 0x000fea0003800000 */
[----:B0-----:R-:W0:Y:S02]  /*0240*/  LDC R5, c[0x0][0x390] ;  /* 0x0000e400ff057b82 */ /* 0x001e240000000800 */
[----:B0-----:R-:W-:Y:S01]  /*0250*/  STG.E desc[UR8][R2.64+0x400], R5 ;  /* 0x0004000502007986 */ /* 0x001fe2000c101908 */
[----:B------:R-:W-:Y:S05]  /*0260*/  EXIT ;  /* 0x000000000000794d */ /* 0x000fea0003800000 */
.L_x_273:
        /* <DEDUP_REMOVED lines=9> */
.L_x_284:


//--------------------- .text._ZN3cub18CUB_300001_SM_10006detail11EmptyKernelIvEEvv --------------------------
	.section	.text._ZN3cub18CUB_300001_SM_10006detail11EmptyKernelIvEEvv,"ax",@progbits
	.align	128
        .global         _ZN3cub18CUB_300001_SM_10006detail11EmptyKernelIvEEvv
        .type           _ZN3cub18CUB_300001_SM_10006detail11EmptyKernelIvEEvv,@function
        .size           _ZN3cub18CUB_300001_SM_10006detail11EmptyKernelIvEEvv,(.L_x_285 - _ZN3cub18CUB_300001_SM_10006detail11EmptyKernelIvEEvv)
        .other          _ZN3cub18CUB_300001_SM_10006detail11EmptyKernelIvEEvv,@"STO_CUDA_ENTRY STV_DEFAULT"
_ZN3cub18CUB_300001_SM_10006detail11EmptyKernelIvEEvv:
.text._ZN3cub18CUB_300001_SM_10006detail11EmptyKernelIvEEvv:
[----:B------:R-:W-:Y:S01]  /*0000*/  LDC R1, c[0x0][0x37c] ;  /* 0x0000df00ff017b82 */ /* 0x000fe20000000800 */
[----:B------:R-:W-:Y:S05]  /*0010*/  EXIT ;  /* 0x000000000000794d */ /* 0x000fea0003800000 */
.L_x_274:
        /* <DEDUP_REMOVED lines=14> */
.L_x_285:


//--------------------- .nv.shared._ZN3cub18CUB_300001_SM_10006detail6reduce28DeviceReduceSingleTileKernelINS2_10policy_hubIfyN4cuda3std3__44plusIfEEE10Policy1000EPfSC_iS9_ffNS7_10__identityEEEvT0_T1_T2_T3_T4_T6_ --------------------------
	.section	.nv.shared._ZN3cub18CUB_300001_SM_10006detail6reduce28DeviceReduceSingleTileKernelINS2_10policy_hubIfyN4cuda3std3__44plusIfEEE10Policy1000EPfSC_iS9_ffNS7_10__identityEEEvT0_T1_T2_T3_T4_T6_,"aw",@nobits
	.sectionflags	@""
	.align	4
.nv.shared._ZN3cub18CUB_300001_SM_10006detail6reduce28DeviceReduceSingleTileKernelINS2_10policy_hubIfyN4cuda3std3__44plusIfEEE10Policy1000EPfSC_iS9_ffNS7_10__identityEEEvT0_T1_T2_T3_T4_T6_:
	.zero		1068


//--------------------- .nv.shared.reserved.0     --------------------------
	.section	.nv.shared.reserved.0,"aw",@nobits
	.weak		__nv_reservedSMEM_offset_0_alias
	.size		__nv_reservedSMEM_offset_0_alias, 0, 64
	.other		__nv_reservedSMEM_offset_0_alias,@"STO_CUDA_RESERVED_SHARED STV_DEFAULT"
__nv_reservedSMEM_offset_0_alias:
	.zero		0
	.zero		64


//--------------------- .nv.global                --------------------------
	.section	.nv.global,"aw",@nobits
.nv.global:
	.type		_ZN34_INTERNAL_8504fcc5_4_k_cu_fe51e2ad6thrust24THRUST_300001_SM_1000_NS3seqE,@object
	.size		_ZN34_INTERNAL_8504fcc5_4_k_cu_fe51e2ad6thrust24THRUST_300001_SM_1000_NS3seqE,(_ZN34_INTERNAL_8504fcc5_4_k_cu_fe51e2ad4cuda3std3__48in_placeE - _ZN34_INTERNAL_8504fcc5_4_k_cu_fe51e2ad6thrust24THRUST_300001_SM_1000_NS3seqE)
_ZN34_INTERNAL_8504fcc5_4_k_cu_fe51e2ad6thrust24THRUST_300001_SM_1000_NS3seqE:
	.zero		1
	.type		_ZN34_INTERNAL_8504fcc5_4_k_cu_fe51e2ad4cuda3std3__48in_placeE,@object
	.size		_ZN34_INTERNAL_8504fcc5_4_k_cu_fe51e2ad4cuda3std3__48in_placeE,(_ZN34_INTERNAL_8504fcc5_4_k_cu_fe51e2ad4cuda3std6ranges3__45__cpo4sizeE - _ZN34_INTERNAL_8504fcc5_4_k_cu_fe51e2ad4cuda3std3__48in_placeE)
_ZN34_INTERNAL_8504fcc5_4_k_cu_fe51e2ad4cuda3std3__48in_placeE:
	.zero		1
	.type		_ZN34_INTERNAL_8504fcc5_4_k_cu_fe51e2ad4cuda3std6ranges3__45__cpo4sizeE,@object
	.size		_ZN34_INTERNAL_8504fcc5_4_k_cu_fe51e2ad4cuda3std6ranges3__45__cpo4sizeE,(_ZN34_INTERNAL_8504fcc5_4_k_cu_fe51e2ad6thrust24THRUST_300001_SM_1000_NS12placeholders2_3E - _ZN34_INTERNAL_8504fcc5_4_k_cu_fe51e2ad4cuda3std6ranges3__45__cpo4sizeE)
_ZN34_INTERNAL_8504fcc5_4_k_cu_fe51e2ad4cuda3std6ranges3__45__cpo4sizeE:
	.zero		1
	.type		_ZN34_INTERNAL_8504fcc5_4_k_cu_fe51e2ad6thrust24THRUST_300001_SM_1000_NS12placeholders2_3E,@object
	.size		_ZN34_INTERNAL_8504fcc5_4_k_cu_fe51e2ad6thrust24THRUST_300001_SM_1000_NS12placeholders2_3E,(_ZN34_INTERNAL_8504fcc5_4_k_cu_fe51e2ad4cuda3std3__45__cpo6cbeginE - _ZN34_INTERNAL_8504fcc5_4_k_cu_fe51e2ad6thrust24THRUST_300001_SM_1000_NS12placeholders2_3E)
_ZN34_INTERNAL_8504fcc5_4_k_cu_fe51e2ad6thrust24THRUST_300001_SM_1000_NS12placeholders2_3E:
	.zero		1
	.type		_ZN34_INTERNAL_8504fcc5_4_k_cu_fe51e2ad4cuda3std3__45__cpo6cbeginE,@object
	.size		_ZN34_INTERNAL_8504fcc5_4_k_cu_fe51e2ad4cuda3std3__45__cpo6cbeginE,(_ZN34_INTERNAL_8504fcc5_4_k_cu_fe51e2ad4cuda3std6ranges3__45__cpo6cbeginE - _ZN34_INTERNAL_8504fcc5_4_k_cu_fe51e2ad4cuda3std3__45__cpo6cbeginE)
_ZN34_INTERNAL_8504fcc5_4_k_cu_fe51e2ad4cuda3std3__45__cpo6cbeginE:
	.zero		1
	.type		_ZN34_INTERNAL_8504fcc5_4_k_cu_fe51e2ad4cuda3std6ranges3__45__cpo6cbeginE,@object
	.size		_ZN34_INTERNAL_8504fcc5_4_k_cu_fe51e2ad4cuda3std6ranges3__45__cpo6cbeginE,(_ZN34_INTERNAL_8504fcc5_4_k_cu_fe51e2ad6thrust24THRUST_300001_SM_1000_NS12placeholders2_7E - _ZN34_INTERNAL_8504fcc5_4_k_cu_fe51e2ad4cuda3std6ranges3__45__cpo6cbeginE)
_ZN34_INTERNAL_8504fcc5_4_k_cu_fe51e2ad4cuda3std6ranges3__45__cpo6cbeginE:
	.zero		1
	.type		_ZN34_INTERNAL_8504fcc5_4_k_cu_fe51e2ad6thrust24THRUST_300001_SM_1000_NS12placeholders2_7E,@object
	.size		_ZN34_INTERNAL_8504fcc5_4_k_cu_fe51e2ad6thrust24THRUST_300001_SM_1000_NS12placeholders2_7E,(_ZN34_INTERNAL_8504fcc5_4_k_cu_fe51e2ad4cuda3std3__45__cpo7crbeginE - _ZN34_INTERNAL_8504fcc5_4_k_cu_fe51e2ad6thrust24THRUST_300001_SM_1000_NS12placeholders2_7E)
_ZN34_INTERNAL_8504fcc5_4_k_cu_fe51e2ad6thrust24THRUST_300001_SM_1000_NS12placeholders2_7E:
	.zero		1
	.type		_ZN34_INTERNAL_8504fcc5_4_k_cu_fe51e2ad4cuda3std3__45__cpo7crbeginE,@object
	.size		_ZN34_INTERNAL_8504fcc5_4_k_cu_fe51e2ad4cuda3std3__45__cpo7crbeginE,(_ZN34_INTERNAL_8504fcc5_4_k_cu_fe51e2ad4cuda3std6ranges3__45__cpo4nextE - _ZN34_INTERNAL_8504fcc5_4_k_cu_fe51e2ad4cuda3std3__45__cpo7crbeginE)
_ZN34_INTERNAL_8504fcc5_4_k_cu_fe51e2ad4cuda3std3__45__cpo7crbeginE:
	.zero		1
	.type		_ZN34_INTERNAL_8504fcc5_4_k_cu_fe51e2ad4cuda3std6ranges3__45__cpo4nextE,@object
	.size		_ZN34_INTERNAL_8504fcc5_4_k_cu_fe51e2ad4cuda3std6ranges3__45__cpo4nextE,(_ZN34_INTERNAL_8504fcc5_4_k_cu_fe51e2ad4cuda3std6ranges3__45__cpo4swapE - _ZN34_INTERNAL_8504fcc5_4_k_cu_fe51e2ad4cuda3std6ranges3__45__cpo4nextE)
_ZN34_INTERNAL_8504fcc5_4_k_cu_fe51e2ad4cuda3std6ranges3__45__cpo4nextE:
	.zero		1
	.type		_ZN34_INTERNAL_8504fcc5_4_k_cu_fe51e2ad4cuda3std6ranges3__45__cpo4swapE,@object
	.size		_ZN34_INTERNAL_8504fcc5_4_k_cu_fe51e2ad4cuda3std6ranges3__45__cpo4swapE,(_ZN34_INTERNAL_8504fcc5_4_k_cu_fe51e2ad6thrust24THRUST_300001_SM_1000_NS8cuda_cub10par_nosyncE - _ZN34_INTERNAL_8504fcc5_4_k_cu_fe51e2ad4cuda3std6ranges3__45__cpo4swapE)
_ZN34_INTERNAL_8504fcc5_4_k_cu_fe51e2ad4cuda3std6ranges3__45__cpo4swapE:
	.zero		1
	.type		_ZN34_INTERNAL_8504fcc5_4_k_cu_fe51e2ad6thrust24THRUST_300001_SM_1000_NS8cuda_cub10par_nosyncE,@object
	.size		_ZN34_INTERNAL_8504fcc5_4_k_cu_fe51e2ad6thrust24THRUST_300001_SM_1000_NS8cuda_cub10par_nosyncE,(_ZN34_INTERNAL_8504fcc5_4_k_cu_fe51e2ad6thrust24THRUST_300001_SM_1000_NS12placeholders2_9E - _ZN34_INTERNAL_8504fcc5_4_k_cu_fe51e2ad6thrust24THRUST_300001_SM_1000_NS8cuda_cub10par_nosyncE)
_ZN34_INTERNAL_8504fcc5_4_k_cu_fe51e2ad6thrust24THRUST_300001_SM_1000_NS8cuda_cub10par_nosyncE:
	.zero		1
	.type		_ZN34_INTERNAL_8504fcc5_4_k_cu_fe51e2ad6thrust24THRUST_300001_SM_1000_NS12placeholders2_9E,@object
	.size		_ZN34_INTERNAL_8504fcc5_4_k_cu_fe51e2ad6thrust24THRUST_300001_SM_1000_NS12placeholders2_9E,(_ZN34_INTERNAL_8504fcc5_4_k_cu_fe51e2ad4cuda3std3__436_GLOBAL__N__8504fcc5_4_k_cu_fe51e2ad6ignoreE - _ZN34_INTERNAL_8504fcc5_4_k_cu_fe51e2ad6thrust24THRUST_300001_SM_1000_NS12placeholders2_9E)
_ZN34_INTERNAL_8504fcc5_4_k_cu_fe51e2ad6thrust24THRUST_300001_SM_1000_NS12placeholders2_9E:
	.zero		1
	.type		_ZN34_INTERNAL_8504fcc5_4_k_cu_fe51e2ad4cuda3std3__436_GLOBAL__N__8504fcc5_4_k_cu_fe51e2ad6ignoreE,@object
	.size		_ZN34_INTERNAL_8504fcc5_4_k_cu_fe51e2ad4cuda3std3__436_GLOBAL__N__8504fcc5_4_k_cu_fe51e2ad6ignoreE,(_ZN34_INTERNAL_8504fcc5_4_k_cu_fe51e2ad4cuda3std6ranges3__45__cpo4dataE - _ZN34_INTERNAL_8504fcc5_4_k_cu_fe51e2ad4cuda3std3__436_GLOBAL__N__8504fcc5_4_k_cu_fe51e2ad6ignoreE)
_ZN34_INTERNAL_8504fcc5_4_k_cu_fe51e2ad4cuda3std3__436_GLOBAL__N__8504fcc5_4_k_cu_fe51e2ad6ignoreE:
	.zero		1
	.type		_ZN34_INTERNAL_8504fcc5_4_k_cu_fe51e2ad4cuda3std6ranges3__45__cpo4dataE,@object
	.size		_ZN34_INTERNAL_8504fcc5_4_k_cu_fe51e2ad4cuda3std6ranges3__45__cpo4dataE,(_ZN34_INTERNAL_8504fcc5_4_k_cu_fe51e2ad6thrust24THRUST_300001_SM_1000_NS12placeholders2_1E - _ZN34_INTERNAL_8504fcc5_4_k_cu_fe51e2ad4cuda3std6ranges3__45__cpo4dataE)
_ZN34_INTERNAL_8504fcc5_4_k_cu_fe51e2ad4cuda3std6ranges3__45__cpo4dataE:
	.zero		1
	.type		_ZN34_INTERNAL_8504fcc5_4_k_cu_fe51e2ad6thrust24THRUST_300001_SM_1000_NS12placeholders2_1E,@object
	.size		_ZN34_INTERNAL_8504fcc5_4_k_cu_fe51e2ad6thrust24THRUST_300001_SM_1000_NS12placeholders2_1E,(_ZN34_INTERNAL_8504fcc5_4_k_cu_fe51e2ad4cuda3std3__45__cpo5beginE - _ZN34_INTERNAL_8504fcc5_4_k_cu_fe51e2ad6thrust24THRUST_300001_SM_1000_NS12placeholders2_1E)
_ZN34_INTERNAL_8504fcc5_4_k_cu_fe51e2ad6thrust24THRUST_300001_SM_1000_NS12placeholders2_1E:
	.zero		1
	.type		_ZN34_INTERNAL_8504fcc5_4_k_cu_fe51e2ad4cuda3std3__45__cpo5beginE,@object
	.size		_ZN34_INTERNAL_8504fcc5_4_k_cu_fe51e2ad4cuda3std3__45__cpo5beginE,(_ZN34_INTERNAL_8504fcc5_4_k_cu_fe51e2ad4cuda3std6ranges3__45__cpo5beginE - _ZN34_INTERNAL_8504fcc5_4_k_cu_fe51e2ad4cuda3std3__45__cpo5beginE)
_ZN34_INTERNAL_8504fcc5_4_k_cu_fe51e2ad4cuda3std3__45__cpo5beginE:
	.zero		1
	.type		_ZN34_INTERNAL_8504fcc5_4_k_cu_fe51e2ad4cuda3std6ranges3__45__cpo5beginE,@object
	.size		_ZN34_INTERNAL_8504fcc5_4_k_cu_fe51e2ad4cuda3std6ranges3__45__cpo5beginE,(_ZN34_INTERNAL_8504fcc5_4_k_cu_fe51e2ad6thrust24THRUST_300001_SM_1000_NS12placeholders2_5E - _ZN34_INTERNAL_8504fcc5_4_k_cu_fe51e2ad4cuda3std6ranges3__45__cpo5beginE)
_ZN34_INTERNAL_8504fcc5_4_k_cu_fe51e2ad4cuda3std6ranges3__45__cpo5beginE:
	.zero		1
	.type		_ZN34_INTERNAL_8504fcc5_4_k_cu_fe51e2ad6thrust24THRUST_300001_SM_1000_NS12placeholders2_5E,@object
	.size		_ZN34_INTERNAL_8504fcc5_4_k_cu_fe51e2ad6thrust24THRUST_300001_SM_1000_NS12placeholders2_5E,(_ZN34_INTERNAL_8504fcc5_4_k_cu_fe51e2ad4cuda3std3__45__cpo6rbeginE - _ZN34_INTERNAL_8504fcc5_4_k_cu_fe51e2ad6thrust24THRUST_300001_SM_1000_NS12placeholders2_5E)
_ZN34_INTERNAL_8504fcc5_4_k_cu_fe51e2ad6thrust24THRUST_300001_SM_1000_NS12placeholders2_5E:
	.zero		1
	.type		_ZN34_INTERNAL_8504fcc5_4_k_cu_fe51e2ad4cuda3std3__45__cpo6rbeginE,@object
	.size		_ZN34_INTERNAL_8504fcc5_4_k_cu_fe51e2ad4cuda3std3__45__cpo6rbeginE,(_ZN34_INTERNAL_8504fcc5_4_k_cu_fe51e2ad4cuda3std6ranges3__45__cpo7advanceE - _ZN34_INTERNAL_8504fcc5_4_k_cu_fe51e2ad4cuda3std3__45__cpo6rbeginE)
_ZN34_INTERNAL_8504fcc5_4_k_cu_fe51e2ad4cuda3std3__45__cpo6rbeginE:
	.zero		1
	.type		_ZN34_INTERNAL_8504fcc5_4_k_cu_fe51e2ad4cuda3std6ranges3__45__cpo7advanceE,@object
	.size		_ZN34_INTERNAL_8504fcc5_4_k_cu_fe51e2ad4cuda3std6ranges3__45__cpo7advanceE,(_ZN34_INTERNAL_8504fcc5_4_k_cu_fe51e2ad4cuda3std3__47nulloptE - _ZN34_INTERNAL_8504fcc5_4_k_cu_fe51e2ad4cuda3std6ranges3__45__cpo7advanceE)
_ZN34_INTERNAL_8504fcc5_4_k_cu_fe51e2ad4cuda3std6ranges3__45__cpo7advanceE:
	.zero		1
	.type		_ZN34_INTERNAL_8504fcc5_4_k_cu_fe51e2ad4cuda3std3__47nulloptE,@object
	.size		_ZN34_INTERNAL_8504fcc5_4_k_cu_fe51e2ad4cuda3std3__47nulloptE,(_ZN34_INTERNAL_8504fcc5_4_k_cu_fe51e2ad4cuda3std6ranges3__45__cpo8distanceE - _ZN34_INTERNAL_8504fcc5_4_k_cu_fe51e2ad4cuda3std3__47nulloptE)
_ZN34_INTERNAL_8504fcc5_4_k_cu_fe51e2ad4cuda3std3__47nulloptE:
	.zero		1
	.type		_ZN34_INTERNAL_8504fcc5_4_k_cu_fe51e2ad4cuda3std6ranges3__45__cpo8distanceE,@object
	.size		_ZN34_INTERNAL_8504fcc5_4_k_cu_fe51e2ad4cuda3std6ranges3__45__cpo8distanceE,(_ZN34_INTERNAL_8504fcc5_4_k_cu_fe51e2ad6thrust24THRUST_300001_SM_1000_NS12placeholders3_10E - _ZN34_INTERNAL_8504fcc5_4_k_cu_fe51e2ad4cuda3std6ranges3__45__cpo8distanceE)
_ZN34_INTERNAL_8504fcc5_4_k_cu_fe51e2ad4cuda3std6ranges3__45__cpo8distanceE:
	.zero		1
	.type		_ZN34_INTERNAL_8504fcc5_4_k_cu_fe51e2ad6thrust24THRUST_300001_SM_1000_NS12placeholders3_10E,@object
	.size		_ZN34_INTERNAL_8504fcc5_4_k_cu_fe51e2ad6thrust24THRUST_300001_SM_1000_NS12placeholders3_10E,(_ZN34_INTERNAL_8504fcc5_4_k_cu_fe51e2ad4cuda3std3__419piecewise_constructE - _ZN34_INTERNAL_8504fcc5_4_k_cu_fe51e2ad6thrust24THRUST_300001_SM_1000_NS12placeholders3_10E)
_ZN34_INTERNAL_8504fcc5_4_k_cu_fe51e2ad6thrust24THRUST_300001_SM_1000_NS12placeholders3_10E:
	.zero		1
	.type		_ZN34_INTERNAL_8504fcc5_4_k_cu_fe51e2ad4cuda3std3__419piecewise_constructE,@object
	.size		_ZN34_INTERNAL_8504fcc5_4_k_cu_fe51e2ad4cuda3std3__419piecewise_constructE,(_ZN34_INTERNAL_8504fcc5_4_k_cu_fe51e2ad4cuda3std6ranges3__45__cpo5cdataE - _ZN34_INTERNAL_8504fcc5_4_k_cu_fe51e2ad4cuda3std3__419piecewise_constructE)
_ZN34_INTERNAL_8504fcc5_4_k_cu_fe51e2ad4cuda3std3__419piecewise_constructE:
	.zero		1
	.type		_ZN34_INTERNAL_8504fcc5_4_k_cu_fe51e2ad4cuda3std6ranges3__45__cpo5cdataE,@object
	.size		_ZN34_INTERNAL_8504fcc5_4_k_cu_fe51e2ad4cuda3std6ranges3__45__cpo5cdataE,(_ZN34_INTERNAL_8504fcc5_4_k_cu_fe51e2ad6thrust24THRUST_300001_SM_1000_NS12placeholders2_2E - _ZN34_INTERNAL_8504fcc5_4_k_cu_fe51e2ad4cuda3std6ranges3__45__cpo5cdataE)
_ZN34_INTERNAL_8504fcc5_4_k_cu_fe51e2ad4cuda3std6ranges3__45__cpo5cdataE:
	.zero		1
	.type		_ZN34_INTERNAL_8504fcc5_4_k_cu_fe51e2ad6thrust24THRUST_300001_SM_1000_NS12placeholders2_2E,@object
	.size		_ZN34_INTERNAL_8504fcc5_4_k_cu_fe51e2ad6thrust24THRUST_300001_SM_1000_NS12placeholders2_2E,(_ZN34_INTERNAL_8504fcc5_4_k_cu_fe51e2ad4cuda3std3__45__cpo3endE - _ZN34_INTERNAL_8504fcc5_4_k_cu_fe51e2ad6thrust24THRUST_300001_SM_1000_NS12placeholders2_2E)
_ZN34_INTERNAL_8504fcc5_4_k_cu_fe51e2ad6thrust24THRUST_300001_SM_1000_NS12placeholders2_2E:
	.zero		1
	.type		_ZN34_INTERNAL_8504fcc5_4_k_cu_fe51e2ad4cuda3std3__45__cpo3endE,@object
	.size		_ZN34_INTERNAL_8504fcc5_4_k_cu_fe51e2ad4cuda3std3__45__cpo3endE,(_ZN34_INTERNAL_8504fcc5_4_k_cu_fe51e2ad4cuda3std6ranges3__45__cpo3endE - _ZN34_INTERNAL_8504fcc5_4_k_cu_fe51e2ad4cuda3std3__45__cpo3endE)
_ZN34_INTERNAL_8504fcc5_4_k_cu_fe51e2ad4cuda3std3__45__cpo3endE:
	.zero		1
	.type		_ZN34_INTERNAL_8504fcc5_4_k_cu_fe51e2ad4cuda3std6ranges3__45__cpo3endE,@object
	.size		_ZN34_INTERNAL_8504fcc5_4_k_cu_fe51e2ad4cuda3std6ranges3__45__cpo3endE,(_ZN34_INTERNAL_8504fcc5_4_k_cu_fe51e2ad6thrust24THRUST_300001_SM_1000_NS12placeholders2_6E - _ZN34_INTERNAL_8504fcc5_4_k_cu_fe51e2ad4cuda3std6ranges3__45__cpo3endE)
_ZN34_INTERNAL_8504fcc5_4_k_cu_fe51e2ad4cuda3std6ranges3__45__cpo3endE:
	.zero		1
	.type		_ZN34_INTERNAL_8504fcc5_4_k_cu_fe51e2ad6thrust24THRUST_300001_SM_1000_NS12placeholders2_6E,@object
	.size		_ZN34_INTERNAL_8504fcc5_4_k_cu_fe51e2ad6thrust24THRUST_300001_SM_1000_NS12placeholders2_6E,(_ZN34_INTERNAL_8504fcc5_4_k_cu_fe51e2ad4cuda3std3__45__cpo4rendE - _ZN34_INTERNAL_8504fcc5_4_k_cu_fe51e2ad6thrust24THRUST_300001_SM_1000_NS12placeholders2_6E)
_ZN34_INTERNAL_8504fcc5_4_k_cu_fe51e2ad6thrust24THRUST_300001_SM_1000_NS12placeholders2_6E:
	.zero		1
	.type		_ZN34_INTERNAL_8504fcc5_4_k_cu_fe51e2ad4cuda3std3__45__cpo4rendE,@object
	.size		_ZN34_INTERNAL_8504fcc5_4_k_cu_fe51e2ad4cuda3std3__45__cpo4rendE,(_ZN34_INTERNAL_8504fcc5_4_k_cu_fe51e2ad4cuda3std6ranges3__45__cpo9iter_swapE - _ZN34_INTERNAL_8504fcc5_4_k_cu_fe51e2ad4cuda3std3__45__cpo4rendE)
_ZN34_INTERNAL_8504fcc5_4_k_cu_fe51e2ad4cuda3std3__45__cpo4rendE:
	.zero		1
	.type		_ZN34_INTERNAL_8504fcc5_4_k_cu_fe51e2ad4cuda3std6ranges3__45__cpo9iter_swapE,@object
	.size		_ZN34_INTERNAL_8504fcc5_4_k_cu_fe51e2ad4cuda3std6ranges3__45__cpo9iter_swapE,(_ZN34_INTERNAL_8504fcc5_4_k_cu_fe51e2ad4cuda3std3__48unexpectE - _ZN34_INTERNAL_8504fcc5_4_k_cu_fe51e2ad4cuda3std6ranges3__45__cpo9iter_swapE)
_ZN34_INTERNAL_8504fcc5_4_k_cu_fe51e2ad4cuda3std6ranges3__45__cpo9iter_swapE:
	.zero		1
	.type		_ZN34_INTERNAL_8504fcc5_4_k_cu_fe51e2ad4cuda3std3__48unexpectE,@object
	.size		_ZN34_INTERNAL_8504fcc5_4_k_cu_fe51e2ad4cuda3std3__48unexpectE,(_ZN34_INTERNAL_8504fcc5_4_k_cu_fe51e2ad6thrust24THRUST_300001_SM_1000_NS8cuda_cub3parE - _ZN34_INTERNAL_8504fcc5_4_k_cu_fe51e2ad4cuda3std3__48unexpectE)
_ZN34_INTERNAL_8504fcc5_4_k_cu_fe51e2ad4cuda3std3__48unexpectE:
	.zero		1
	.type		_ZN34_INTERNAL_8504fcc5_4_k_cu_fe51e2ad6thrust24THRUST_300001_SM_1000_NS8cuda_cub3parE,@object
	.size		_ZN34_INTERNAL_8504fcc5_4_k_cu_fe51e2ad6thrust24THRUST_300001_SM_1000_NS8cuda_cub3parE,(_ZN34_INTERNAL_8504fcc5_4_k_cu_fe51e2ad6thrust24THRUST_300001_SM_1000_NS12placeholders2_4E - _ZN34_INTERNAL_8504fcc5_4_k_cu_fe51e2ad6thrust24THRUST_300001_SM_1000_NS8cuda_cub3parE)
_ZN34_INTERNAL_8504fcc5_4_k_cu_fe51e2ad6thrust24THRUST_300001_SM_1000_NS8cuda_cub3parE:
	.zero		1
	.type		_ZN34_INTERNAL_8504fcc5_4_k_cu_fe51e2ad6thrust24THRUST_300001_SM_1000_NS12placeholders2_4E,@object
	.size		_ZN34_INTERNAL_8504fcc5_4_k_cu_fe51e2ad6thrust24THRUST_300001_SM_1000_NS12placeholders2_4E,(_ZN34_INTERNAL_8504fcc5_4_k_cu_fe51e2ad4cuda3std3__45__cpo4cendE - _ZN34_INTERNAL_8504fcc5_4_k_cu_fe51e2ad6thrust24THRUST_300001_SM_1000_NS12placeholders2_4E)
_ZN34_INTERNAL_8504fcc5_4_k_cu_fe51e2ad6thrust24THRUST_300001_SM_1000_NS12placeholders2_4E:
	.zero		1
	.type		_ZN34_INTERNAL_8504fcc5_4_k_cu_fe51e2ad4cuda3std3__45__cpo4cendE,@object
	.size		_ZN34_INTERNAL_8504fcc5_4_k_cu_fe51e2ad4cuda3std3__45__cpo4cendE,(_ZN34_INTERNAL_8504fcc5_4_k_cu_fe51e2ad4cuda3std6ranges3__45__cpo4cendE - _ZN34_INTERNAL_8504fcc5_4_k_cu_fe51e2ad4cuda3std3__45__cpo4cendE)
_ZN34_INTERNAL_8504fcc5_4_k_cu_fe51e2ad4cuda3std3__45__cpo4cendE:
	.zero		1
	.type		_ZN34_INTERNAL_8504fcc5_4_k_cu_fe51e2ad4cuda3std6ranges3__45__cpo4cendE,@object
	.size		_ZN34_INTERNAL_8504fcc5_4_k_cu_fe51e2ad4cuda3std6ranges3__45__cpo4cendE,(_ZN34_INTERNAL_8504fcc5_4_k_cu_fe51e2ad4cuda3std3__420unreachable_sentinelE - _ZN34_INTERNAL_8504fcc5_4_k_cu_fe51e2ad4cuda3std6ranges3__45__cpo4cendE)
_ZN34_INTERNAL_8504fcc5_4_k_cu_fe51e2ad4cuda3std6ranges3__45__cpo4cendE:
	.zero		1
	.type		_ZN34_INTERNAL_8504fcc5_4_k_cu_fe51e2ad4cuda3std3__420unreachable_sentinelE,@object
	.size		_ZN34_INTERNAL_8504fcc5_4_k_cu_fe51e2ad4cuda3std3__420unreachable_sentinelE,(_ZN34_INTERNAL_8504fcc5_4_k_cu_fe51e2ad4cuda3std6ranges3__45__cpo5ssizeE - _ZN34_INTERNAL_8504fcc5_4_k_cu_fe51e2ad4cuda3std3__420unreachable_sentinelE)
_ZN34_INTERNAL_8504fcc5_4_k_cu_fe51e2ad4cuda3std3__420unreachable_sentinelE:
	.zero		1
	.type		_ZN34_INTERNAL_8504fcc5_4_k_cu_fe51e2ad4cuda3std6ranges3__45__cpo5ssizeE,@object
	.size		_ZN34_INTERNAL_8504fcc5_4_k_cu_fe51e2ad4cuda3std6ranges3__45__cpo5ssizeE,(_ZN34_INTERNAL_8504fcc5_4_k_cu_fe51e2ad6thrust24THRUST_300001_SM_1000_NS12placeholders2_8E - _ZN34_INTERNAL_8504fcc5_4_k_cu_fe51e2ad4cuda3std6ranges3__45__cpo5ssizeE)
_ZN34_INTERNAL_8504fcc5_4_k_cu_fe51e2ad4cuda3std6ranges3__45__cpo5ssizeE:
	.zero		1
	.type		_ZN34_INTERNAL_8504fcc5_4_k_cu_fe51e2ad6thrust24THRUST_300001_SM_1000_NS12placeholders2_8E,@object
	.size		_ZN34_INTERNAL_8504fcc5_4_k_cu_fe51e2ad6thrust24THRUST_300001_SM_1000_NS12placeholders2_8E,(_ZN34_INTERNAL_8504fcc5_4_k_cu_fe51e2ad4cuda3std3__45__cpo5crendE - _ZN34_INTERNAL_8504fcc5_4_k_cu_fe51e2ad6thrust24THRUST_300001_SM_1000_NS12placeholders2_8E)
_ZN34_INTERNAL_8504fcc5_4_k_cu_fe51e2ad6thrust24THRUST_300001_SM_1000_NS12placeholders2_8E:
	.zero		1
	.type		_ZN34_INTERNAL_8504fcc5_4_k_cu_fe51e2ad4cuda3std3__45__cpo5crendE,@object
	.size		_ZN34_INTERNAL_8504fcc5_4_k_cu_fe51e2ad4cuda3std3__45__cpo5crendE,(_ZN34_INTERNAL_8504fcc5_4_k_cu_fe51e2ad4cuda3std6ranges3__45__cpo4prevE - _ZN34_INTERNAL_8504fcc5_4_k_cu_fe51e2ad4cuda3std3__45__cpo5crendE)
_ZN34_INTERNAL_8504fcc5_4_k_cu_fe51e2ad4cuda3std3__45__cpo5crendE:
	.zero		1
	.type		_ZN34_INTERNAL_8504fcc5_4_k_cu_fe51e2ad4cuda3std6ranges3__45__cpo4prevE,@object
	.size		_ZN34_INTERNAL_8504fcc5_4_k_cu_fe51e2ad4cuda3std6ranges3__45__cpo4prevE,(_ZN34_INTERNAL_8504fcc5_4_k_cu_fe51e2ad4cuda3std6ranges3__45__cpo9iter_moveE - _ZN34_INTERNAL_8504fcc5_4_k_cu_fe51e2ad4cuda3std6ranges3__45__cpo4prevE)
_ZN34_INTERNAL_8504fcc5_4_k_cu_fe51e2ad4cuda3std6ranges3__45__cpo4prevE:
	.zero		1
	.type		_ZN34_INTERNAL_8504fcc5_4_k_cu_fe51e2ad4cuda3std6ranges3__45__cpo9iter_moveE,@object
	.size		_ZN34_INTERNAL_8504fcc5_4_k_cu_fe51e2ad4cuda3std6ranges3__45__cpo9iter_moveE,(_ZN34_INTERNAL_8504fcc5_4_k_cu_fe51e2ad6thrust24THRUST_300001_SM_1000_NS6system6detail10sequential3seqE - _ZN34_INTERNAL_8504fcc5_4_k_cu_fe51e2ad4cuda3std6ranges3__45__cpo9iter_moveE)
_ZN34_INTERNAL_8504fcc5_4_k_cu_fe51e2ad4cuda3std6ranges3__45__cpo9iter_moveE:
	.zero		1
	.type		_ZN34_INTERNAL_8504fcc5_4_k_cu_fe51e2ad6thrust24THRUST_300001_SM_1000_NS6system6detail10sequential3seqE,@object
	.size		_ZN34_INTERNAL_8504fcc5_4_k_cu_fe51e2ad6thrust24THRUST_300001_SM_1000_NS6system6detail10sequential3seqE,(.L_31 - _ZN34_INTERNAL_8504fcc5_4_k_cu_fe51e2ad6thrust24THRUST_300001_SM_1000_NS6system6detail10sequential3seqE)
_ZN34_INTERNAL_8504fcc5_4_k_cu_fe51e2ad6thrust24THRUST_300001_SM_1000_NS6system6detail10sequential3seqE:
	.zero		1
.L_31:


//--------------------- .nv.shared._ZN3cub18CUB_300001_SM_10006detail6reduce18DeviceReduceKernelINS2_10policy_hubIfyN4cuda3std3__44plusIfEEE10Policy1000EN6thrust24THRUST_300001_SM_1000_NS6detail15normal_iteratorINSD_10device_ptrIfEEEEyS9_fNS7_10__identityEEEvT0_PT3_T1_NS0_13GridEvenShareISN_EET2_T4_ --------------------------
	.section	.nv.shared._ZN3cub18CUB_300001_SM_10006detail6reduce18DeviceReduceKernelINS2_10policy_hubIfyN4cuda3std3__44plusIfEEE10Policy1000EN6thrust24THRUST_300001_SM_1000_NS6detail15normal_iteratorINSD_10device_ptrIfEEEEyS9_fNS7_10__identityEEEvT0_PT3_T1_NS0_13GridEvenShareISN_EET2_T4_,"aw",@nobits
	.sectionflags	@""
	.align	4
.nv.shared._ZN3cub18CUB_300001_SM_10006detail6reduce18DeviceReduceKernelINS2_10policy_hubIfyN4cuda3std3__44plusIfEEE10Policy1000EN6thrust24THRUST_300001_SM_1000_NS6detail15normal_iteratorINSD_10device_ptrIfEEEEyS9_fNS7_10__identityEEEvT0_PT3_T1_NS0_13GridEvenShareISN_EET2_T4_:
	.zero		1068


//--------------------- .nv.shared._ZN3cub18CUB_300001_SM_10006detail6reduce28DeviceReduceSingleTileKernelINS2_10policy_hubIfyN4cuda3std3__44plusIfEEE10Policy1000EN6thrust24THRUST_300001_SM_1000_NS6detail15normal_iteratorINSD_10device_ptrIfEEEEPfyS9_ffNS7_10__identityEEEvT0_T1_T2_T3_T4_T6_ --------------------------
	.section	.nv.shared._ZN3cub18CUB_300001_SM_10006detail6reduce28DeviceReduceSingleTileKernelINS2_10policy_hubIfyN4cuda3std3__44plusIfEEE10Policy1000EN6thrust24THRUST_300001_SM_1000_NS6detail15normal_iteratorINSD_10device_ptrIfEEEEPfyS9_ffNS7_10__identityEEEvT0_T1_T2_T3_T4_T6_,"aw",@nobits
	.sectionflags	@""
	.align	4
.nv.shared._ZN3cub18CUB_300001_SM_10006detail6reduce28DeviceReduceSingleTileKernelINS2_10policy_hubIfyN4cuda3std3__44plusIfEEE10Policy1000EN6thrust24THRUST_300001_SM_1000_NS6detail15normal_iteratorINSD_10device_ptrIfEEEEPfyS9_ffNS7_10__identityEEEvT0_T1_T2_T3_T4_T6_:
	.zero		1068


//--------------------- .nv.shared._ZN3cub18CUB_300001_SM_10006detail6reduce28DeviceReduceSingleTileKernelINS2_10policy_hubIfjN4cuda3std3__44plusIfEEE10Policy1000EPfSC_iS9_ffNS7_10__identityEEEvT0_T1_T2_T3_T4_T6_ --------------------------
	.section	.nv.shared._ZN3cub18CUB_300001_SM_10006detail6reduce28DeviceReduceSingleTileKernelINS2_10policy_hubIfjN4cuda3std3__44plusIfEEE10Policy1000EPfSC_iS9_ffNS7_10__identityEEEvT0_T1_T2_T3_T4_T6_,"aw",@nobits
	.sectionflags	@""
	.align	4
.nv.shared._ZN3cub18CUB_300001_SM_10006detail6reduce28DeviceReduceSingleTileKernelINS2_10policy_hubIfjN4cuda3std3__44plusIfEEE10Policy1000EPfSC_iS9_ffNS7_10__identityEEEvT0_T1_T2_T3_T4_T6_:
	.zero		1108


//--------------------- .nv.shared._ZN3cub18CUB_300001_SM_10006detail6reduce18DeviceReduceKernelINS2_10policy_hubIfjN4cuda3std3__44plusIfEEE10Policy1000EN6thrust24THRUST_300001_SM_1000_NS6detail15normal_iteratorINSD_10device_ptrIfEEEEjS9_fNS7_10__identityEEEvT0_PT3_T1_NS0_13GridEvenShareISN_EET2_T4_ --------------------------
	.section	.nv.shared._ZN3cub18CUB_300001_SM_10006detail6reduce18DeviceReduceKernelINS2_10policy_hubIfjN4cuda3std3__44plusIfEEE10Policy1000EN6thrust24THRUST_300001_SM_1000_NS6detail15normal_iteratorINSD_10device_ptrIfEEEEjS9_fNS7_10__identityEEEvT0_PT3_T1_NS0_13GridEvenShareISN_EET2_T4_,"aw",@nobits
	.sectionflags	@""
	.align	4
.nv.shared._ZN3cub18CUB_300001_SM_10006detail6reduce18DeviceReduceKernelINS2_10policy_hubIfjN4cuda3std3__44plusIfEEE10Policy1000EN6thrust24THRUST_300001_SM_1000_NS6detail15normal_iteratorINSD_10device_ptrIfEEEEjS9_fNS7_10__identityEEEvT0_PT3_T1_NS0_13GridEvenShareISN_EET2_T4_:
	.zero		1108


//--------------------- .nv.shared._ZN3cub18CUB_300001_SM_10006detail6reduce28DeviceReduceSingleTileKernelINS2_10policy_hubIfjN4cuda3std3__44plusIfEEE10Policy1000EN6thrust24THRUST_300001_SM_1000_NS6detail15normal_iteratorINSD_10device_ptrIfEEEEPfjS9_ffNS7_10__identityEEEvT0_T1_T2_T3_T4_T6_ --------------------------
	.section	.nv.shared._ZN3cub18CUB_300001_SM_10006detail6reduce28DeviceReduceSingleTileKernelINS2_10policy_hubIfjN4cuda3std3__44plusIfEEE10Policy1000EN6thrust24THRUST_300001_SM_1000_NS6detail15normal_iteratorINSD_10device_ptrIfEEEEPfjS9_ffNS7_10__identityEEEvT0_T1_T2_T3_T4_T6_,"aw",@nobits
	.sectionflags	@""
	.align	4
.nv.shared._ZN3cub18CUB_300001_SM_10006detail6reduce28DeviceReduceSingleTileKernelINS2_10policy_hubIfjN4cuda3std3__44plusIfEEE10Policy1000EN6thrust24THRUST_300001_SM_1000_NS6detail15normal_iteratorINSD_10device_ptrIfEEEEPfjS9_ffNS7_10__identityEEEvT0_T1_T2_T3_T4_T6_:
	.zero		1108


//--------------------- .nv.constant0._ZN3cub18CUB_300001_SM_10006detail6reduce28DeviceReduceSingleTileKernelINS2_10policy_hubIfyN4cuda3std3__44plusIfEEE10Policy1000EPfSC_iS9_ffNS7_10__identityEEEvT0_T1_T2_T3_T4_T6_ --------------------------
	.section	.nv.constant0._ZN3cub18CUB_300001_SM_10006detail6reduce28DeviceReduceSingleTileKernelINS2_10policy_hubIfyN4cuda3std3__44plusIfEEE10Policy1000EPfSC_iS9_ffNS7_10__identityEEEvT0_T1_T2_T3_T4_T6_,"a",@progbits
	.sectionflags	@""
	.align	4
.nv.constant0._ZN3cub18CUB_300001_SM_10006detail6reduce28DeviceReduceSingleTileKernelINS2_10policy_hubIfyN4cuda3std3__44plusIfEEE10Policy1000EPfSC_iS9_ffNS7_10__identityEEEvT0_T1_T2_T3_T4_T6_:
	.zero		925


//--------------------- .nv.constant0._ZN3cub18CUB_300001_SM_10006detail6reduce18DeviceReduceKernelINS2_10policy_hubIfyN4cuda3std3__44plusIfEEE10Policy1000EN6thrust24THRUST_300001_SM_1000_NS6detail15normal_iteratorINSD_10device_ptrIfEEEEyS9_fNS7_10__identityEEEvT0_PT3_T1_NS0_13GridEvenShareISN_EET2_T4_ --------------------------
	.section	.nv.constant0._ZN3cub18CUB_300001_SM_10006detail6reduce18DeviceReduceKernelINS2_10policy_hubIfyN4cuda3std3__44plusIfEEE10Policy1000EN6thrust24THRUST_300001_SM_1000_NS6detail15normal_iteratorINSD_10device_ptrIfEEEEyS9_fNS7_10__identityEEEvT0_PT3_T1_NS0_13GridEvenShareISN_EET2_T4_,"a",@progbits
	.sectionflags	@""
	.align	4
.nv.constant0._ZN3cub18CUB_300001_SM_10006detail6reduce18DeviceReduceKernelINS2_10policy_hubIfyN4cuda3std3__44plusIfEEE10Policy1000EN6thrust24THRUST_300001_SM_1000_NS6detail15normal_iteratorINSD_10device_ptrIfEEEEyS9_fNS7_10__identityEEEvT0_PT3_T1_NS0_13GridEvenShareISN_EET2_T4_:
	.zero		994


//--------------------- .nv.constant0._ZN3cub18CUB_300001_SM_10006detail6reduce28DeviceReduceSingleTileKernelINS2_10policy_hubIfyN4cuda3std3__44plusIfEEE10Policy1000EN6thrust24THRUST_300001_SM_1000_NS6detail15normal_iteratorINSD_10device_ptrIfEEEEPfyS9_ffNS7_10__identityEEEvT0_T1_T2_T3_T4_T6_ --------------------------
	.section	.nv.constant0._ZN3cub18CUB_300001_SM_10006detail6reduce28DeviceReduceSingleTileKernelINS2_10policy_hubIfyN4cuda3std3__44plusIfEEE10Policy1000EN6thrust24THRUST_300001_SM_1000_NS6detail15normal_iteratorINSD_10device_ptrIfEEEEPfyS9_ffNS7_10__identityEEEvT0_T1_T2_T3_T4_T6_,"a",@progbits
	.sectionflags	@""
	.align	4
.nv.constant0._ZN3cub18CUB_300001_SM_10006detail6reduce28DeviceReduceSingleTileKernelINS2_10policy_hubIfyN4cuda3std3__44plusIfEEE10Policy1000EN6thrust24THRUST_300001_SM_1000_NS6detail15normal_iteratorINSD_10device_ptrIfEEEEPfyS9_ffNS7_10__identityEEEvT0_T1_T2_T3_T4_T6_:
	.zero		929


//--------------------- .nv.constant0._ZN3cub18CUB_300001_SM_10006detail6reduce28DeviceReduceSingleTileKernelINS2_10policy_hubIfjN4cuda3std3__44plusIfEEE10Policy1000EPfSC_iS9_ffNS7_10__identityEEEvT0_T1_T2_T3_T4_T6_ --------------------------
	.section	.nv.constant0._ZN3cub18CUB_300001_SM_10006detail6reduce28DeviceReduceSingleTileKernelINS2_10policy_hubIfjN4cuda3std3__44plusIfEEE10Policy1000EPfSC_iS9_ffNS7_10__identityEEEvT0_T1_T2_T3_T4_T6_,"a",@progbits
	.sectionflags	@""
	.align	4
.nv.constant0._ZN3cub18CUB_300001_SM_10006detail6reduce28DeviceReduceSingleTileKernelINS2_10policy_hubIfjN4cuda3std3__44plusIfEEE10Policy1000EPfSC_iS9_ffNS7_10__identityEEEvT0_T1_T2_T3_T4_T6_:
	.zero		925


//--------------------- .nv.constant0._ZN3cub18CUB_300001_SM_10006detail6reduce18DeviceReduceKernelINS2_10policy_hubIfjN4cuda3std3__44plusIfEEE10Policy1000EN6thrust24THRUST_300001_SM_1000_NS6detail15normal_iteratorINSD_10device_ptrIfEEEEjS9_fNS7_10__identityEEEvT0_PT3_T1_NS0_13GridEvenShareISN_EET2_T4_ --------------------------
	.section	.nv.constant0._ZN3cub18CUB_300001_SM_10006detail6reduce18DeviceReduceKernelINS2_10policy_hubIfjN4cuda3std3__44plusIfEEE10Policy1000EN6thrust24THRUST_300001_SM_1000_NS6detail15normal_iteratorINSD_10device_ptrIfEEEEjS9_fNS7_10__identityEEEvT0_PT3_T1_NS0_13GridEvenShareISN_EET2_T4_,"a",@progbits
	.sectionflags	@""
	.align	4
.nv.constant0._ZN3cub18CUB_300001_SM_10006detail6reduce18DeviceReduceKernelINS2_10policy_hubIfjN4cuda3std3__44plusIfEEE10Policy1000EN6thrust24THRUST_300001_SM_1000_NS6detail15normal_iteratorINSD_10device_ptrIfEEEEjS9_fNS7_10__identityEEEvT0_PT3_T1_NS0_13GridEvenShareISN_EET2_T4_:
	.zero		958


//--------------------- .nv.constant0._ZN3cub18CUB_300001_SM_10006detail6reduce28DeviceReduceSingleTileKernelINS2_10policy_hubIfjN4cuda3std3__44plusIfEEE10Policy1000EN6thrust24THRUST_300001_SM_1000_NS6detail15normal_iteratorINSD_10device_ptrIfEEEEPfjS9_ffNS7_10__identityEEEvT0_T1_T2_T3_T4_T6_ --------------------------
	.section	.nv.constant0._ZN3cub18CUB_300001_SM_10006detail6reduce28DeviceReduceSingleTileKernelINS2_10policy_hubIfjN4cuda3std3__44plusIfEEE10Policy1000EN6thrust24THRUST_300001_SM_1000_NS6detail15normal_iteratorINSD_10device_ptrIfEEEEPfjS9_ffNS7_10__identityEEEvT0_T1_T2_T3_T4_T6_,"a",@progbits
	.sectionflags	@""
	.align	4
.nv.constant0._ZN3cub18CUB_300001_SM_10006detail6reduce28DeviceReduceSingleTileKernelINS2_10policy_hubIfjN4cuda3std3__44plusIfEEE10Policy1000EN6thrust24THRUST_300001_SM_1000_NS6detail15normal_iteratorINSD_10device_ptrIfEEEEPfjS9_ffNS7_10__identityEEEvT0_T1_T2_T3_T4_T6_:
	.zero		925


//--------------------- .nv.constant0._ZN3cub18CUB_300001_SM_10006detail8for_each13static_kernelINS2_12policy_hub_t12policy_500_tElNS2_12op_wrapper_tIl3FcnN6thrust24THRUST_300001_SM_1000_NS12zip_iteratorIN4cuda3std3__45tupleIJNS9_6detail15normal_iteratorINS9_10device_ptrIfEEEESJ_SJ_SJ_EEEEEEEEEvT0_T1_ --------------------------
	.section	.nv.constant0._ZN3cub18CUB_300001_SM_10006detail8for_each13static_kernelINS2_12policy_hub_t12policy_500_tElNS2_12op_wrapper_tIl3FcnN6thrust24THRUST_300001_SM_1000_NS12zip_iteratorIN4cuda3std3__45tupleIJNS9_6detail15normal_iteratorINS9_10device_ptrIfEEEESJ_SJ_SJ_EEEEEEEEEvT0_T1_,"a",@progbits
	.sectionflags	@""
	.align	4
.nv.constant0._ZN3cub18CUB_300001_SM_10006detail8for_each13static_kernelINS2_12policy_hub_t12policy_500_tElNS2_12op_wrapper_tIl3FcnN6thrust24THRUST_300001_SM_1000_NS12zip_iteratorIN4cuda3std3__45tupleIJNS9_6detail15normal_iteratorINS9_10device_ptrIfEEEESJ_SJ_SJ_EEEEEEEEEvT0_T1_:
	.zero		944


//--------------------- .nv.constant0._ZN3cub18CUB_300001_SM_10006detail8for_each13static_kernelINS2_12policy_hub_t12policy_500_tEmN6thrust24THRUST_300001_SM_1000_NS8cuda_cub20__uninitialized_fill7functorINS7_10device_ptrIfEEfEEEEvT0_T1_ --------------------------
	.section	.nv.constant0._ZN3cub18CUB_300001_SM_10006detail8for_each13static_kernelINS2_12policy_hub_t12policy_500_tEmN6thrust24THRUST_300001_SM_1000_NS8cuda_cub20__uninitialized_fill7functorINS7_10device_ptrIfEEfEEEEvT0_T1_,"a",@progbits
	.sectionflags	@""
	.align	4
.nv.constant0._ZN3cub18CUB_300001_SM_10006detail8for_each13static_kernelINS2_12policy_hub_t12policy_500_tEmN6thrust24THRUST_300001_SM_1000_NS8cuda_cub20__uninitialized_fill7functorINS7_10device_ptrIfEEfEEEEvT0_T1_:
	.zero		920


//--------------------- .nv.constant0._ZN3cub18CUB_300001_SM_10006detail11EmptyKernelIvEEvv --------------------------
	.section	.nv.constant0._ZN3cub18CUB_300001_SM_10006detail11EmptyKernelIvEEvv,"a",@progbits
	.sectionflags	@""
	.align	4
.nv.constant0._ZN3cub18CUB_300001_SM_10006detail11EmptyKernelIvEEvv:
	.zero		896


//--------------------- SYMBOLS --------------------------

	.type		.nv.reservedSmem.offset0,@object
	.size		.nv.reservedSmem.offset0,0x4
	.type		.nv.reservedSmem.cap,@object
	.size		.nv.reservedSmem.cap,0x4
